// auto-generated by cutlass_sweep.fmha — config: {"arch": "sm_100", "direction": "fwd", "dtype": "fp16", "head_dim": 64, "mask": "residual", "schedule": "individual", "tile_kv": 128, "tile_q": 256}
#include "cutlass/cutlass.h"
#include "cute/tensor.hpp"
#include "cutlass/device_kernel.h"
#include "cutlass/kernel_hardware_info.h"
#include "77_blackwell_fmha/collective/fmha_fusion.hpp"
#include "77_blackwell_fmha/collective/sm100_fmha_load_tma_warpspecialized.hpp"
#include "77_blackwell_fmha/collective/sm100_fmha_fwd_mainloop_tma_warpspecialized.hpp"
#include "77_blackwell_fmha/collective/sm100_fmha_fwd_epilogue_tma_warpspecialized.hpp"
#include "77_blackwell_fmha/kernel/fmha_tile_scheduler.hpp"
#include "77_blackwell_fmha/kernel/sm100_fmha_fwd_kernel_tma_warpspecialized.hpp"

using namespace cute;
using Element    = cutlass::half_t;
using ElementOut = cutlass::half_t;
using TileShape  = Shape<_256, _128, _64>;

using ProblemShape = cute::tuple<int, int, int, cute::tuple<cute::tuple<int, int>, int>>;
using StrideQ   = cute::tuple<int, _1, cute::tuple<cute::tuple<int, int>, int>>;
using StrideK   = cute::tuple<int, _1, cute::tuple<cute::tuple<_0, int>, int>>;
using StrideV   = StrideK;
using StrideO   = StrideQ;
using StrideLSE = cute::tuple<_1, cute::tuple<cute::tuple<int, int>, int>>;

using TileScheduler = std::conditional_t<
    cute::false_type::value,
    cutlass::fmha::kernel::PersistentTileScheduler,
    cutlass::fmha::kernel::IndividualTileScheduler>;

using Mainloop = cutlass::fmha::collective::Sm100FmhaFwdMainloopTmaWarpspecialized<
    Element, float, float, TileShape, StrideQ, StrideK, StrideV,
    cutlass::fmha::collective::ResidualMask>;

using Kernel = cutlass::fmha::kernel::Sm100FmhaFwdKernelTmaWarpspecialized<
    ProblemShape, Mainloop,
    cutlass::fmha::collective::Sm100FmhaFwdEpilogueTmaWarpspecialized<
        ElementOut, float, typename Mainloop::TileShapePV, StrideO, StrideLSE>,
    TileScheduler>;

auto* _anchor = &cutlass::device_kernel<Kernel>;


// ===== COMPILED SASS (sm_100a) =====

	.target	sm_100a

	.elftype	@"ET_EXEC"


//--------------------- .note.nv.tkinfo           --------------------------
	.section	.note.nv.tkinfo,"",@"SHT_NOTE"
	.sectionflags	@"SHF_NOTE_NV_TKINFO"
	.tkinfo
        /*0018*/ 	.word	0x00000002
        /*0030*/ 	.string	""
        /*0030*/ 	.string	"ptxas"
        /*0030*/ 	.string	"Cuda compilation tools, release 13.0, V13.0.88"
        /*0030*/ 	.string	"Build cuda_13.0.r13.0/compiler.36424714_0"
        /*0030*/ 	.string	"-arch sm_100a -m 64 "



//--------------------- .note.nv.cuinfo           --------------------------
	.section	.note.nv.cuinfo,"",@"SHT_NOTE"
	.sectionflags	@"SHF_NOTE_NV_CUINFO"
        /*0018*/ 	.short	0x0002
        /*001a*/ 	.short	0x0064
        /*001c*/ 	.short	0x0082
	.zero		2


//--------------------- .nv.info                  --------------------------
	.section	.nv.info,"",@"SHT_CUDA_INFO"
	.align	4


	//----- nvinfo : EIATTR_REGCOUNT
	.align		4
        /*0000*/ 	.byte	0x04, 0x2f
        /*0002*/ 	.short	(.L_34 - .L_33)
	.align		4
.L_33:
        /*0004*/ 	.word	index@(_ZN7cutlass13device_kernelINS_4fmha6kernel36Sm100FmhaFwdKernelTmaWarpspecializedIN4cute5tupleIJiiiNS5_IJNS5_IJiiEEEiEEEEEENS1_10collective38Sm100FmhaFwdMainloopTmaWarpspecializedINS_6half_tEffNS5_IJNS4_1CILi256EEENSC_ILi128EEENSC_ILi64EEEEEENS5_IJiNSC_ILi1EEES7_EEENS5_IJiSH_NS5_IJNS5_IJNSC_ILi0EEEiEEEiEEEEEESM_NS9_12ResidualMaskENS5_IJNSC_ILi2EEESH_SH_EEENSC_ILb0EEEEENS9_38Sm100FmhaFwdEpilogueTmaWarpspecializedISB_fNS5_IJSE_SF_SE_EEESI_NS5_IJSH_S7_EEESQ_EENS2_23IndividualTileSchedulerENS2_41Sm100FmhaCtxKernelWarpspecializedScheduleEEEEEvNT_6ParamsE)
        /*0008*/ 	.word	0x00000080


	//----- nvinfo : EIATTR_FRAME_SIZE
	.align		4
.L_34:
        /*000c*/ 	.byte	0x04, 0x11
        /*000e*/ 	.short	(.L_36 - .L_35)
	.align		4
.L_35:
        /*0010*/ 	.word	index@($__internal_3_$__cuda_sm3x_div_rn_noftz_f32_slowpath)
        /*0014*/ 	.word	0x000000a0


	//----- nvinfo : EIATTR_FRAME_SIZE
	.align		4
.L_36:
        /*0018*/ 	.byte	0x04, 0x11
        /*001a*/ 	.short	(.L_38 - .L_37)
	.align		4
.L_37:
        /*001c*/ 	.word	index@($__internal_2_$__cuda_sm10x_tcgen05_guardrail_trap_unallocated_columns_being_dealloced)
        /*0020*/ 	.word	0x000000a0


	//----- nvinfo : EIATTR_FRAME_SIZE
	.align		4
.L_38:
        /*0024*/ 	.byte	0x04, 0x11
        /*0026*/ 	.short	(.L_40 - .L_39)
	.align		4
.L_39:
        /*0028*/ 	.word	index@($__internal_1_$__cuda_sm10x_tcgen05_guardrail_trap_phase_invalid_during_alloc)
        /*002c*/ 	.word	0x000000a0


	//----- nvinfo : EIATTR_FRAME_SIZE
	.align		4
.L_40:
        /*0030*/ 	.byte	0x04, 0x11
        /*0032*/ 	.short	(.L_42 - .L_41)
	.align		4
.L_41:
        /*0034*/ 	.word	index@($__internal_0_$__cuda_sm10x_tcgen05_guardrail_trap_col_being_dealloced_not_returned_by_alloc)
        /*0038*/ 	.word	0x000000a0


	//----- nvinfo : EIATTR_FRAME_SIZE
	.align		4
.L_42:
        /*003c*/ 	.byte	0x04, 0x11
        /*003e*/ 	.short	(.L_44 - .L_43)
	.align		4
.L_43:
        /*0040*/ 	.word	index@(_ZN7cutlass13device_kernelINS_4fmha6kernel36Sm100FmhaFwdKernelTmaWarpspecializedIN4cute5tupleIJiiiNS5_IJNS5_IJiiEEEiEEEEEENS1_10collective38Sm100FmhaFwdMainloopTmaWarpspecializedINS_6half_tEffNS5_IJNS4_1CILi256EEENSC_ILi128EEENSC_ILi64EEEEEENS5_IJiNSC_ILi1EEES7_EEENS5_IJiSH_NS5_IJNS5_IJNSC_ILi0EEEiEEEiEEEEEESM_NS9_12ResidualMaskENS5_IJNSC_ILi2EEESH_SH_EEENSC_ILb0EEEEENS9_38Sm100FmhaFwdEpilogueTmaWarpspecializedISB_fNS5_IJSE_SF_SE_EEESI_NS5_IJSH_S7_EEESQ_EENS2_23IndividualTileSchedulerENS2_41Sm100FmhaCtxKernelWarpspecializedScheduleEEEEEvNT_6ParamsE)
        /*0044*/ 	.word	0x000000a0


	//----- nvinfo : EIATTR_MIN_STACK_SIZE
	.align		4
.L_44:
        /*0048*/ 	.byte	0x04, 0x12
        /*004a*/ 	.short	(.L_46 - .L_45)
	.align		4
.L_45:
        /*004c*/ 	.word	index@(_ZN7cutlass13device_kernelINS_4fmha6kernel36Sm100FmhaFwdKernelTmaWarpspecializedIN4cute5tupleIJiiiNS5_IJNS5_IJiiEEEiEEEEEENS1_10collective38Sm100FmhaFwdMainloopTmaWarpspecializedINS_6half_tEffNS5_IJNS4_1CILi256EEENSC_ILi128EEENSC_ILi64EEEEEENS5_IJiNSC_ILi1EEES7_EEENS5_IJiSH_NS5_IJNS5_IJNSC_ILi0EEEiEEEiEEEEEESM_NS9_12ResidualMaskENS5_IJNSC_ILi2EEESH_SH_EEENSC_ILb0EEEEENS9_38Sm100FmhaFwdEpilogueTmaWarpspecializedISB_fNS5_IJSE_SF_SE_EEESI_NS5_IJSH_S7_EEESQ_EENS2_23IndividualTileSchedulerENS2_41Sm100FmhaCtxKernelWarpspecializedScheduleEEEEEvNT_6ParamsE)
        /*0050*/ 	.word	0x000000a0
.L_46:


//--------------------- .nv.compat                --------------------------
	.section	.nv.compat,"",@"SHT_CUDA_COMPAT_INFO"
	.align	4
        /*0000*/ 	.byte	0x02, 0x09, 0x01, 0x00, 0x02, 0x02, 0x02, 0x00, 0x02, 0x05, 0x05, 0x00, 0x03, 0x07, 0x01, 0x01
        /*0010*/ 	.byte	0x02, 0x03, 0x01, 0x00, 0x02, 0x06, 0x01, 0x00, 0x04, 0x0b, 0x08, 0x00, 0x01, 0x00, 0x00, 0x00
        /*0020*/ 	.byte	0x00, 0x00, 0x00, 0x00


//--------------------- .nv.info._ZN7cutlass13device_kernelINS_4fmha6kernel36Sm100FmhaFwdKernelTmaWarpspecializedIN4cute5tupleIJiiiNS5_IJNS5_IJiiEEEiEEEEEENS1_10collective38Sm100FmhaFwdMainloopTmaWarpspecializedINS_6half_tEffNS5_IJNS4_1CILi256EEENSC_ILi128EEENSC_ILi64EEEEEENS5_IJiNSC_ILi1EEES7_EEENS5_IJiSH_NS5_IJNS5_IJNSC_ILi0EEEiEEEiEEEEEESM_NS9_12ResidualMaskENS5_IJNSC_ILi2EEESH_SH_EEENSC_ILb0EEEEENS9_38Sm100FmhaFwdEpilogueTmaWarpspecializedISB_fNS5_IJSE_SF_SE_EEESI_NS5_IJSH_S7_EEESQ_EENS2_23IndividualTileSchedulerENS2_41Sm100FmhaCtxKernelWarpspecializedScheduleEEEEEvNT_6ParamsE --------------------------
	.section	.nv.info._ZN7cutlass13device_kernelINS_4fmha6kernel36Sm100FmhaFwdKernelTmaWarpspecializedIN4cute5tupleIJiiiNS5_IJNS5_IJiiEEEiEEEEEENS1_10collective38Sm100FmhaFwdMainloopTmaWarpspecializedINS_6half_tEffNS5_IJNS4_1CILi256EEENSC_ILi128EEENSC_ILi64EEEEEENS5_IJiNSC_ILi1EEES7_EEENS5_IJiSH_NS5_IJNS5_IJNSC_ILi0EEEiEEEiEEEEEESM_NS9_12ResidualMaskENS5_IJNSC_ILi2EEESH_SH_EEENSC_ILb0EEEEENS9_38Sm100FmhaFwdEpilogueTmaWarpspecializedISB_fNS5_IJSE_SF_SE_EEESI_NS5_IJSH_S7_EEESQ_EENS2_23IndividualTileSchedulerENS2_41Sm100FmhaCtxKernelWarpspecializedScheduleEEEEEvNT_6ParamsE,"",@"SHT_CUDA_INFO"
	.sectionflags	@""
	.align	4


	//----- nvinfo : EIATTR_CUDA_API_VERSION
	.align		4
        /*0000*/ 	.byte	0x04, 0x37
        /*0002*/ 	.short	(.L_48 - .L_47)
.L_47:
        /*0004*/ 	.word	0x00000082


	//----- nvinfo : EIATTR_KPARAM_INFO
	.align		4
.L_48:
        /*0008*/ 	.byte	0x04, 0x17
        /*000a*/ 	.short	(.L_50 - .L_49)
.L_49:
        /*000c*/ 	.word	0x00000000
        /*0010*/ 	.short	0x0000
        /*0012*/ 	.short	0x0000
        /*0014*/ 	.byte	0x00, 0xf0, 0x01, 0x18


	//----- nvinfo : EIATTR_AT_ENTRY_FRAGMENTS
	.align		4
.L_50:
        /*0018*/ 	.byte	0x04, 0x4f
        /*001a*/ 	.short	(.L_52 - .L_51)


	//   ....[0]....
.L_51:
        /*001c*/ 	.word	0x00000006


	//----- nvinfo : EIATTR_RESERVED_SMEM_USED
	.align		4
.L_52:
        /*0020*/ 	.byte	0x01, 0x41
	.zero		2


	//----- nvinfo : EIATTR_SPARSE_MMA_MASK
	.align		4
        /*0024*/ 	.byte	0x03, 0x50
        /*0026*/ 	.short	0x0000


	//----- nvinfo : EIATTR_TCGEN05_1CTA_USED
	.align		4
        /*0028*/ 	.byte	0x01, 0x51
	.zero		2


	//----- nvinfo : EIATTR_MAXREG_COUNT
	.align		4
        /*002c*/ 	.byte	0x03, 0x1b
        /*002e*/ 	.short	0x0080


	//----- nvinfo : EIATTR_NUM_BARRIERS
	.align		4
        /*0030*/ 	.byte	0x02, 0x4c
        /*0032*/ 	.byte	0x01
	.zero		1


	//----- nvinfo : EIATTR_EXTERNS
	.align		4
        /*0034*/ 	.byte	0x04, 0x0f
        /*0036*/ 	.short	(.L_54 - .L_53)


	//   ....[0]....
	.align		4
.L_53:
        /*0038*/ 	.word	index@(vprintf)


	//   ....[1]....
	.align		4
        /*003c*/ 	.word	index@(__assertfail)


	//----- nvinfo : EIATTR_ANNOTATIONS
	.align		4
.L_54:
        /*0040*/ 	.byte	0x04, 0x55
        /*0042*/ 	.short	(.L_56 - .L_55)


	//   ....[0]....
.L_55:
        /*0044*/ 	.word	0x00000001
        /*0048*/ 	.byte	0x40, 0x73, 0x00, 0x00, 0x01, 0x00, 0x00, 0x00, 0x90, 0x73, 0x00, 0x00, 0x01, 0x00, 0x00, 0x00
        /* <DEDUP_REMOVED lines=48> */
        /*0358*/ 	.byte	0xb0, 0x76, 0x01, 0x00, 0x01, 0x00, 0x00, 0x00, 0xf0, 0x78, 0x01, 0x00


	//----- nvinfo : EIATTR_MERCURY_ISA_VERSION
	.align		4
.L_56:
        /*0364*/ 	.byte	0x03, 0x5f
        /*0366*/ 	.short	0x0101


	//----- nvinfo : EIATTR_INT_WARP_WIDE_INSTR_OFFSETS
	.align		4
        /*0368*/ 	.byte	0x04, 0x31
        /*036a*/ 	.short	(.L_58 - .L_57)


	//   ....[0]....
.L_57:
        /*036c*/ 	.word	0x0001a0c0


	//   ....[1]....
        /*0370*/ 	.word	0x0001a0e0


	//   ....[2]....
        /*0374*/ 	.word	0x0001a110


	//----- nvinfo : EIATTR_COOP_GROUP_MASK_REGIDS
	.align		4
.L_58:
        /*0378*/ 	.byte	0x04, 0x29
        /*037a*/ 	.short	(.L_60 - .L_59)


	//   ....[0]....
.L_59:
        /*037c*/ 	.word	0xffffffff


	//   ....[1]....
        /*0380*/ 	.word	0xffffffff


	//   ....[2]....
        /*0384*/ 	.word	0xffffffff


	//   ....[3]....
        /*0388*/ 	.word	0xffffffff


	//   ....[4]....
        /*038c*/ 	.word	0xffffffff


	//   ....[5]....
        /*0390*/ 	.word	0xffffffff


	//   ....[6]....
        /*0394*/ 	.word	0xffffffff


	//   ....[7]....
        /*0398*/ 	.word	0xffffffff


	//   ....[8]....
        /*039c*/ 	.word	0xffffffff


	//   ....[9]....
        /*03a0*/ 	.word	0xffffffff


	//   ....[10]....
        /*03a4*/ 	.word	0xffffffff


	//   ....[11]....
        /*03a8*/ 	.word	0xffffffff


	//   ....[12]....
        /*03ac*/ 	.word	0xffffffff


	//   ....[13]....
        /*03b0*/ 	.word	0xffffffff


	//   ....[14]....
        /*03b4*/ 	.word	0xffffffff


	//   ....[15]....
        /*03b8*/ 	.word	0xffffffff


	//   ....[16]....
        /*03bc*/ 	.word	0xffffffff


	//   ....[17]....
        /*03c0*/ 	.word	0xffffffff


	//   ....[18]....
        /*03c4*/ 	.word	0xffffffff


	//----- nvinfo : EIATTR_COOP_GROUP_INSTR_OFFSETS
	.align		4
.L_60:
        /*03c8*/ 	.byte	0x04, 0x28
        /*03ca*/ 	.short	(.L_62 - .L_61)


	//   ....[0]....
.L_61:
        /*03cc*/ 	.word	0x00000110


	//   ....[1]....
        /*03d0*/ 	.word	0x000008d0


	//   ....[2]....
        /*03d4*/ 	.word	0x00000b00


	//   ....[3]....
        /*03d8*/ 	.word	0x00000c30


	//   ....[4]....
        /*03dc*/ 	.word	0x00000d70


	//   ....[5]....
        /*03e0*/ 	.word	0x00001030


	//   ....[6]....
        /*03e4*/ 	.word	0x00001220


	//   ....[7]....
        /*03e8*/ 	.word	0x00001330


	//   ....[8]....
        /*03ec*/ 	.word	0x00001490


	//   ....[9]....
        /*03f0*/ 	.word	0x000015f0


	//   ....[10]....
        /*03f4*/ 	.word	0x000017f0


	//   ....[11]....
        /*03f8*/ 	.word	0x00001a00


	//   ....[12]....
        /*03fc*/ 	.word	0x00001a30


	//   ....[13]....
        /*0400*/ 	.word	0x00008890


	//   ....[14]....
        /*0404*/ 	.word	0x00009960


	//   ....[15]....
        /*0408*/ 	.word	0x0000d630


	//   ....[16]....
        /*040c*/ 	.word	0x00011c30


	//   ....[17]....
        /*0410*/ 	.word	0x00019fc0


	//   ....[18]....
        /*0414*/ 	.word	0x0001a1e0


	//----- nvinfo : EIATTR_REG_RECONFIG
	.align		4
.L_62:
        /*0418*/ 	.byte	0x01, 0x54
	.zero		2


	//----- nvinfo : EIATTR_VRC_CTA_INIT_COUNT
	.align		4
        /*041c*/ 	.byte	0x02, 0x4a
        /*041e*/ 	.byte	0x80
	.zero		1


	//----- nvinfo : EIATTR_SYSCALL_OFFSETS
	.align		4
        /*0420*/ 	.byte	0x04, 0x46
        /*0422*/ 	.short	(.L_64 - .L_63)


	//   ....[0]....
.L_63:
        /*0424*/ 	.word	0x000043c0


	//   ....[1]....
        /*0428*/ 	.word	0x00004480


	//   ....[2]....
        /*042c*/ 	.word	0x000044f0


	//   ....[3]....
        /*0430*/ 	.word	0x00004560


	//   ....[4]....
        /*0434*/ 	.word	0x000045d0


	//   ....[5]....
        /*0438*/ 	.word	0x00004670


	//   ....[6]....
        /*043c*/ 	.word	0x00004730


	//   ....[7]....
        /*0440*/ 	.word	0x000047d0


	//   ....[8]....
        /*0444*/ 	.word	0x00004870


	//   ....[9]....
        /*0448*/ 	.word	0x00004910


	//   ....[10]....
        /*044c*/ 	.word	0x00004980


	//   ....[11]....
        /*0450*/ 	.word	0x00004a20


	//   ....[12]....
        /*0454*/ 	.word	0x00004ac0


	//   ....[13]....
        /*0458*/ 	.word	0x00004b30


	//   ....[14]....
        /*045c*/ 	.word	0x00004bd0


	//   ....[15]....
        /*0460*/ 	.word	0x00004c70


	//   ....[16]....
        /*0464*/ 	.word	0x00004d10


	//   ....[17]....
        /*0468*/ 	.word	0x00004db0


	//   ....[18]....
        /*046c*/ 	.word	0x00004e20


	//   ....[19]....
        /*0470*/ 	.word	0x00004ec0


	//   ....[20]....
        /*0474*/ 	.word	0x00004f60


	//   ....[21]....
        /*0478*/ 	.word	0x00004fd0


	//   ....[22]....
        /*047c*/ 	.word	0x00005070


	//   ....[23]....
        /*0480*/ 	.word	0x00005110


	//   ....[24]....
        /*0484*/ 	.word	0x000051b0


	//   ....[25]....
        /*0488*/ 	.word	0x00005250


	//   ....[26]....
        /*048c*/ 	.word	0x000052c0


	//   ....[27]....
        /*0490*/ 	.word	0x00005360


	//   ....[28]....
        /*0494*/ 	.word	0x00005400


	//   ....[29]....
        /*0498*/ 	.word	0x00005470


	//   ....[30]....
        /*049c*/ 	.word	0x00005510


	//   ....[31]....
        /*04a0*/ 	.word	0x000055b0


	//   ....[32]....
        /*04a4*/ 	.word	0x00005650


	//   ....[33]....
        /*04a8*/ 	.word	0x000056f0


	//   ....[34]....
        /*04ac*/ 	.word	0x00005790


	//   ....[35]....
        /*04b0*/ 	.word	0x00005830


	//   ....[36]....
        /*04b4*/ 	.word	0x000058a0


	//   ....[37]....
        /*04b8*/ 	.word	0x00005940


	//   ....[38]....
        /*04bc*/ 	.word	0x000059e0


	//   ....[39]....
        /*04c0*/ 	.word	0x00005a50


	//   ....[40]....
        /*04c4*/ 	.word	0x00005af0


	//   ....[41]....
        /*04c8*/ 	.word	0x00005b90


	//   ....[42]....
        /*04cc*/ 	.word	0x00005c30


	//   ....[43]....
        /*04d0*/ 	.word	0x00005cd0


	//   ....[44]....
        /*04d4*/ 	.word	0x00005d40


	//   ....[45]....
        /*04d8*/ 	.word	0x00005de0


	//   ....[46]....
        /*04dc*/ 	.word	0x00005e80


	//   ....[47]....
        /*04e0*/ 	.word	0x00005ef0


	//   ....[48]....
        /*04e4*/ 	.word	0x00005f80


	//   ....[49]....
        /*04e8*/ 	.word	0x00006020


	//   ....[50]....
        /*04ec*/ 	.word	0x000060c0


	//   ....[51]....
        /*04f0*/ 	.word	0x00006160


	//   ....[52]....
        /*04f4*/ 	.word	0x000061d0


	//   ....[53]....
        /*04f8*/ 	.word	0x00006260


	//   ....[54]....
        /*04fc*/ 	.word	0x00006300


	//   ....[55]....
        /*0500*/ 	.word	0x00006370


	//   ....[56]....
        /*0504*/ 	.word	0x00006410


	//   ....[57]....
        /*0508*/ 	.word	0x000064b0


	//   ....[58]....
        /*050c*/ 	.word	0x00006550


	//   ....[59]....
        /*0510*/ 	.word	0x000065f0


	//   ....[60]....
        /*0514*/ 	.word	0x000089c0


	//   ....[61]....
        /*0518*/ 	.word	0x00008b10


	//   ....[62]....
        /*051c*/ 	.word	0x00008cf0


	//   ....[63]....
        /*0520*/ 	.word	0x00008e40


	//   ....[64]....
        /*0524*/ 	.word	0x00009020


	//   ....[65]....
        /*0528*/ 	.word	0x00009170


	//   ....[66]....
        /*052c*/ 	.word	0x00009350


	//   ....[67]....
        /*0530*/ 	.word	0x00009530


	//   ....[68]....
        /*0534*/ 	.word	0x000097e0


	//   ....[69]....
        /*0538*/ 	.word	0x00009a90


	//   ....[70]....
        /*053c*/ 	.word	0x00009be0


	//   ....[71]....
        /*0540*/ 	.word	0x00009dc0


	//   ....[72]....
        /*0544*/ 	.word	0x00009f10


	//   ....[73]....
        /*0548*/ 	.word	0x0000a0f0


	//   ....[74]....
        /*054c*/ 	.word	0x0000a240


	//   ....[75]....
        /*0550*/ 	.word	0x0000a420


	//   ....[76]....
        /*0554*/ 	.word	0x0000a600


	//   ....[77]....
        /*0558*/ 	.word	0x0000abf0


	//   ....[78]....
        /*055c*/ 	.word	0x0000af30


	//   ....[79]....
        /*0560*/ 	.word	0x0000b240


	//   ....[80]....
        /*0564*/ 	.word	0x0000b550


	//   ....[81]....
        /*0568*/ 	.word	0x0000be40


	//   ....[82]....
        /*056c*/ 	.word	0x0000c1d0


	//   ....[83]....
        /*0570*/ 	.word	0x0000c4e0


	//   ....[84]....
        /*0574*/ 	.word	0x0000c7f0


	//   ....[85]....
        /*0578*/ 	.word	0x0000cb00


	//   ....[86]....
        /*057c*/ 	.word	0x0000d870


	//   ....[87]....
        /*0580*/ 	.word	0x0000d9e0


	//   ....[88]....
        /*0584*/ 	.word	0x0000db50


	//   ....[89]....
        /*0588*/ 	.word	0x0000dcc0


	//   ....[90]....
        /*058c*/ 	.word	0x0000e250


	//   ....[91]....
        /*0590*/ 	.word	0x00010d90


	//   ....[92]....
        /*0594*/ 	.word	0x00011090


	//   ....[93]....
        /*0598*/ 	.word	0x00011ab0


	//   ....[94]....
        /*059c*/ 	.word	0x00011e50


	//   ....[95]....
        /*05a0*/ 	.word	0x00011fc0


	//   ....[96]....
        /*05a4*/ 	.word	0x00012130


	//   ....[97]....
        /*05a8*/ 	.word	0x000122a0


	//   ....[98]....
        /*05ac*/ 	.word	0x00014040


	//   ....[99]....
        /*05b0*/ 	.word	0x00016bb0


	//   ....[100]....
        /*05b4*/ 	.word	0x00016ed0


	//   ....[101]....
        /*05b8*/ 	.word	0x000178d0


	//----- nvinfo : EIATTR_MBARRIER_INSTR_OFFSETS
	.align		4
.L_64:
        /*05bc*/ 	.byte	0x04, 0x39
        /*05be*/ 	.short	(.L_66 - .L_65)


	//   ....[0]....
.L_65:
        /*05c0*/ 	.word	0x000009b0
        /*05c4*/ 	.word	0x000000ff
        /*05c8*/ 	.word	0x00014000
        /*05cc*/ 	.short	0x0100
        /*05ce*/ 	.byte	0x05
	.zero		1


	//   ....[1]....
        /*05d0*/ 	.word	0x000009c0
        /*05d4*/ 	.word	0x000000ff
        /*05d8*/ 	.word	0x00014010
        /*05dc*/ 	.short	0x0100
        /*05de*/ 	.byte	0x05
	.zero		1


	//   ....[2]....
        /*05e0*/ 	.word	0x000009d0
        /*05e4*/ 	.word	0x000000ff
        /*05e8*/ 	.word	0x00014008
        /*05ec*/ 	.short	0x0100
        /*05ee*/ 	.byte	0x05
	.zero		1


	//   ....[3]....
        /*05f0*/ 	.word	0x000009e0
        /*05f4*/ 	.word	0x000000ff
        /*05f8*/ 	.word	0x00014018
        /*05fc*/ 	.short	0x0100
        /*05fe*/ 	.byte	0x05
	.zero		1


	//   ....[4]....
        /*0600*/ 	.word	0x00000bc0
        /*0604*/ 	.word	0x000000ff
        /*0608*/ 	.word	0x00014020
        /*060c*/ 	.short	0x0100
        /*060e*/ 	.byte	0x05
	.zero		1


	//   ....[5]....
        /*0610*/ 	.word	0x00000bd0
        /*0614*/ 	.word	0x000000ff
        /*0618*/ 	.word	0x00014038
        /*061c*/ 	.short	0x0100
        /*061e*/ 	.byte	0x05
	.zero		1


	//   ....[6]....
        /*0620*/ 	.word	0x00000be0
        /*0624*/ 	.word	0x000000ff
        /*0628*/ 	.word	0x00014028
        /*062c*/ 	.short	0x0100
        /*062e*/ 	.byte	0x05
	.zero		1


	//   ....[7]....
        /*0630*/ 	.word	0x00000bf0
        /*0634*/ 	.word	0x000000ff
        /*0638*/ 	.word	0x00014040
        /*063c*/ 	.short	0x0100
        /*063e*/ 	.byte	0x05
	.zero		1


	//   ....[8]....
        /*0640*/ 	.word	0x00000c00
        /*0644*/ 	.word	0x000000ff
        /*0648*/ 	.word	0x00014030
        /*064c*/ 	.short	0x0100
        /*064e*/ 	.byte	0x05
	.zero		1


	//   ....[9]....
        /*0650*/ 	.word	0x00000c10
        /*0654*/ 	.word	0x000000ff
        /*0658*/ 	.word	0x00014048
        /*065c*/ 	.short	0x0100
        /*065e*/ 	.byte	0x05
	.zero		1


	//   ....[10]....
        /*0660*/ 	.word	0x00000d40
        /*0664*/ 	.word	0x000000ff
        /*0668*/ 	.word	0x00014050
        /*066c*/ 	.short	0x0100
        /*066e*/ 	.byte	0x06
	.zero		1


	//   ....[11]....
        /*0670*/ 	.word	0x00000d50
        /*0674*/ 	.word	0x000000ff
        /*0678*/ 	.word	0x00014058
        /*067c*/ 	.short	0x0100
        /*067e*/ 	.byte	0x06
	.zero		1


	//   ....[12]....
        /*0680*/ 	.word	0x00000f00
        /*0684*/ 	.word	0x000000ff
        /*0688*/ 	.word	0x00014060
        /*068c*/ 	.short	0x0100
        /*068e*/ 	.byte	0x06
	.zero		1


	//   ....[13]....
        /*0690*/ 	.word	0x00000f10
        /*0694*/ 	.word	0x000000ff
        /*0698*/ 	.word	0x00014068
        /*069c*/ 	.short	0x0100
        /*069e*/ 	.byte	0x06
	.zero		1


	//   ....[14]....
        /*06a0*/ 	.word	0x000010f0
        /*06a4*/ 	.word	0x000000ff
        /*06a8*/ 	.word	0x00014070
        /*06ac*/ 	.short	0x0100
        /*06ae*/ 	.byte	0x05
	.zero		1


	//   ....[15]....
        /*06b0*/ 	.word	0x00001100
        /*06b4*/ 	.word	0x000000ff
        /*06b8*/ 	.word	0x00014078
        /*06bc*/ 	.short	0x0100
        /*06be*/ 	.byte	0x05
	.zero		1


	//   ....[16]....
        /*06c0*/ 	.word	0x00001300
        /*06c4*/ 	.word	0x000000ff
        /*06c8*/ 	.word	0x00014080
        /*06cc*/ 	.short	0x0100
        /*06ce*/ 	.byte	0x05
	.zero		1


	//   ....[17]....
        /*06d0*/ 	.word	0x00001310
        /*06d4*/ 	.word	0x000000ff
        /*06d8*/ 	.word	0x00014088
        /*06dc*/ 	.short	0x0100
        /*06de*/ 	.byte	0x05
	.zero		1


	//   ....[18]....
        /*06e0*/ 	.word	0x00001440
        /*06e4*/ 	.word	0x000000ff
        /*06e8*/ 	.word	0x00014090
        /*06ec*/ 	.short	0x0100
        /*06ee*/ 	.byte	0x08
	.zero		1


	//   ....[19]....
        /*06f0*/ 	.word	0x00001450
        /*06f4*/ 	.word	0x000000ff
        /*06f8*/ 	.word	0x000140a0
        /*06fc*/ 	.short	0x0100
        /*06fe*/ 	.byte	0x08
	.zero		1


	//   ....[20]....
        /*0700*/ 	.word	0x00001460
        /*0704*/ 	.word	0x000000ff
        /*0708*/ 	.word	0x00014098
        /*070c*/ 	.short	0x0100
        /*070e*/ 	.byte	0x08
	.zero		1


	//   ....[21]....
        /*0710*/ 	.word	0x00001470
        /*0714*/ 	.word	0x000000ff
        /*0718*/ 	.word	0x000140a8
        /*071c*/ 	.short	0x0100
        /*071e*/ 	.byte	0x08
	.zero		1


	//   ....[22]....
        /*0720*/ 	.word	0x000015a0
        /*0724*/ 	.word	0x000000ff
        /*0728*/ 	.word	0x000140b0
        /*072c*/ 	.short	0x0100
        /*072e*/ 	.byte	0x08
	.zero		1


	//   ....[23]....
        /*0730*/ 	.word	0x000015b0
        /*0734*/ 	.word	0x000000ff
        /*0738*/ 	.word	0x000140c0
        /*073c*/ 	.short	0x0100
        /*073e*/ 	.byte	0x08
	.zero		1


	//   ....[24]....
        /*0740*/ 	.word	0x000015c0
        /*0744*/ 	.word	0x000000ff
        /*0748*/ 	.word	0x000140b8
        /*074c*/ 	.short	0x0100
        /*074e*/ 	.byte	0x08
	.zero		1


	//   ....[25]....
        /*0750*/ 	.word	0x000015d0
        /*0754*/ 	.word	0x000000ff
        /*0758*/ 	.word	0x000140c8
        /*075c*/ 	.short	0x0100
        /*075e*/ 	.byte	0x08
	.zero		1


	//   ....[26]....
        /*0760*/ 	.word	0x000016c0
        /*0764*/ 	.word	0x000000ff
        /*0768*/ 	.word	0x000140d0
        /*076c*/ 	.short	0x0100
        /*076e*/ 	.byte	0x05
	.zero		1


	//   ....[27]....
        /*0770*/ 	.word	0x000016d0
        /*0774*/ 	.word	0x000000ff
        /*0778*/ 	.word	0x000140d8
        /*077c*/ 	.short	0x0100
        /*077e*/ 	.byte	0x05
	.zero		1


	//   ....[28]....
        /*0780*/ 	.word	0x00001b30
        /*0784*/ 	.word	0x000000ff
        /*0788*/ 	.word	0x00014000
        /*078c*/ 	.short	0x010a
        /*078e*/ 	.byte	0x04
	.zero		1


	//   ....[29]....
        /*0790*/ 	.word	0x00001b70
        /*0794*/ 	.word	0x000000ff
        /*0798*/ 	.word	0x00014020
        /*079c*/ 	.short	0x010a
        /*079e*/ 	.byte	0x04
	.zero		1


	//   ....[30]....
        /*07a0*/ 	.word	0x00001c20
        /*07a4*/ 	.word	0x000000ff
        /*07a8*/ 	.word	0x00014058
        /*07ac*/ 	.short	0x010a
        /*07ae*/ 	.byte	0x04
	.zero		1


	//   ....[31]....
        /*07b0*/ 	.word	0x00001eb0
        /*07b4*/ 	.word	0x000000ff
        /*07b8*/ 	.word	0x00014008
        /*07bc*/ 	.short	0x010a
        /*07be*/ 	.byte	0x04
	.zero		1


	//   ....[32]....
        /*07c0*/ 	.word	0x00001f10
        /*07c4*/ 	.word	0x000000ff
        /*07c8*/ 	.word	0x00014068
        /*07cc*/ 	.short	0x010a
        /*07ce*/ 	.byte	0x04
	.zero		1


	//   ....[33]....
        /*07d0*/ 	.word	0x000021f0
        /*07d4*/ 	.word	0x000000ff
        /*07d8*/ 	.word	0x00014028
        /*07dc*/ 	.short	0x010a
        /*07de*/ 	.byte	0x04
	.zero		1


	//   ....[34]....
        /*07e0*/ 	.word	0x00002230
        /*07e4*/ 	.word	0x000000ff
        /*07e8*/ 	.word	0x000140a0
        /*07ec*/ 	.short	0x010a
        /*07ee*/ 	.byte	0x04
	.zero		1


	//   ....[35]....
        /*07f0*/ 	.word	0x00002270
        /*07f4*/ 	.word	0x000000ff
        /*07f8*/ 	.word	0x00014058
        /*07fc*/ 	.short	0x010a
        /*07fe*/ 	.byte	0x04
	.zero		1


	//   ....[36]....
        /*0800*/ 	.word	0x00002880
        /*0804*/ 	.word	0x000000ff
        /*0808*/ 	.word	0x00014020
        /*080c*/ 	.short	0x010a
        /*080e*/ 	.byte	0x0b
	.zero		1


	//   ....[37]....
        /*0810*/ 	.word	0x00002b90
        /*0814*/ 	.word	0x000000ff
        /*0818*/ 	.word	0x000140a8
        /*081c*/ 	.short	0x010a
        /*081e*/ 	.byte	0x04
	.zero		1


	//   ....[38]....
        /*0820*/ 	.word	0x00002c00
        /*0824*/ 	.word	0x000000ff
        /*0828*/ 	.word	0x00014068
        /*082c*/ 	.short	0x010a
        /*082e*/ 	.byte	0x04
	.zero		1


	//   ....[39]....
        /*0830*/ 	.word	0x000033f0
        /*0834*/ 	.word	0x000000ff
        /*0838*/ 	.word	0x00014020
        /*083c*/ 	.short	0x010a
        /*083e*/ 	.byte	0x08
	.zero		1


	//   ....[40]....
        /*0840*/ 	.word	0x00003440
        /*0844*/ 	.word	0x000000ff
        /*0848*/ 	.word	0x000140a0
        /*084c*/ 	.short	0x010a
        /*084e*/ 	.byte	0x04
	.zero		1


	//   ....[41]....
        /*0850*/ 	.word	0x000034b0
        /*0854*/ 	.word	0x000000ff
        /*0858*/ 	.word	0x00014058
        /*085c*/ 	.short	0x010a
        /*085e*/ 	.byte	0x04
	.zero		1


	//   ....[42]....
        /*0860*/ 	.word	0x00003ae0
        /*0864*/ 	.word	0x000000ff
        /*0868*/ 	.word	0x000140a8
        /*086c*/ 	.short	0x010a
        /*086e*/ 	.byte	0x04
	.zero		1


	//   ....[43]....
        /*0870*/ 	.word	0x00003b50
        /*0874*/ 	.word	0x000000ff
        /*0878*/ 	.word	0x00014068
        /*087c*/ 	.short	0x010a
        /*087e*/ 	.byte	0x04
	.zero		1


	//   ....[44]....
        /*0880*/ 	.word	0x00004220
        /*0884*/ 	.word	0x00000011
        /*0888*/ 	.word	0x000140c0
        /*088c*/ 	.short	0x010a
        /*088e*/ 	.byte	0xff
	.zero		1


	//   ....[45]....
        /*0890*/ 	.word	0x00007d40
        /*0894*/ 	.word	0x00000011
        /*0898*/ 	.word	0x000140b0
        /*089c*/ 	.short	0x0101
        /*089e*/ 	.byte	0xff
	.zero		1


	//   ....[46]....
        /*08a0*/ 	.word	0x00007ff0
        /*08a4*/ 	.word	0x00000011
        /*08a8*/ 	.word	0x000140c8
        /*08ac*/ 	.short	0x010a
        /*08ae*/ 	.byte	0xff
	.zero		1


	//   ....[47]....
        /*08b0*/ 	.word	0x000082f0
        /*08b4*/ 	.word	0x00000011
        /*08b8*/ 	.word	0x000140b8
        /*08bc*/ 	.short	0x0101
        /*08be*/ 	.byte	0xff
	.zero		1


	//   ....[48]....
        /*08c0*/ 	.word	0x000083d0
        /*08c4*/ 	.word	0x000000ff
        /*08c8*/ 	.word	0x00014070
        /*08cc*/ 	.short	0x010a
        /*08ce*/ 	.byte	0x27
	.zero		1


	//   ....[49]....
        /*08d0*/ 	.word	0x00008450
        /*08d4*/ 	.word	0x000000ff
        /*08d8*/ 	.word	0x00000000
        /*08dc*/ 	.short	0x0101
        /*08de*/ 	.byte	0x04
	.zero		1


	//   ....[50]....
        /*08e0*/ 	.word	0x00008480
        /*08e4*/ 	.word	0x000000ff
        /*08e8*/ 	.word	0x00014080
        /*08ec*/ 	.short	0x010a
        /*08ee*/ 	.byte	0x27
	.zero		1


	//   ....[51]....
        /*08f0*/ 	.word	0x00008710
        /*08f4*/ 	.word	0x000000ff
        /*08f8*/ 	.word	0x00014070
        /*08fc*/ 	.short	0x010a
        /*08fe*/ 	.byte	0x27
	.zero		1


	//   ....[52]....
        /*0900*/ 	.word	0x00008870
        /*0904*/ 	.word	0x000000ff
        /*0908*/ 	.word	0x00014090
        /*090c*/ 	.short	0x010a
        /*090e*/ 	.byte	0x27
	.zero		1


	//   ....[53]....
        /*0910*/ 	.word	0x000095e0
        /*0914*/ 	.word	0x000000ff
        /*0918*/ 	.word	0x00000000
        /*091c*/ 	.short	0x0101
        /*091e*/ 	.byte	0x04
	.zero		1


	//   ....[54]....
        /*0920*/ 	.word	0x00009660
        /*0924*/ 	.word	0x000000ff
        /*0928*/ 	.word	0x00000000
        /*092c*/ 	.short	0x0101
        /*092e*/ 	.byte	0x04
	.zero		1


	//   ....[55]....
        /*0930*/ 	.word	0x000096c0
        /*0934*/ 	.word	0x000000ff
        /*0938*/ 	.word	0x00014080
        /*093c*/ 	.short	0x010a
        /*093e*/ 	.byte	0x27
	.zero		1


	//   ....[56]....
        /*0940*/ 	.word	0x00009940
        /*0944*/ 	.word	0x000000ff
        /*0948*/ 	.word	0x00014098
        /*094c*/ 	.short	0x010a
        /*094e*/ 	.byte	0x27
	.zero		1


	//   ....[57]....
        /*0950*/ 	.word	0x0000a690
        /*0954*/ 	.word	0x000000ff
        /*0958*/ 	.word	0x00000000
        /*095c*/ 	.short	0x0101
        /*095e*/ 	.byte	0x04
	.zero		1


	//   ....[58]....
        /*0960*/ 	.word	0x0000a730
        /*0964*/ 	.word	0x000000ff
        /*0968*/ 	.word	0x00000000
        /*096c*/ 	.short	0x0101
        /*096e*/ 	.byte	0x05
	.zero		1


	//   ....[59]....
        /*0970*/ 	.word	0x0000a7e0
        /*0974*/ 	.word	0x00000000
        /*0978*/ 	.word	0x00000000
        /*097c*/ 	.short	0x0101
        /*097e*/ 	.byte	0xff
	.zero		1


	//   ....[60]....
        /*0980*/ 	.word	0x0000a820
        /*0984*/ 	.word	0x00000018
        /*0988*/ 	.word	0x00014070
        /*098c*/ 	.short	0x010a
        /*098e*/ 	.byte	0xff
	.zero		1


	//   ....[61]....
        /*0990*/ 	.word	0x0000a890
        /*0994*/ 	.word	0x000000ff
        /*0998*/ 	.word	0x00000000
        /*099c*/ 	.short	0x0101
        /*099e*/ 	.byte	0x04
	.zero		1


	//   ....[62]....
        /*09a0*/ 	.word	0x0000a8f0
        /*09a4*/ 	.word	0x00000018
        /*09a8*/ 	.word	0x00014090
        /*09ac*/ 	.short	0x010a
        /*09ae*/ 	.byte	0xff
	.zero		1


	//   ....[63]....
        /*09b0*/ 	.word	0x0000a970
        /*09b4*/ 	.word	0x00000018
        /*09b8*/ 	.word	0x000140c0
        /*09bc*/ 	.short	0x010a
        /*09be*/ 	.byte	0xff
	.zero		1


	//   ....[64]....
        /*09c0*/ 	.word	0x0000bc70
        /*09c4*/ 	.word	0x00000000
        /*09c8*/ 	.word	0x00000000
        /*09cc*/ 	.short	0x0101
        /*09ce*/ 	.byte	0xff
	.zero		1


	//   ....[65]....
        /*09d0*/ 	.word	0x0000bca0
        /*09d4*/ 	.word	0x00000018
        /*09d8*/ 	.word	0x000140b0
        /*09dc*/ 	.short	0x0101
        /*09de*/ 	.byte	0xff
	.zero		1


	//   ....[66]....
        /*09e0*/ 	.word	0x0000bd20
        /*09e4*/ 	.word	0x00000018
        /*09e8*/ 	.word	0x00014080
        /*09ec*/ 	.short	0x010a
        /*09ee*/ 	.byte	0xff
	.zero		1


	//   ....[67]....
        /*09f0*/ 	.word	0x0000bed0
        /*09f4*/ 	.word	0x00000020
        /*09f8*/ 	.word	0x00000000
        /*09fc*/ 	.short	0x0101
        /*09fe*/ 	.byte	0xff
	.zero		1


	//   ....[68]....
        /*0a00*/ 	.word	0x0000bf20
        /*0a04*/ 	.word	0x00000018
        /*0a08*/ 	.word	0x00014098
        /*0a0c*/ 	.short	0x010a
        /*0a0e*/ 	.byte	0xff
	.zero		1


	//   ....[69]....
        /*0a10*/ 	.word	0x0000bfa0
        /*0a14*/ 	.word	0x00000018
        /*0a18*/ 	.word	0x000140c8
        /*0a1c*/ 	.short	0x010a
        /*0a1e*/ 	.byte	0xff
	.zero		1


	//   ....[70]....
        /*0a20*/ 	.word	0x0000d200
        /*0a24*/ 	.word	0x00000000
        /*0a28*/ 	.word	0x00000000
        /*0a2c*/ 	.short	0x0101
        /*0a2e*/ 	.byte	0xff
	.zero		1


	//   ....[71]....
        /*0a30*/ 	.word	0x0000d230
        /*0a34*/ 	.word	0x00000018
        /*0a38*/ 	.word	0x000140b8
        /*0a3c*/ 	.short	0x0101
        /*0a3e*/ 	.byte	0xff
	.zero		1


	//   ....[72]....
        /*0a40*/ 	.word	0x0000d440
        /*0a44*/ 	.word	0x000000ff
        /*0a48*/ 	.word	0x00000000
        /*0a4c*/ 	.short	0x010a
        /*0a4e*/ 	.byte	0x04
	.zero		1


	//   ....[73]....
        /*0a50*/ 	.word	0x0000d750
        /*0a54*/ 	.word	0x000000ff
        /*0a58*/ 	.word	0x00000000
        /*0a5c*/ 	.short	0x010a
        /*0a5e*/ 	.byte	0x05
	.zero		1


	//   ....[74]....
        /*0a60*/ 	.word	0x0000e3c0
        /*0a64*/ 	.word	0x000000ff
        /*0a68*/ 	.word	0x00000000
        /*0a6c*/ 	.short	0x0101
        /*0a6e*/ 	.byte	0x06
	.zero		1


	//   ....[75]....
        /*0a70*/ 	.word	0x0000e430
        /*0a74*/ 	.word	0x000000ff
        /*0a78*/ 	.word	0x00000000
        /*0a7c*/ 	.short	0x010a
        /*0a7e*/ 	.byte	0x04
	.zero		1


	//   ....[76]....
        /*0a80*/ 	.word	0x0000e790
        /*0a84*/ 	.word	0x000000ff
        /*0a88*/ 	.word	0x00000000
        /*0a8c*/ 	.short	0x0101
        /*0a8e*/ 	.byte	0x05
	.zero		1


	//   ....[77]....
        /*0a90*/ 	.word	0x000111d0
        /*0a94*/ 	.word	0x000000ff
        /*0a98*/ 	.word	0x00000000
        /*0a9c*/ 	.short	0x0101
        /*0a9e*/ 	.byte	0x06
	.zero		1


	//   ....[78]....
        /*0aa0*/ 	.word	0x00011330
        /*0aa4*/ 	.word	0x000000ff
        /*0aa8*/ 	.word	0x00000000
        /*0aac*/ 	.short	0x010a
        /*0aae*/ 	.byte	0x06
	.zero		1


	//   ....[79]....
        /*0ab0*/ 	.word	0x00011990
        /*0ab4*/ 	.word	0x000000ff
        /*0ab8*/ 	.word	0x00000000
        /*0abc*/ 	.short	0x010a
        /*0abe*/ 	.byte	0x06
	.zero		1


	//   ....[80]....
        /*0ac0*/ 	.word	0x00011d30
        /*0ac4*/ 	.word	0x000000ff
        /*0ac8*/ 	.word	0x00000000
        /*0acc*/ 	.short	0x010a
        /*0ace*/ 	.byte	0x04
	.zero		1


	//   ....[81]....
        /*0ad0*/ 	.word	0x00014170
        /*0ad4*/ 	.word	0x000000ff
        /*0ad8*/ 	.word	0x00000000
        /*0adc*/ 	.short	0x0101
        /*0ade*/ 	.byte	0x04
	.zero		1


	//   ....[82]....
        /*0ae0*/ 	.word	0x00014190
        /*0ae4*/ 	.word	0x00000003
        /*0ae8*/ 	.word	0x00000000
        /*0aec*/ 	.short	0x010a
        /*0aee*/ 	.byte	0x2a
	.zero		1


	//   ....[83]....
        /*0af0*/ 	.word	0x000168b0
        /*0af4*/ 	.word	0x00000000
        /*0af8*/ 	.word	0x00000000
        /*0afc*/ 	.short	0x0101
        /*0afe*/ 	.byte	0x05
	.zero		1


	//   ....[84]....
        /*0b00*/ 	.word	0x00017000
        /*0b04*/ 	.word	0x000000ff
        /*0b08*/ 	.word	0x00000000
        /*0b0c*/ 	.short	0x0101
        /*0b0e*/ 	.byte	0x05
	.zero		1


	//   ....[85]....
        /*0b10*/ 	.word	0x00017170
        /*0b14*/ 	.word	0x000000ff
        /*0b18*/ 	.word	0x00000000
        /*0b1c*/ 	.short	0x010a
        /*0b1e*/ 	.byte	0x05
	.zero		1


	//   ....[86]....
        /*0b20*/ 	.word	0x000177a0
        /*0b24*/ 	.word	0x000000ff
        /*0b28*/ 	.word	0x00000000
        /*0b2c*/ 	.short	0x010a
        /*0b2e*/ 	.byte	0x05
	.zero		1


	//   ....[87]....
        /*0b30*/ 	.word	0x000179f0
        /*0b34*/ 	.word	0x000000ff
        /*0b38*/ 	.word	0x00000000
        /*0b3c*/ 	.short	0x0101
        /*0b3e*/ 	.byte	0x04
	.zero		1


	//   ....[88]....
        /*0b40*/ 	.word	0x00017a80
        /*0b44*/ 	.word	0x000000ff
        /*0b48*/ 	.word	0x00000000
        /*0b4c*/ 	.short	0x010a
        /*0b4e*/ 	.byte	0x04
	.zero		1


	//   ....[89]....
        /*0b50*/ 	.word	0x00017b40
        /*0b54*/ 	.word	0x000000ff
        /*0b58*/ 	.word	0x00000000
        /*0b5c*/ 	.short	0x0101
        /*0b5e*/ 	.byte	0x04
	.zero		1


	//   ....[90]....
        /*0b60*/ 	.word	0x00017eb0
        /*0b64*/ 	.word	0x000000ff
        /*0b68*/ 	.word	0x00014010
        /*0b6c*/ 	.short	0x010a
        /*0b6e*/ 	.byte	0x08
	.zero		1


	//   ....[91]....
        /*0b70*/ 	.word	0x00018050
        /*0b74*/ 	.word	0x000000ff
        /*0b78*/ 	.word	0x00014038
        /*0b7c*/ 	.short	0x010a
        /*0b7e*/ 	.byte	0x08
	.zero		1


	//   ....[92]....
        /*0b80*/ 	.word	0x00018210
        /*0b84*/ 	.word	0x000000ff
        /*0b88*/ 	.word	0x00014018
        /*0b8c*/ 	.short	0x010a
        /*0b8e*/ 	.byte	0x08
	.zero		1


	//   ....[93]....
        /*0b90*/ 	.word	0x000183c0
        /*0b94*/ 	.word	0x000000ff
        /*0b98*/ 	.word	0x00014040
        /*0b9c*/ 	.short	0x010a
        /*0b9e*/ 	.byte	0x08
	.zero		1


	//   ....[94]....
        /*0ba0*/ 	.word	0x00018710
        /*0ba4*/ 	.word	0x000000ff
        /*0ba8*/ 	.word	0x00014038
        /*0bac*/ 	.short	0x010a
        /*0bae*/ 	.byte	0x21
	.zero		1


	//   ....[95]....
        /*0bb0*/ 	.word	0x000188e0
        /*0bb4*/ 	.word	0x000000ff
        /*0bb8*/ 	.word	0x00014038
        /*0bbc*/ 	.short	0x010a
        /*0bbe*/ 	.byte	0x11
	.zero		1


	//   ....[96]....
        /*0bc0*/ 	.word	0x00018ad0
        /*0bc4*/ 	.word	0x000000ff
        /*0bc8*/ 	.word	0x00014038
        /*0bcc*/ 	.short	0x010a
        /*0bce*/ 	.byte	0x19
	.zero		1


	//   ....[97]....
        /*0bd0*/ 	.word	0x00018cb0
        /*0bd4*/ 	.word	0x000000ff
        /*0bd8*/ 	.word	0x00014038
        /*0bdc*/ 	.short	0x010a
        /*0bde*/ 	.byte	0x11
	.zero		1


	//   ....[98]....
        /*0be0*/ 	.word	0x00018ea0
        /*0be4*/ 	.word	0x000000ff
        /*0be8*/ 	.word	0x00014038
        /*0bec*/ 	.short	0x010a
        /*0bee*/ 	.byte	0x11
	.zero		1


	//   ....[99]....
        /*0bf0*/ 	.word	0x00019090
        /*0bf4*/ 	.word	0x000000ff
        /*0bf8*/ 	.word	0x00014038
        /*0bfc*/ 	.short	0x010a
        /*0bfe*/ 	.byte	0x11
	.zero		1


	//   ....[100]....
        /*0c00*/ 	.word	0x00019280
        /*0c04*/ 	.word	0x000000ff
        /*0c08*/ 	.word	0x00014038
        /*0c0c*/ 	.short	0x010a
        /*0c0e*/ 	.byte	0x11
	.zero		1


	//   ....[101]....
        /*0c10*/ 	.word	0x00019470
        /*0c14*/ 	.word	0x000000ff
        /*0c18*/ 	.word	0x00014038
        /*0c1c*/ 	.short	0x010a
        /*0c1e*/ 	.byte	0x11
	.zero		1


	//   ....[102]....
        /*0c20*/ 	.word	0x00019700
        /*0c24*/ 	.word	0x000000ff
        /*0c28*/ 	.word	0x00014038
        /*0c2c*/ 	.short	0x010a
        /*0c2e*/ 	.byte	0x19
	.zero		1


	//   ....[103]....
        /*0c30*/ 	.word	0x000198e0
        /*0c34*/ 	.word	0x000000ff
        /*0c38*/ 	.word	0x00014038
        /*0c3c*/ 	.short	0x010a
        /*0c3e*/ 	.byte	0x11
	.zero		1


	//   ....[104]....
        /*0c40*/ 	.word	0x00019d40
        /*0c44*/ 	.word	0x000000ff
        /*0c48*/ 	.word	0x000140b0
        /*0c4c*/ 	.short	0x010a
        /*0c4e*/ 	.byte	0x10
	.zero		1


	//   ....[105]....
        /*0c50*/ 	.word	0x00019de0
        /*0c54*/ 	.word	0x000000ff
        /*0c58*/ 	.word	0x000140b8
        /*0c5c*/ 	.short	0x010a
        /*0c5e*/ 	.byte	0x10
	.zero		1


	//   ....[106]....
        /*0c60*/ 	.word	0x00019f00
        /*0c64*/ 	.word	0x000000ff
        /*0c68*/ 	.word	0x00000000
        /*0c6c*/ 	.short	0x0101
        /*0c6e*/ 	.byte	0x05
	.zero		1


	//   ....[107]....
        /*0c70*/ 	.word	0x00019f80
        /*0c74*/ 	.word	0x000000ff
        /*0c78*/ 	.word	0x00000000
        /*0c7c*/ 	.short	0x0101
        /*0c7e*/ 	.byte	0x05
	.zero		1


	//   ....[108]....
        /*0c80*/ 	.word	0x0001a210
        /*0c84*/ 	.word	0x00000003
        /*0c88*/ 	.word	0x00014000
        /*0c8c*/ 	.short	0x010a
        /*0c8e*/ 	.byte	0xff
	.zero		1


	//   ....[109]....
        /*0c90*/ 	.word	0x0001a270
        /*0c94*/ 	.word	0x00000003
        /*0c98*/ 	.word	0x00014020
        /*0c9c*/ 	.short	0x010a
        /*0c9e*/ 	.byte	0xff
	.zero		1


	//   ....[110]....
        /*0ca0*/ 	.word	0x0001a2d0
        /*0ca4*/ 	.word	0x00000004
        /*0ca8*/ 	.word	0x00014058
        /*0cac*/ 	.short	0x010a
        /*0cae*/ 	.byte	0xff
	.zero		1


	//   ....[111]....
        /*0cb0*/ 	.word	0x0001a330
        /*0cb4*/ 	.word	0x00000003
        /*0cb8*/ 	.word	0x00014008
        /*0cbc*/ 	.short	0x010a
        /*0cbe*/ 	.byte	0xff
	.zero		1


	//   ....[112]....
        /*0cc0*/ 	.word	0x0001a390
        /*0cc4*/ 	.word	0x00000004
        /*0cc8*/ 	.word	0x00014068
        /*0ccc*/ 	.short	0x010a
        /*0cce*/ 	.byte	0xff
	.zero		1


	//   ....[113]....
        /*0cd0*/ 	.word	0x0001a3f0
        /*0cd4*/ 	.word	0x00000003
        /*0cd8*/ 	.word	0x00014028
        /*0cdc*/ 	.short	0x010a
        /*0cde*/ 	.byte	0xff
	.zero		1


	//   ....[114]....
        /*0ce0*/ 	.word	0x0001a450
        /*0ce4*/ 	.word	0x00000000
        /*0ce8*/ 	.word	0x000140a0
        /*0cec*/ 	.short	0x010a
        /*0cee*/ 	.byte	0xff
	.zero		1


	//   ....[115]....
        /*0cf0*/ 	.word	0x0001a4b0
        /*0cf4*/ 	.word	0x00000003
        /*0cf8*/ 	.word	0x00014058
        /*0cfc*/ 	.short	0x010a
        /*0cfe*/ 	.byte	0xff
	.zero		1


	//   ....[116]....
        /*0d00*/ 	.word	0x0001a510
        /*0d04*/ 	.word	0x00000003
        /*0d08*/ 	.word	0x00014020
        /*0d0c*/ 	.short	0x010a
        /*0d0e*/ 	.byte	0xff
	.zero		1


	//   ....[117]....
        /*0d10*/ 	.word	0x0001a570
        /*0d14*/ 	.word	0x00000000
        /*0d18*/ 	.word	0x000140a8
        /*0d1c*/ 	.short	0x010a
        /*0d1e*/ 	.byte	0xff
	.zero		1


	//   ....[118]....
        /*0d20*/ 	.word	0x0001a5d0
        /*0d24*/ 	.word	0x00000000
        /*0d28*/ 	.word	0x00014068
        /*0d2c*/ 	.short	0x010a
        /*0d2e*/ 	.byte	0xff
	.zero		1


	//   ....[119]....
        /*0d30*/ 	.word	0x0001a630
        /*0d34*/ 	.word	0x00000000
        /*0d38*/ 	.word	0x00014020
        /*0d3c*/ 	.short	0x010a
        /*0d3e*/ 	.byte	0xff
	.zero		1


	//   ....[120]....
        /*0d40*/ 	.word	0x0001a690
        /*0d44*/ 	.word	0x00000000
        /*0d48*/ 	.word	0x000140a0
        /*0d4c*/ 	.short	0x010a
        /*0d4e*/ 	.byte	0xff
	.zero		1


	//   ....[121]....
        /*0d50*/ 	.word	0x0001a6f0
        /*0d54*/ 	.word	0x00000003
        /*0d58*/ 	.word	0x00014058
        /*0d5c*/ 	.short	0x010a
        /*0d5e*/ 	.byte	0xff
	.zero		1


	//   ....[122]....
        /*0d60*/ 	.word	0x0001a750
        /*0d64*/ 	.word	0x00000000
        /*0d68*/ 	.word	0x000140a8
        /*0d6c*/ 	.short	0x010a
        /*0d6e*/ 	.byte	0xff
	.zero		1


	//   ....[123]....
        /*0d70*/ 	.word	0x0001a7b0
        /*0d74*/ 	.word	0x00000000
        /*0d78*/ 	.word	0x00014068
        /*0d7c*/ 	.short	0x010a
        /*0d7e*/ 	.byte	0xff
	.zero		1


	//   ....[124]....
        /*0d80*/ 	.word	0x0001a800
        /*0d84*/ 	.word	0x00000011
        /*0d88*/ 	.word	0x000140c0
        /*0d8c*/ 	.short	0x010a
        /*0d8e*/ 	.byte	0xff
	.zero		1


	//   ....[125]....
        /*0d90*/ 	.word	0x0001a850
        /*0d94*/ 	.word	0x00000011
        /*0d98*/ 	.word	0x000140c8
        /*0d9c*/ 	.short	0x010a
        /*0d9e*/ 	.byte	0xff
	.zero		1


	//   ....[126]....
        /*0da0*/ 	.word	0x0001a8b0
        /*0da4*/ 	.word	0x00000000
        /*0da8*/ 	.word	0x00014070
        /*0dac*/ 	.short	0x010a
        /*0dae*/ 	.byte	0xff
	.zero		1


	//   ....[127]....
        /*0db0*/ 	.word	0x0001a910
        /*0db4*/ 	.word	0x00000000
        /*0db8*/ 	.word	0x00014080
        /*0dbc*/ 	.short	0x010a
        /*0dbe*/ 	.byte	0xff
	.zero		1


	//   ....[128]....
        /*0dc0*/ 	.word	0x0001a970
        /*0dc4*/ 	.word	0x00000000
        /*0dc8*/ 	.word	0x00014070
        /*0dcc*/ 	.short	0x010a
        /*0dce*/ 	.byte	0xff
	.zero		1


	//   ....[129]....
        /*0dd0*/ 	.word	0x0001a9d0
        /*0dd4*/ 	.word	0x00000000
        /*0dd8*/ 	.word	0x00014090
        /*0ddc*/ 	.short	0x010a
        /*0dde*/ 	.byte	0xff
	.zero		1


	//   ....[130]....
        /*0de0*/ 	.word	0x0001aa30
        /*0de4*/ 	.word	0x00000000
        /*0de8*/ 	.word	0x00014080
        /*0dec*/ 	.short	0x010a
        /*0dee*/ 	.byte	0xff
	.zero		1


	//   ....[131]....
        /*0df0*/ 	.word	0x0001aa90
        /*0df4*/ 	.word	0x00000000
        /*0df8*/ 	.word	0x00014098
        /*0dfc*/ 	.short	0x010a
        /*0dfe*/ 	.byte	0xff
	.zero		1


	//   ....[132]....
        /*0e00*/ 	.word	0x0001aae0
        /*0e04*/ 	.word	0x00000018
        /*0e08*/ 	.word	0x00014070
        /*0e0c*/ 	.short	0x010a
        /*0e0e*/ 	.byte	0xff
	.zero		1


	//   ....[133]....
        /*0e10*/ 	.word	0x0001ab30
        /*0e14*/ 	.word	0x00000018
        /*0e18*/ 	.word	0x00014090
        /*0e1c*/ 	.short	0x010a
        /*0e1e*/ 	.byte	0xff
	.zero		1


	//   ....[134]....
        /*0e20*/ 	.word	0x0001ab80
        /*0e24*/ 	.word	0x00000018
        /*0e28*/ 	.word	0x000140c0
        /*0e2c*/ 	.short	0x010a
        /*0e2e*/ 	.byte	0xff
	.zero		1


	//   ....[135]....
        /*0e30*/ 	.word	0x0001abd0
        /*0e34*/ 	.word	0x00000018
        /*0e38*/ 	.word	0x00014080
        /*0e3c*/ 	.short	0x010a
        /*0e3e*/ 	.byte	0xff
	.zero		1


	//   ....[136]....
        /*0e40*/ 	.word	0x0001ac20
        /*0e44*/ 	.word	0x00000018
        /*0e48*/ 	.word	0x00014098
        /*0e4c*/ 	.short	0x010a
        /*0e4e*/ 	.byte	0xff
	.zero		1


	//   ....[137]....
        /*0e50*/ 	.word	0x0001ac70
        /*0e54*/ 	.word	0x00000018
        /*0e58*/ 	.word	0x000140c8
        /*0e5c*/ 	.short	0x010a
        /*0e5e*/ 	.byte	0xff
	.zero		1


	//   ....[138]....
        /*0e60*/ 	.word	0x0001acd0
        /*0e64*/ 	.word	0x00000000
        /*0e68*/ 	.word	0x00000000
        /*0e6c*/ 	.short	0x010a
        /*0e6e*/ 	.byte	0xff
	.zero		1


	//   ....[139]....
        /*0e70*/ 	.word	0x0001ad30
        /*0e74*/ 	.word	0x00000000
        /*0e78*/ 	.word	0x00000000
        /*0e7c*/ 	.short	0x010a
        /*0e7e*/ 	.byte	0xff
	.zero		1


	//   ....[140]....
        /*0e80*/ 	.word	0x0001ad90
        /*0e84*/ 	.word	0x00000004
        /*0e88*/ 	.word	0x00000000
        /*0e8c*/ 	.short	0x010a
        /*0e8e*/ 	.byte	0xff
	.zero		1


	//   ....[141]....
        /*0e90*/ 	.word	0x0001adf0
        /*0e94*/ 	.word	0x00000005
        /*0e98*/ 	.word	0x00000000
        /*0e9c*/ 	.short	0x010a
        /*0e9e*/ 	.byte	0xff
	.zero		1


	//   ....[142]....
        /*0ea0*/ 	.word	0x0001ae50
        /*0ea4*/ 	.word	0x00000003
        /*0ea8*/ 	.word	0x00000000
        /*0eac*/ 	.short	0x010a
        /*0eae*/ 	.byte	0xff
	.zero		1


	//   ....[143]....
        /*0eb0*/ 	.word	0x0001aeb0
        /*0eb4*/ 	.word	0x00000000
        /*0eb8*/ 	.word	0x00000000
        /*0ebc*/ 	.short	0x010a
        /*0ebe*/ 	.byte	0xff
	.zero		1


	//   ....[144]....
        /*0ec0*/ 	.word	0x0001af10
        /*0ec4*/ 	.word	0x00000003
        /*0ec8*/ 	.word	0x00000000
        /*0ecc*/ 	.short	0x010a
        /*0ece*/ 	.byte	0xff
	.zero		1


	//   ....[145]....
        /*0ed0*/ 	.word	0x0001af70
        /*0ed4*/ 	.word	0x00000003
        /*0ed8*/ 	.word	0x00000000
        /*0edc*/ 	.short	0x010a
        /*0ede*/ 	.byte	0xff
	.zero		1


	//   ....[146]....
        /*0ee0*/ 	.word	0x0001afd0
        /*0ee4*/ 	.word	0x00000003
        /*0ee8*/ 	.word	0x00000000
        /*0eec*/ 	.short	0x010a
        /*0eee*/ 	.byte	0xff
	.zero		1


	//   ....[147]....
        /*0ef0*/ 	.word	0x0001b030
        /*0ef4*/ 	.word	0x00000000
        /*0ef8*/ 	.word	0x00000000
        /*0efc*/ 	.short	0x010a
        /*0efe*/ 	.byte	0xff
	.zero		1


	//   ....[148]....
        /*0f00*/ 	.word	0x0001b090
        /*0f04*/ 	.word	0x00000000
        /*0f08*/ 	.word	0x00014010
        /*0f0c*/ 	.short	0x010a
        /*0f0e*/ 	.byte	0xff
	.zero		1


	//   ....[149]....
        /*0f10*/ 	.word	0x0001b0f0
        /*0f14*/ 	.word	0x00000000
        /*0f18*/ 	.word	0x00014038
        /*0f1c*/ 	.short	0x010a
        /*0f1e*/ 	.byte	0xff
	.zero		1


	//   ....[150]....
        /*0f20*/ 	.word	0x0001b150
        /*0f24*/ 	.word	0x00000000
        /*0f28*/ 	.word	0x00014018
        /*0f2c*/ 	.short	0x010a
        /*0f2e*/ 	.byte	0xff
	.zero		1


	//   ....[151]....
        /*0f30*/ 	.word	0x0001b1b0
        /*0f34*/ 	.word	0x00000000
        /*0f38*/ 	.word	0x00014040
        /*0f3c*/ 	.short	0x010a
        /*0f3e*/ 	.byte	0xff
	.zero		1


	//   ....[152]....
        /*0f40*/ 	.word	0x0001b210
        /*0f44*/ 	.word	0x00000000
        /*0f48*/ 	.word	0x00014038
        /*0f4c*/ 	.short	0x010a
        /*0f4e*/ 	.byte	0xff
	.zero		1


	//   ....[153]....
        /*0f50*/ 	.word	0x0001b270
        /*0f54*/ 	.word	0x00000000
        /*0f58*/ 	.word	0x00014038
        /*0f5c*/ 	.short	0x010a
        /*0f5e*/ 	.byte	0xff
	.zero		1


	//   ....[154]....
        /*0f60*/ 	.word	0x0001b2d0
        /*0f64*/ 	.word	0x00000000
        /*0f68*/ 	.word	0x00014038
        /*0f6c*/ 	.short	0x010a
        /*0f6e*/ 	.byte	0xff
	.zero		1


	//   ....[155]....
        /*0f70*/ 	.word	0x0001b330
        /*0f74*/ 	.word	0x00000000
        /*0f78*/ 	.word	0x00014038
        /*0f7c*/ 	.short	0x010a
        /*0f7e*/ 	.byte	0xff
	.zero		1


	//   ....[156]....
        /*0f80*/ 	.word	0x0001b390
        /*0f84*/ 	.word	0x00000000
        /*0f88*/ 	.word	0x00014038
        /*0f8c*/ 	.short	0x010a
        /*0f8e*/ 	.byte	0xff
	.zero		1


	//   ....[157]....
        /*0f90*/ 	.word	0x0001b3f0
        /*0f94*/ 	.word	0x00000000
        /*0f98*/ 	.word	0x00014038
        /*0f9c*/ 	.short	0x010a
        /*0f9e*/ 	.byte	0xff
	.zero		1


	//   ....[158]....
        /*0fa0*/ 	.word	0x0001b450
        /*0fa4*/ 	.word	0x00000000
        /*0fa8*/ 	.word	0x00014038
        /*0fac*/ 	.short	0x010a
        /*0fae*/ 	.byte	0xff
	.zero		1


	//   ....[159]....
        /*0fb0*/ 	.word	0x0001b4b0
        /*0fb4*/ 	.word	0x00000000
        /*0fb8*/ 	.word	0x00014038
        /*0fbc*/ 	.short	0x010a
        /*0fbe*/ 	.byte	0xff
	.zero		1


	//   ....[160]....
        /*0fc0*/ 	.word	0x0001b510
        /*0fc4*/ 	.word	0x00000000
        /*0fc8*/ 	.word	0x00014038
        /*0fcc*/ 	.short	0x010a
        /*0fce*/ 	.byte	0xff
	.zero		1


	//   ....[161]....
        /*0fd0*/ 	.word	0x0001b570
        /*0fd4*/ 	.word	0x00000000
        /*0fd8*/ 	.word	0x00014038
        /*0fdc*/ 	.short	0x010a
        /*0fde*/ 	.byte	0xff
	.zero		1


	//   ....[162]....
        /*0fe0*/ 	.word	0x0001b5d0
        /*0fe4*/ 	.word	0x00000000
        /*0fe8*/ 	.word	0x000140b0
        /*0fec*/ 	.short	0x010a
        /*0fee*/ 	.byte	0xff
	.zero		1


	//   ....[163]....
        /*0ff0*/ 	.word	0x0001b630
        /*0ff4*/ 	.word	0x00000000
        /*0ff8*/ 	.word	0x000140b8
        /*0ffc*/ 	.short	0x010a
        /*0ffe*/ 	.byte	0xff
	.zero		1


	//----- nvinfo : EIATTR_NUM_MBARRIERS
	.align		4
.L_66:
        /*1000*/ 	.byte	0x03, 0x38
        /*1002*/ 	.short	0x001c


	//----- nvinfo : EIATTR_EXIT_INSTR_OFFSETS
	.align		4
        /*1004*/ 	.byte	0x04, 0x1c
        /*1006*/ 	.short	(.L_68 - .L_67)


	//   ....[0]....
.L_67:
        /*1008*/ 	.word	0x000017c0


	//   ....[1]....
        /*100c*/ 	.word	0x00001a40


	//   ....[2]....
        /*1010*/ 	.word	0x00004090


	//   ....[3]....
        /*1014*/ 	.word	0x000040d0


	//   ....[4]....
        /*1018*/ 	.word	0x00004140


	//   ....[5]....
        /*101c*/ 	.word	0x00008300


	//   ....[6]....
        /*1020*/ 	.word	0x0000d240


	//   ....[7]....
        /*1024*/ 	.word	0x0000d2e0


	//   ....[8]....
        /*1028*/ 	.word	0x00017b50


	//   ....[9]....
        /*102c*/ 	.word	0x00017be0


	//   ....[10]....
        /*1030*/ 	.word	0x00017c80


	//   ....[11]....
        /*1034*/ 	.word	0x00018530


	//   ....[12]....
        /*1038*/ 	.word	0x00019680


	//   ....[13]....
        /*103c*/ 	.word	0x00019ac0


	//   ....[14]....
        /*1040*/ 	.word	0x00019b30


	//   ....[15]....
        /*1044*/ 	.word	0x0001a1f0


	//----- nvinfo : EIATTR_INDIRECT_BRANCH_TARGETS
	.align		4
.L_68:
        /*1048*/ 	.byte	0x04, 0x34
        /*104a*/ 	.short	(.L_70 - .L_69)


	//   ....[0]....
.L_69:
        /*104c*/ 	.word	.L_x_477@srel
        /*1050*/ 	.short	0x0
        /*1052*/ 	.short	0x0
        /*1054*/ 	.word	0x3
        /*1058*/ 	.word	.L_x_478@srel
        /*105c*/ 	.word	.L_x_479@srel
        /*1060*/ 	.word	.L_x_480@srel


	//----- nvinfo : EIATTR_MAX_THREADS
	.align		4
.L_70:
        /*1064*/ 	.byte	0x04, 0x05
        /*1066*/ 	.short	(.L_72 - .L_71)
.L_71:
        /*1068*/ 	.word	0x00000200
        /*106c*/ 	.word	0x00000001
        /*1070*/ 	.word	0x00000001


	//----- nvinfo : EIATTR_CRS_STACK_SIZE
	.align		4
.L_72:
        /*1074*/ 	.byte	0x04, 0x1e
        /*1076*/ 	.short	(.L_74 - .L_73)
.L_73:
        /*1078*/ 	.word	0x00000000


	//----- nvinfo : EIATTR_CBANK_PARAM_SIZE
	.align		4
.L_74:
        /*107c*/ 	.byte	0x03, 0x19
        /*107e*/ 	.short	0x0600


	//----- nvinfo : EIATTR_PARAM_CBANK
	.align		4
        /*1080*/ 	.byte	0x04, 0x0a
        /*1082*/ 	.short	(.L_76 - .L_75)
	.align		4
.L_75:
        /*1084*/ 	.word	index@(.nv.constant0._ZN7cutlass13device_kernelINS_4fmha6kernel36Sm100FmhaFwdKernelTmaWarpspecializedIN4cute5tupleIJiiiNS5_IJNS5_IJiiEEEiEEEEEENS1_10collective38Sm100FmhaFwdMainloopTmaWarpspecializedINS_6half_tEffNS5_IJNS4_1CILi256EEENSC_ILi128EEENSC_ILi64EEEEEENS5_IJiNSC_ILi1EEES7_EEENS5_IJiSH_NS5_IJNS5_IJNSC_ILi0EEEiEEEiEEEEEESM_NS9_12ResidualMaskENS5_IJNSC_ILi2EEESH_SH_EEENSC_ILb0EEEEENS9_38Sm100FmhaFwdEpilogueTmaWarpspecializedISB_fNS5_IJSE_SF_SE_EEESI_NS5_IJSH_S7_EEESQ_EENS2_23IndividualTileSchedulerENS2_41Sm100FmhaCtxKernelWarpspecializedScheduleEEEEEvNT_6ParamsE)
        /*1088*/ 	.short	0x0380
        /*108a*/ 	.short	0x0600


	//----- nvinfo : EIATTR_SW_WAR
	.align		4
.L_76:
        /*108c*/ 	.byte	0x04, 0x36
        /*108e*/ 	.short	(.L_78 - .L_77)
.L_77:
        /*1090*/ 	.word	0x00000008
.L_78:


//--------------------- .nv.callgraph             --------------------------
	.section	.nv.callgraph,"",@"SHT_CUDA_CALLGRAPH"
	.align	4
	.sectionentsize	8
	.align		4
        /*0000*/ 	.word	0x00000000
	.align		4
        /*0004*/ 	.word	0xffffffff
	.align		4
        /*0008*/ 	.word	index@(_ZN7cutlass13device_kernelINS_4fmha6kernel36Sm100FmhaFwdKernelTmaWarpspecializedIN4cute5tupleIJiiiNS5_IJNS5_IJiiEEEiEEEEEENS1_10collective38Sm100FmhaFwdMainloopTmaWarpspecializedINS_6half_tEffNS5_IJNS4_1CILi256EEENSC_ILi128EEENSC_ILi64EEEEEENS5_IJiNSC_ILi1EEES7_EEENS5_IJiSH_NS5_IJNS5_IJNSC_ILi0EEEiEEEiEEEEEESM_NS9_12ResidualMaskENS5_IJNSC_ILi2EEESH_SH_EEENSC_ILb0EEEEENS9_38Sm100FmhaFwdEpilogueTmaWarpspecializedISB_fNS5_IJSE_SF_SE_EEESI_NS5_IJSH_S7_EEESQ_EENS2_23IndividualTileSchedulerENS2_41Sm100FmhaCtxKernelWarpspecializedScheduleEEEEEvNT_6ParamsE)
	.align		4
        /*000c*/ 	.word	index@(__assertfail)
	.align		4
        /*0010*/ 	.word	index@(_ZN7cutlass13device_kernelINS_4fmha6kernel36Sm100FmhaFwdKernelTmaWarpspecializedIN4cute5tupleIJiiiNS5_IJNS5_IJiiEEEiEEEEEENS1_10collective38Sm100FmhaFwdMainloopTmaWarpspecializedINS_6half_tEffNS5_IJNS4_1CILi256EEENSC_ILi128EEENSC_ILi64EEEEEENS5_IJiNSC_ILi1EEES7_EEENS5_IJiSH_NS5_IJNS5_IJNSC_ILi0EEEiEEEiEEEEEESM_NS9_12ResidualMaskENS5_IJNSC_ILi2EEESH_SH_EEENSC_ILb0EEEEENS9_38Sm100FmhaFwdEpilogueTmaWarpspecializedISB_fNS5_IJSE_SF_SE_EEESI_NS5_IJSH_S7_EEESQ_EENS2_23IndividualTileSchedulerENS2_41Sm100FmhaCtxKernelWarpspecializedScheduleEEEEEvNT_6ParamsE)
	.align		4
        /*0014*/ 	.word	index@(vprintf)
	.align		4
        /*0018*/ 	.word	0x00000000
	.align		4
        /*001c*/ 	.word	0xfffffffe
	.align		4
        /*0020*/ 	.word	0x00000000
	.align		4
        /*0024*/ 	.word	0xfffffffd
	.align		4
        /*0028*/ 	.word	0x00000000
	.align		4
        /*002c*/ 	.word	0xfffffffc


//--------------------- .nv.constant4             --------------------------
	.section	.nv.constant4,"a",@progbits
	.align	8
	.align		8
.nv.constant4:
        /*0000*/ 	.dword	vprintf
	.align		8
        /*0008*/ 	.dword	__assertfail
	.align		8
        /*0010*/ 	.dword	__unnamed_1
	.align		8
        /*0018*/ 	.dword	__unnamed_2
	.align		8
        /*0020*/ 	.dword	__unnamed_3
	.align		8
        /*0028*/ 	.dword	__unnamed_4
	.align		8
        /*0030*/ 	.dword	__unnamed_5
	.align		8
        /*0038*/ 	.dword	__unnamed_6
	.align		8
        /*0040*/ 	.dword	__unnamed_7
	.align		8
        /*0048*/ 	.dword	_ZN39_INTERNAL_3fa9fa35_4_k_cu_80c4bfbc_36454cuda3std3__45__cpo5beginE
	.align		8
        /*0050*/ 	.dword	_ZN39_INTERNAL_3fa9fa35_4_k_cu_80c4bfbc_36454cuda3std3__45__cpo3endE
	.align		8
        /*0058*/ 	.dword	_ZN39_INTERNAL_3fa9fa35_4_k_cu_80c4bfbc_36454cuda3std3__45__cpo6cbeginE
	.align		8
        /*0060*/ 	.dword	_ZN39_INTERNAL_3fa9fa35_4_k_cu_80c4bfbc_36454cuda3std3__45__cpo4cendE
	.align		8
        /*0068*/ 	.dword	_ZN39_INTERNAL_3fa9fa35_4_k_cu_80c4bfbc_36454cuda3std3__441_GLOBAL__N__3fa9fa35_4_k_cu_80c4bfbc_36456ignoreE
	.align		8
        /*0070*/ 	.dword	_ZN39_INTERNAL_3fa9fa35_4_k_cu_80c4bfbc_36454cuda3std3__419piecewise_constructE
	.align		8
        /*0078*/ 	.dword	_ZN39_INTERNAL_3fa9fa35_4_k_cu_80c4bfbc_36454cuda3std3__48in_placeE
	.align		8
        /*0080*/ 	.dword	_ZN39_INTERNAL_3fa9fa35_4_k_cu_80c4bfbc_36454cuda3std6ranges3__45__cpo4swapE
	.align		8
        /*0088*/ 	.dword	_ZN39_INTERNAL_3fa9fa35_4_k_cu_80c4bfbc_36454cuda3std6ranges3__45__cpo9iter_moveE
	.align		8
        /*0090*/ 	.dword	_ZN39_INTERNAL_3fa9fa35_4_k_cu_80c4bfbc_36454cute7productE
	.align		8
        /*0098*/ 	.dword	_ZN39_INTERNAL_3fa9fa35_4_k_cu_80c4bfbc_36454cute1_E
	.align		8
        /*00a0*/ 	.dword	$str$22
	.align		8
        /*00a8*/ 	.dword	$str$23
	.align		8
        /*00b0*/ 	.dword	$str$26
	.align		8
        /*00b8*/ 	.dword	$str$27
	.align		8
        /*00c0*/ 	.dword	$str$28
	.align		8
        /*00c8*/ 	.dword	$str$29
	.align		8
        /*00d0*/ 	.dword	$str$30
	.align		8
        /*00d8*/ 	.dword	$str$31
	.align		8
        /*00e0*/ 	.dword	$str$32
	.align		8
        /*00e8*/ 	.dword	$str$33
	.align		8
        /*00f0*/ 	.dword	$str$34
	.align		8
        /*00f8*/ 	.dword	$str$35
	.align		8
        /*0100*/ 	.dword	$str$36
	.align		8
        /*0108*/ 	.dword	$str$37


//--------------------- .nv.constant2._ZN7cutlass13device_kernelINS_4fmha6kernel36Sm100FmhaFwdKernelTmaWarpspecializedIN4cute5tupleIJiiiNS5_IJNS5_IJiiEEEiEEEEEENS1_10collective38Sm100FmhaFwdMainloopTmaWarpspecializedINS_6half_tEffNS5_IJNS4_1CILi256EEENSC_ILi128EEENSC_ILi64EEEEEENS5_IJiNSC_ILi1EEES7_EEENS5_IJiSH_NS5_IJNS5_IJNSC_ILi0EEEiEEEiEEEEEESM_NS9_12ResidualMaskENS5_IJNSC_ILi2EEESH_SH_EEENSC_ILb0EEEEENS9_38Sm100FmhaFwdEpilogueTmaWarpspecializedISB_fNS5_IJSE_SF_SE_EEESI_NS5_IJSH_S7_EEESQ_EENS2_23IndividualTileSchedulerENS2_41Sm100FmhaCtxKernelWarpspecializedScheduleEEEEEvNT_6ParamsE --------------------------
	.section	.nv.constant2._ZN7cutlass13device_kernelINS_4fmha6kernel36Sm100FmhaFwdKernelTmaWarpspecializedIN4cute5tupleIJiiiNS5_IJNS5_IJiiEEEiEEEEEENS1_10collective38Sm100FmhaFwdMainloopTmaWarpspecializedINS_6half_tEffNS5_IJNS4_1CILi256EEENSC_ILi128EEENSC_ILi64EEEEEENS5_IJiNSC_ILi1EEES7_EEENS5_IJiSH_NS5_IJNS5_IJNSC_ILi0EEEiEEEiEEEEEESM_NS9_12ResidualMaskENS5_IJNSC_ILi2EEESH_SH_EEENSC_ILb0EEEEENS9_38Sm100FmhaFwdEpilogueTmaWarpspecializedISB_fNS5_IJSE_SF_SE_EEESI_NS5_IJSH_S7_EEESQ_EENS2_23IndividualTileSchedulerENS2_41Sm100FmhaCtxKernelWarpspecializedScheduleEEEEEvNT_6ParamsE,"a",@progbits
	.sectionflags	@""
	.align	4
.nv.constant2._ZN7cutlass13device_kernelINS_4fmha6kernel36Sm100FmhaFwdKernelTmaWarpspecializedIN4cute5tupleIJiiiNS5_IJNS5_IJiiEEEiEEEEEENS1_10collective38Sm100FmhaFwdMainloopTmaWarpspecializedINS_6half_tEffNS5_IJNS4_1CILi256EEENSC_ILi128EEENSC_ILi64EEEEEENS5_IJiNSC_ILi1EEES7_EEENS5_IJiSH_NS5_IJNS5_IJNSC_ILi0EEEiEEEiEEEEEESM_NS9_12ResidualMaskENS5_IJNSC_ILi2EEESH_SH_EEENSC_ILb0EEEEENS9_38Sm100FmhaFwdEpilogueTmaWarpspecializedISB_fNS5_IJSE_SF_SE_EEESI_NS5_IJSH_S7_EEESQ_EENS2_23IndividualTileSchedulerENS2_41Sm100FmhaCtxKernelWarpspecializedScheduleEEEEEvNT_6ParamsE:
        /*0000*/ 	.byte	0xf0, 0x7b, 0x01, 0x00, 0xd0, 0x9a, 0x01, 0x00, 0xc0, 0x7b, 0x01, 0x00


//--------------------- .text._ZN7cutlass13device_kernelINS_4fmha6kernel36Sm100FmhaFwdKernelTmaWarpspecializedIN4cute5tupleIJiiiNS5_IJNS5_IJiiEEEiEEEEEENS1_10collective38Sm100FmhaFwdMainloopTmaWarpspecializedINS_6half_tEffNS5_IJNS4_1CILi256EEENSC_ILi128EEENSC_ILi64EEEEEENS5_IJiNSC_ILi1EEES7_EEENS5_IJiSH_NS5_IJNS5_IJNSC_ILi0EEEiEEEiEEEEEESM_NS9_12ResidualMaskENS5_IJNSC_ILi2EEESH_SH_EEENSC_ILb0EEEEENS9_38Sm100FmhaFwdEpilogueTmaWarpspecializedISB_fNS5_IJSE_SF_SE_EEESI_NS5_IJSH_S7_EEESQ_EENS2_23IndividualTileSchedulerENS2_41Sm100FmhaCtxKernelWarpspecializedScheduleEEEEEvNT_6ParamsE --------------------------
	.section	.text._ZN7cutlass13device_kernelINS_4fmha6kernel36Sm100FmhaFwdKernelTmaWarpspecializedIN4cute5tupleIJiiiNS5_IJNS5_IJiiEEEiEEEEEENS1_10collective38Sm100FmhaFwdMainloopTmaWarpspecializedINS_6half_tEffNS5_IJNS4_1CILi256EEENSC_ILi128EEENSC_ILi64EEEEEENS5_IJiNSC_ILi1EEES7_EEENS5_IJiSH_NS5_IJNS5_IJNSC_ILi0EEEiEEEiEEEEEESM_NS9_12ResidualMaskENS5_IJNSC_ILi2EEESH_SH_EEENSC_ILb0EEEEENS9_38Sm100FmhaFwdEpilogueTmaWarpspecializedISB_fNS5_IJSE_SF_SE_EEESI_NS5_IJSH_S7_EEESQ_EENS2_23IndividualTileSchedulerENS2_41Sm100FmhaCtxKernelWarpspecializedScheduleEEEEEvNT_6ParamsE,"ax",@progbits
	.align	128
.text._ZN7cutlass13device_kernelINS_4fmha6kernel36Sm100FmhaFwdKernelTmaWarpspecializedIN4cute5tupleIJiiiNS5_IJNS5_IJiiEEEiEEEEEENS1_10collective38Sm100FmhaFwdMainloopTmaWarpspecializedINS_6half_tEffNS5_IJNS4_1CILi256EEENSC_ILi128EEENSC_ILi64EEEEEENS5_IJiNSC_ILi1EEES7_EEENS5_IJiSH_NS5_IJNS5_IJNSC_ILi0EEEiEEEiEEEEEESM_NS9_12ResidualMaskENS5_IJNSC_ILi2EEESH_SH_EEENSC_ILb0EEEEENS9_38Sm100FmhaFwdEpilogueTmaWarpspecializedISB_fNS5_IJSE_SF_SE_EEESI_NS5_IJSH_S7_EEESQ_EENS2_23IndividualTileSchedulerENS2_41Sm100FmhaCtxKernelWarpspecializedScheduleEEEEEvNT_6ParamsE:
        .type           _ZN7cutlass13device_kernelINS_4fmha6kernel36Sm100FmhaFwdKernelTmaWarpspecializedIN4cute5tupleIJiiiNS5_IJNS5_IJiiEEEiEEEEEENS1_10collective38Sm100FmhaFwdMainloopTmaWarpspecializedINS_6half_tEffNS5_IJNS4_1CILi256EEENSC_ILi128EEENSC_ILi64EEEEEENS5_IJiNSC_ILi1EEES7_EEENS5_IJiSH_NS5_IJNS5_IJNSC_ILi0EEEiEEEiEEEEEESM_NS9_12ResidualMaskENS5_IJNSC_ILi2EEESH_SH_EEENSC_ILb0EEEEENS9_38Sm100FmhaFwdEpilogueTmaWarpspecializedISB_fNS5_IJSE_SF_SE_EEESI_NS5_IJSH_S7_EEESQ_EENS2_23IndividualTileSchedulerENS2_41Sm100FmhaCtxKernelWarpspecializedScheduleEEEEEvNT_6ParamsE,@function
        .size           _ZN7cutlass13device_kernelINS_4fmha6kernel36Sm100FmhaFwdKernelTmaWarpspecializedIN4cute5tupleIJiiiNS5_IJNS5_IJiiEEEiEEEEEENS1_10collective38Sm100FmhaFwdMainloopTmaWarpspecializedINS_6half_tEffNS5_IJNS4_1CILi256EEENSC_ILi128EEENSC_ILi64EEEEEENS5_IJiNSC_ILi1EEES7_EEENS5_IJiSH_NS5_IJNS5_IJNSC_ILi0EEEiEEEiEEEEEESM_NS9_12ResidualMaskENS5_IJNSC_ILi2EEESH_SH_EEENSC_ILb0EEEEENS9_38Sm100FmhaFwdEpilogueTmaWarpspecializedISB_fNS5_IJSE_SF_SE_EEESI_NS5_IJSH_S7_EEESQ_EENS2_23IndividualTileSchedulerENS2_41Sm100FmhaCtxKernelWarpspecializedScheduleEEEEEvNT_6ParamsE,(.L_x_481 - _ZN7cutlass13device_kernelINS_4fmha6kernel36Sm100FmhaFwdKernelTmaWarpspecializedIN4cute5tupleIJiiiNS5_IJNS5_IJiiEEEiEEEEEENS1_10collective38Sm100FmhaFwdMainloopTmaWarpspecializedINS_6half_tEffNS5_IJNS4_1CILi256EEENSC_ILi128EEENSC_ILi64EEEEEENS5_IJiNSC_ILi1EEES7_EEENS5_IJiSH_NS5_IJNS5_IJNSC_ILi0EEEiEEEiEEEEEESM_NS9_12ResidualMaskENS5_IJNSC_ILi2EEESH_SH_EEENSC_ILb0EEEEENS9_38Sm100FmhaFwdEpilogueTmaWarpspecializedISB_fNS5_IJSE_SF_SE_EEESI_NS5_IJSH_S7_EEESQ_EENS2_23IndividualTileSchedulerENS2_41Sm100FmhaCtxKernelWarpspecializedScheduleEEEEEvNT_6ParamsE)
        .other          _ZN7cutlass13device_kernelINS_4fmha6kernel36Sm100FmhaFwdKernelTmaWarpspecializedIN4cute5tupleIJiiiNS5_IJNS5_IJiiEEEiEEEEEENS1_10collective38Sm100FmhaFwdMainloopTmaWarpspecializedINS_6half_tEffNS5_IJNS4_1CILi256EEENSC_ILi128EEENSC_ILi64EEEEEENS5_IJiNSC_ILi1EEES7_EEENS5_IJiSH_NS5_IJNS5_IJNSC_ILi0EEEiEEEiEEEEEESM_NS9_12ResidualMaskENS5_IJNSC_ILi2EEESH_SH_EEENSC_ILb0EEEEENS9_38Sm100FmhaFwdEpilogueTmaWarpspecializedISB_fNS5_IJSE_SF_SE_EEESI_NS5_IJSH_S7_EEESQ_EENS2_23IndividualTileSchedulerENS2_41Sm100FmhaCtxKernelWarpspecializedScheduleEEEEEvNT_6ParamsE,@"STO_CUDA_ENTRY STV_DEFAULT"
_ZN7cutlass13device_kernelINS_4fmha6kernel36Sm100FmhaFwdKernelTmaWarpspecializedIN4cute5tupleIJiiiNS5_IJNS5_IJiiEEEiEEEEEENS1_10collective38Sm100FmhaFwdMainloopTmaWarpspecializedINS_6half_tEffNS5_IJNS4_1CILi256EEENSC_ILi128EEENSC_ILi64EEEEEENS5_IJiNSC_ILi1EEES7_EEENS5_IJiSH_NS5_IJNS5_IJNSC_ILi0EEEiEEEiEEEEEESM_NS9_12ResidualMaskENS5_IJNSC_ILi2EEESH_SH_EEENSC_ILb0EEEEENS9_38Sm100FmhaFwdEpilogueTmaWarpspecializedISB_fNS5_IJSE_SF_SE_EEESI_NS5_IJSH_S7_EEESQ_EENS2_23IndividualTileSchedulerENS2_41Sm100FmhaCtxKernelWarpspecializedScheduleEEEEEvNT_6ParamsE:
[----:B------:R-:W1:Y:S02]  /*0000*/  LDC R1, c[0x0][0x37c] ;  /* 0x0000df00ff017b82 */ /* 0x000e640000000800 */
[----:B-1----:R-:W-:Y:S01]  /*0010*/  IADD3 R1, PT, PT, R1, -0xa0, RZ ;  /* 0xffffff6001017810 */ /* 0x002fe20007ffe0ff */
[----:B------:R-:W1:Y:S01]  /*0020*/  S2R R18, SR_TID.X ;  /* 0x0000000000127919 */ /* 0x000e620000002100 */
[----:B------:R-:W2:Y:S01]  /*0030*/  LDCU UR5, c[0x0][0x2f8] ;  /* 0x00005f00ff0577ac */ /* 0x000ea20008000800 */
[----:B------:R-:W3:Y:S01]  /*0040*/  LDCU UR4, c[0x0][0x2fc] ;  /* 0x00005f80ff0477ac */ /* 0x000ee20008000800 */
[----:B------:R-:W-:Y:S02]  /*0050*/  UPLOP3.LUT UP2, UPT, UPT, UPT, UPT, 0x40, 0x4 ;  /* 0x000000000004789c */ /* 0x000fe40003f4e870 */
[----:B------:R-:W-:Y:S02]  /*0060*/  UPLOP3.LUT UP1, UPT, UPT, UPT, UPT, 0x80, 0x8 ;  /* 0x000000000008789c */ /* 0x000fe40003f2f070 */
[----:B------:R-:W-:-:S02]  /*0070*/  UP2UR UR38, UPR, URZ, 0x4 ;  /* 0x00000004ff267883 */ /* 0x000fc40008000000 */
[----:B------:R-:W-:Y:S02]  /*0080*/  UPLOP3.LUT UP2, UPT, UPT, UPT, UPT, 0x80, 0x8 ;  /* 0x000000000008789c */ /* 0x000fe40003f4f070 */
[----:B------:R-:W-:Y:S01]  /*0090*/  UPLOP3.LUT UP0, UPT, UPT, UPT, UPT, 0x40, 0x4 ;  /* 0x000000000004789c */ /* 0x000fe20003f0e870 */
[----:B--2---:R-:W-:Y:S01]  /*00a0*/  IADD3 R23, P0, PT, R1, UR5, RZ ;  /* 0x0000000501177c10 */ /* 0x004fe2000ff1e0ff */
[----:B------:R-:W-:Y:S02]  /*00b0*/  UPLOP3.LUT UP6, UPT, UPT, UPT, UPT, 0x40, 0x4 ;  /* 0x000000000004789c */ /* 0x000fe40003fce870 */
[----:B------:R-:W-:Y:S02]  /*00c0*/  UPLOP3.LUT UP5, UPT, UPT, UPT, UPT, 0x40, 0x4 ;  /* 0x000000000004789c */ /* 0x000fe40003fae870 */
[----:B------:R-:W-:Y:S01]  /*00d0*/  UPLOP3.LUT UP4, UPT, UPT, UPT, UPT, 0x40, 0x4 ;  /* 0x000000000004789c */ /* 0x000fe20003f8e870 */
[----:B---3--:R-:W-:Y:S01]  /*00e0*/  IMAD.X R22, RZ, RZ, UR4, P0 ;  /* 0x00000004ff167e24 */ /* 0x008fe200080e06ff */
[----:B------:R-:W-:Y:S01]  /*00f0*/  UP2UR UR51, UPR, URZ, 0x4 ;  /* 0x00000004ff337883 */ /* 0x000fe20008000000 */
[----:B-1----:R-:W-:-:S05]  /*0100*/  SHF.R.U32.HI R17, RZ, 0x5, R18 ;  /* 0x00000005ff117819 */ /* 0x002fca0000011612 */
[----:B------:R-:W1:Y:S02]  /*0110*/  SHFL.IDX PT, R0, R17, RZ, 0x1f ;  /* 0x00001fff11007589 */ /* 0x000e6400000e0000 */
[----:B-1----:R-:W-:-:S04]  /*0120*/  SHF.R.S32.HI R3, RZ, 0x1f, R0 ;  /* 0x0000001fff037819 */ /* 0x002fc80000011400 */
[----:B------:R-:W-:-:S04]  /*0130*/  LEA.HI R2, R3, R0, RZ, 0x2 ;  /* 0x0000000003027211 */ /* 0x000fc800078f10ff */
[----:B------:R-:W-:-:S04]  /*0140*/  SHF.R.S32.HI R2, RZ, 0x2, R2 ;  /* 0x00000002ff027819 */ /* 0x000fc80000011402 */
[----:B------:R-:W-:-:S13]  /*0150*/  ISETP.NE.AND P1, PT, R2, RZ, PT ;  /* 0x000000ff0200720c */ /* 0x000fda0003f25270 */
[----:B------:R-:W-:Y:S05]  /*0160*/  @!P1 BRA `(.L_x_0) ;  /* 0x0000000400249947 */ /* 0x000fea0003800000 */
[----:B------:R-:W-:-:S13]  /*0170*/  ISETP.NE.AND P0, PT, R2, 0x2, PT ;  /* 0x000000020200780c */ /* 0x000fda0003f05270 */
[----:B------:R-:W-:Y:S05]  /*0180*/  @!P0 BRA `(.L_x_1) ;  /* 0x0000000000f48947 */ /* 0x000fea0003800000 */
[----:B------:R-:W-:-:S13]  /*0190*/  ISETP.NE.AND P0, PT, R2, 0x1, PT ;  /* 0x000000010200780c */ /* 0x000fda0003f05270 */
[----:B------:R-:W-:Y:S05]  /*01a0*/  @P0 BRA `(.L_x_2) ;  /* 0x00000000002c0947 */ /* 0x000fea0003800000 */
[----:B------:R-:W-:Y:S01]  /*01b0*/  HFMA2 R2, -RZ, RZ, 0, 5.9604644775390625e-08 ;  /* 0x00000001ff027431 */ /* 0x000fe200000001ff */
[----:B------:R-:W-:Y:S02]  /*01c0*/  UPLOP3.LUT UP3, UPT, UPT, UPT, UPT, 0x40, 0x4 ;  /* 0x000000000004789c */ /* 0x000fe40003f6e870 */
[----:B------:R-:W-:Y:S02]  /*01d0*/  UPLOP3.LUT UP2, UPT, UPT, UPT, UPT, 0x40, 0x4 ;  /* 0x000000000004789c */ /* 0x000fe40003f4e870 */
[----:B------:R-:W-:Y:S02]  /*01e0*/  UPLOP3.LUT UP1, UPT, UPT, UPT, UPT, 0x80, 0x8 ;  /* 0x000000000008789c */ /* 0x000fe40003f2f070 */
[----:B------:R-:W-:Y:S02]  /*01f0*/  UPLOP3.LUT UP0, UPT, UPT, UPT, UPT, 0x40, 0x4 ;  /* 0x000000000004789c */ /* 0x000fe40003f0e870 */
[----:B------:R-:W-:Y:S02]  /*0200*/  UPLOP3.LUT UP6, UPT, UPT, UPT, UPT, 0x40, 0x4 ;  /* 0x000000000004789c */ /* 0x000fe40003fce870 */
[----:B------:R-:W-:-:S02]  /*0210*/  UPLOP3.LUT UP5, UPT, UPT, UPT, UPT, 0x40, 0x4 ;  /* 0x000000000004789c */ /* 0x000fc40003fae870 */
[----:B------:R-:W-:Y:S02]  /*0220*/  UPLOP3.LUT UP4, UPT, UPT, UPT, UPT, 0x80, 0x8 ;  /* 0x000000000008789c */ /* 0x000fe40003f8f070 */
[----:B------:R-:W-:Y:S02]  /*0230*/  UP2UR UR38, UPR, URZ, 0x8 ;  /* 0x00000008ff267883 */ /* 0x000fe40008000000 */
[----:B------:R-:W-:Y:S01]  /*0240*/  UP2UR UR51, UPR, URZ, 0x4 ;  /* 0x00000004ff337883 */ /* 0x000fe20008000000 */
[----:B------:R-:W-:Y:S11]  /*0250*/  BRA `(.L_x_0) ;  /* 0x0000000000e87947 */ /* 0x000ff60003800000 */
.L_x_2:
[----:B------:R-:W-:Y:S01]  /*0260*/  ISETP.NE.AND P0, PT, R0, 0xc, PT ;  /* 0x0000000c0000780c */ /* 0x000fe20003f05270 */
[----:B------:R-:W-:Y:S01]  /*0270*/  UPLOP3.LUT UP2, UPT, UPT, UPT, UPT, 0x40, 0x4 ;  /* 0x000000000004789c */ /* 0x000fe20003f4e870 */
[----:B------:R-:W-:Y:S01]  /*0280*/  HFMA2 R2, -RZ, RZ, 0, 1.78813934326171875e-07 ;  /* 0x00000003ff027431 */ /* 0x000fe200000001ff */
[----:B------:R-:W-:Y:S02]  /*0290*/  UPLOP3.LUT UP1, UPT, UPT, UPT, UPT, 0x80, 0x8 ;  /* 0x000000000008789c */ /* 0x000fe40003f2f070 */
[----:B------:R-:W-:Y:S02]  /*02a0*/  UP2UR UR38, UPR, URZ, 0x4 ;  /* 0x00000004ff267883 */ /* 0x000fe40008000000 */
[----:B------:R-:W-:Y:S02]  /*02b0*/  UPLOP3.LUT UP2, UPT, UPT, UPT, UPT, 0x40, 0x4 ;  /* 0x000000000004789c */ /* 0x000fe40003f4e870 */
[----:B------:R-:W-:Y:S02]  /*02c0*/  UPLOP3.LUT UP0, UPT, UPT, UPT, UPT, 0x40, 0x4 ;  /* 0x000000000004789c */ /* 0x000fe40003f0e870 */
[----:B------:R-:W-:-:S02]  /*02d0*/  UPLOP3.LUT UP6, UPT, UPT, UPT, UPT, 0x40, 0x4 ;  /* 0x000000000004789c */ /* 0x000fc40003fce870 */
[----:B------:R-:W-:Y:S02]  /*02e0*/  UPLOP3.LUT UP5, UPT, UPT, UPT, UPT, 0x80, 0x8 ;  /* 0x000000000008789c */ /* 0x000fe40003faf070 */
[----:B------:R-:W-:Y:S02]  /*02f0*/  UPLOP3.LUT UP4, UPT, UPT, UPT, UPT, 0x40, 0x4 ;  /* 0x000000000004789c */ /* 0x000fe40003f8e870 */
[----:B------:R-:W-:Y:S01]  /*0300*/  UP2UR UR51, UPR, URZ, 0x4 ;  /* 0x00000004ff337883 */ /* 0x000fe20008000000 */
[----:B------:R-:W-:Y:S11]  /*0310*/  @!P0 BRA `(.L_x_0) ;  /* 0x0000000000b88947 */ /* 0x000ff60003800000 */
[----:B------:R-:W-:-:S13]  /*0320*/  ISETP.NE.AND P0, PT, R0, 0xe, PT ;  /* 0x0000000e0000780c */ /* 0x000fda0003f05270 */
[----:B------:R-:W-:Y:S05]  /*0330*/  @!P0 BRA `(.L_x_3) ;  /* 0x00000000005c8947 */ /* 0x000fea0003800000 */
[----:B------:R-:W-:-:S13]  /*0340*/  ISETP.NE.AND P0, PT, R0, 0xd, PT ;  /* 0x0000000d0000780c */ /* 0x000fda0003f05270 */
[----:B------:R-:W-:Y:S05]  /*0350*/  @P0 BRA `(.L_x_4) ;  /* 0x00000000002c0947 */ /* 0x000fea0003800000 */
[----:B------:R-:W-:Y:S01]  /*0360*/  HFMA2 R2, -RZ, RZ, 0, 2.384185791015625e-07 ;  /* 0x00000004ff027431 */ /* 0x000fe200000001ff */
        /* <DEDUP_REMOVED lines=10> */
.L_x_4:
[----:B------:R-:W-:Y:S01]  /*0410*/  HFMA2 R2, -RZ, RZ, 0, 3.5762786865234375e-07 ;  /* 0x00000006ff027431 */ /* 0x000fe200000001ff */
[----:B------:R-:W-:Y:S02]  /*0420*/  UPLOP3.LUT UP3, UPT, UPT, UPT, UPT, 0x40, 0x4 ;  /* 0x000000000004789c */ /* 0x000fe40003f6e870 */
[----:B------:R-:W-:Y:S02]  /*0430*/  UPLOP3.LUT UP2, UPT, UPT, UPT, UPT, 0x40, 0x4 ;  /* 0x000000000004789c */ /* 0x000fe40003f4e870 */
[----:B------:R-:W-:Y:S02]  /*0440*/  UPLOP3.LUT UP0, UPT, UPT, UPT, UPT, 0x40, 0x4 ;  /* 0x000000000004789c */ /* 0x000fe40003f0e870 */
[----:B------:R-:W-:Y:S02]  /*0450*/  UPLOP3.LUT UP6, UPT, UPT, UPT, UPT, 0x40, 0x4 ;  /* 0x000000000004789c */ /* 0x000fe40003fce870 */
[----:B------:R-:W-:Y:S02]  /*0460*/  UPLOP3.LUT UP5, UPT, UPT, UPT, UPT, 0x40, 0x4 ;  /* 0x000000000004789c */ /* 0x000fe40003fae870 */
[----:B------:R-:W-:-:S02]  /*0470*/  UPLOP3.LUT UP4, UPT, UPT, UPT, UPT, 0x40, 0x4 ;  /* 0x000000000004789c */ /* 0x000fc40003f8e870 */
[----:B------:R-:W-:Y:S02]  /*0480*/  UP2UR UR38, UPR, URZ, 0x8 ;  /* 0x00000008ff267883 */ /* 0x000fe40008000000 */
[----:B------:R-:W-:Y:S01]  /*0490*/  UP2UR UR51, UPR, URZ, 0x4 ;  /* 0x00000004ff337883 */ /* 0x000fe20008000000 */
[----:B------:R-:W-:Y:S11]  /*04a0*/  BRA `(.L_x_0) ;  /* 0x0000000000547947 */ /* 0x000ff60003800000 */
.L_x_3:
[----:B------:R-:W-:Y:S01]  /*04b0*/  HFMA2 R2, -RZ, RZ, 0, 2.98023223876953125e-07 ;  /* 0x00000005ff027431 */ /* 0x000fe200000001ff */
        /* <DEDUP_REMOVED lines=10> */
.L_x_1:
[----:B------:R-:W-:Y:S01]  /*0560*/  HFMA2 R2, -RZ, RZ, 0, 1.1920928955078125e-07 ;  /* 0x00000002ff027431 */ /* 0x000fe200000001ff */
        /* <DEDUP_REMOVED lines=8> */
[----:B------:R-:W-:-:S12]  /*05f0*/  UP2UR UR51, UPR, URZ, 0x4 ;  /* 0x00000004ff337883 */ /* 0x000fd80008000000 */
.L_x_0:
[----:B------:R-:W-:Y:S01]  /*0600*/  ELECT P0, URZ, PT ;  /* 0x0000000000ff782f */ /* 0x000fe20003800000 */
[----:B------:R-:W-:Y:S03]  /*0610*/  BSSY.RECONVERGENT B0, `(.L_x_5) ;  /* 0x000000f000007945 */ /* 0x000fe60003800200 */
[----:B------:R-:W-:Y:S02]  /*0620*/  PLOP3.LUT P2, PT, P0, PT, UP0, 0x5d, 0xd5 ;  /* 0x0000000000d5781c */ /* 0x000fe4000074eb0d */
[----:B------:R-:W-:-:S11]  /*0630*/  PLOP3.LUT P1, PT, P0, PT, UP6, 0x5d, 0xd5 ;  /* 0x0000000000d5781c */ /* 0x000fd6000072eb6d */
[----:B------:R-:W-:Y:S05]  /*0640*/  @P2 BRA `(.L_x_6) ;  /* 0x00000000002c2947 */ /* 0x000fea0003800000 */
[----:B------:R-:W1:Y:S02]  /*0650*/  LDCU.64 UR4, c[0x0][0x348] ;  /* 0x00006900ff0477ac */ /* 0x000e640008000a00 */
[----:B-1----:R-:W-:-:S04]  /*0660*/  UIADD3 UR8, UP0, UPT, UR4, 0x80, URZ ;  /* 0x0000008004087890 */ /* 0x002fc8000ff1e0ff */
[----:B------:R-:W-:Y:S02]  /*0670*/  UIADD3.X UR9, UPT, UPT, URZ, UR5, URZ, UP0, !UPT ;  /* 0x00000005ff097290 */ /* 0x000fe400087fe4ff */
[----:B------:R-:W-:-:S04]  /*0680*/  UIADD3 UR6, UP0, UPT, UR4, 0x180, URZ ;  /* 0x0000018004067890 */ /* 0x000fc8000ff1e0ff */
[----:B------:R-:W-:Y:S02]  /*0690*/  UIADD3.X UR7, UPT, UPT, URZ, UR5, URZ, UP0, !UPT ;  /* 0x00000005ff077290 */ /* 0x000fe400087fe4ff */
[----:B------:R-:W-:Y:S01]  /*06a0*/  UIADD3 UR4, UP0, UPT, UR4, 0x280, URZ ;  /* 0x0000028004047890 */ /* 0x000fe2000ff1e0ff */
[----:B------:R1:W-:Y:S03]  /*06b0*/  UTMACCTL.PF [UR8] ;  /* 0x00000000080079b9 */ /* 0x0003e60008040000 */
[----:B------:R-:W-:-:S03]  /*06c0*/  UIADD3.X UR5, UPT, UPT, URZ, UR5, URZ, UP0, !UPT ;  /* 0x00000005ff057290 */ /* 0x000fc600087fe4ff */
[----:B------:R1:W-:Y:S06]  /*06d0*/  UTMACCTL.PF [UR6] ;  /* 0x00000000060079b9 */ /* 0x0003ec0008040000 */
[----:B------:R1:W-:Y:S02]  /*06e0*/  UTMACCTL.PF [UR4] ;  /* 0x00000000040079b9 */ /* 0x0003e40008040000 */
[----:B-1----:R-:W-:Y:S01]  /*06f0*/  NOP ;  /* 0x0000000000007918 */ /* 0x002fe20000000000 */
.L_x_6:
[----:B------:R-:W-:Y:S05]  /*0700*/  BSYNC.RECONVERGENT B0 ;  /* 0x0000000000007941 */ /* 0x000fea0003800200 */
.L_x_5:
[----:B------:R-:W-:Y:S04]  /*0710*/  BSSY.RECONVERGENT B0, `(.L_x_7) ;  /* 0x000001b000007945 */ /* 0x000fe80003800200 */
[----:B------:R-:W-:Y:S05]  /*0720*/  @P1 BRA `(.L_x_8) ;  /* 0x0000000000241947 */ /* 0x000fea0003800000 */
[----:B------:R-:W1:Y:S01]  /*0730*/  LDCU.64 UR4, c[0x0][0x348] ;  /* 0x00006900ff0477ac */ /* 0x000e620008000a00 */
[----:B------:R-:W-:Y:S02]  /*0740*/  PLOP3.LUT P6, PT, PT, PT, PT, 0x80, 0x8 ;  /* 0x000000000008781c */ /* 0x000fe40003fcf070 */
[----:B------:R-:W-:Y:S02]  /*0750*/  PLOP3.LUT P5, PT, PT, PT, PT, 0x8, 0x80 ;  /* 0x000000000080781c */ /* 0x000fe40003fae170 */
[----:B------:R-:W-:Y:S02]  /*0760*/  PLOP3.LUT P4, PT, PT, PT, PT, 0x80, 0x8 ;  /* 0x000000000008781c */ /* 0x000fe40003f8f070 */
[----:B------:R-:W-:Y:S01]  /*0770*/  PLOP3.LUT P3, PT, PT, PT, PT, 0x80, 0x8 ;  /* 0x000000000008781c */ /* 0x000fe20003f6f070 */
[----:B-1----:R-:W-:-:S04]  /*0780*/  UIADD3 UR4, UP0, UPT, UR4, 0x400, URZ ;  /* 0x0000040004047890 */ /* 0x002fc8000ff1e0ff */
[----:B------:R-:W-:-:S09]  /*0790*/  UIADD3.X UR5, UPT, UPT, URZ, UR5, URZ, UP0, !UPT ;  /* 0x00000005ff057290 */ /* 0x000fd200087fe4ff */
[----:B------:R1:W-:Y:S02]  /*07a0*/  UTMACCTL.PF [UR4] ;  /* 0x00000000040079b9 */ /* 0x0003e40008040000 */
[----:B-1----:R-:W-:Y:S05]  /*07b0*/  BRA `(.L_x_9) ;  /* 0x0000000000407947 */ /* 0x002fea0003800000 */
.L_x_8:
[----:B------:R-:W-:-:S13]  /*07c0*/  ISETP.NE.AND P1, PT, R2, 0x3, PT ;  /* 0x000000030200780c */ /* 0x000fda0003f25270 */
[----:B------:R-:W-:Y:S05]  /*07d0*/  @!P1 BRA `(.L_x_10) ;  /* 0x0000000000289947 */ /* 0x000fea0003800000 */
[----:B------:R-:W-:Y:S02]  /*07e0*/  ISETP.NE.AND P1, PT, R2, 0x4, PT ;  /* 0x000000040200780c */ /* 0x000fe40003f25270 */
[----:B------:R-:W-:Y:S02]  /*07f0*/  PLOP3.LUT P4, PT, PT, PT, PT, 0x80, 0x8 ;  /* 0x000000000008781c */ /* 0x000fe40003f8f070 */
[----:B------:R-:W-:Y:S02]  /*0800*/  PLOP3.LUT P5, PT, PT, PT, PT, 0x8, 0x80 ;  /* 0x000000000080781c */ /* 0x000fe40003fae170 */
[----:B------:R-:W-:Y:S02]  /*0810*/  PLOP3.LUT P6, PT, PT, PT, PT, 0x80, 0x8 ;  /* 0x000000000008781c */ /* 0x000fe40003fcf070 */
[----:B------:R-:W-:-:S05]  /*0820*/  PLOP3.LUT P3, PT, PT, PT, PT, 0x80, 0x8 ;  /* 0x000000000008781c */ /* 0x000fca0003f6f070 */
[----:B------:R-:W-:Y:S08]  /*0830*/  @P1 BRA `(.L_x_9) ;  /* 0x0000000000201947 */ /* 0x000ff00003800000 */
[----:B------:R-:W-:Y:S02]  /*0840*/  PLOP3.LUT P5, PT, PT, PT, PT, 0x8, 0x80 ;  /* 0x000000000080781c */ /* 0x000fe40003fae170 */
[----:B------:R-:W-:Y:S02]  /*0850*/  PLOP3.LUT P6, PT, PT, PT, PT, 0x8, 0x80 ;  /* 0x000000000080781c */ /* 0x000fe40003fce170 */
[----:B------:R-:W-:Y:S01]  /*0860*/  PLOP3.LUT P3, PT, PT, PT, PT, 0x8, 0x80 ;  /* 0x000000000080781c */ /* 0x000fe20003f6e170 */
[----:B------:R-:W-:-:S12]  /*0870*/  BRA `(.L_x_9) ;  /* 0x0000000000107947 */ /* 0x000fd80003800000 */
.L_x_10:
[----:B------:R-:W-:Y:S02]  /*0880*/  PLOP3.LUT P6, PT, PT, PT, PT, 0x8, 0x80 ;  /* 0x000000000080781c */ /* 0x000fe40003fce170 */
[----:B------:R-:W-:Y:S02]  /*0890*/  PLOP3.LUT P5, PT, PT, PT, PT, 0x80, 0x8 ;  /* 0x000000000008781c */ /* 0x000fe40003faf070 */
[----:B------:R-:W-:Y:S02]  /*08a0*/  PLOP3.LUT P4, PT, PT, PT, PT, 0x8, 0x80 ;  /* 0x000000000080781c */ /* 0x000fe40003f8e170 */
[----:B------:R-:W-:-:S13]  /*08b0*/  PLOP3.LUT P3, PT, PT, PT, PT, 0x80, 0x8 ;  /* 0x000000000008781c */ /* 0x000fda0003f6f070 */
.L_x_9:
[----:B------:R-:W-:Y:S05]  /*08c0*/  BSYNC.RECONVERGENT B0 ;  /* 0x0000000000007941 */ /* 0x000fea0003800200 */
.L_x_7:
[----:B------:R-:W1:Y:S01]  /*08d0*/  SHFL.IDX PT, R0, R17, RZ, 0x1f ;  /* 0x00001fff11007589 */ /* 0x000e6200000e0000 */
[----:B------:R-:W-:Y:S02]  /*08e0*/  ISETP.NE.AND P1, PT, R2, 0x3, PT ;  /* 0x000000030200780c */ /* 0x000fe40003f25270 */
[----:B------:R-:W-:Y:S02]  /*08f0*/  PLOP3.LUT P0, PT, P0, PT, UP1, 0xae, 0xea ;  /* 0x0000000000ea781c */ /* 0x000fe4000070f51e */
[----:B-1----:R-:W-:-:S13]  /*0900*/  ISETP.NE.AND P2, PT, R0, RZ, PT ;  /* 0x000000ff0000720c */ /* 0x002fda0003f45270 */
[----:B------:R-:W-:Y:S05]  /*0910*/  @P2 BRA `(.L_x_11) ;  /* 0x0000000000382947 */ /* 0x000fea0003800000 */
[----:B------:R-:W1:Y:S01]  /*0920*/  S2UR UR5, SR_CgaCtaId ;  /* 0x00000000000579c3 */ /* 0x000e620000008800 */
[----:B------:R-:W-:Y:S01]  /*0930*/  UMOV UR6, 0x400 ;  /* 0x0000040000067882 */ /* 0x000fe20000000000 */
[----:B------:R-:W-:Y:S01]  /*0940*/  UMOV UR4, 0x1 ;  /* 0x0000000100047882 */ /* 0x000fe20000000000 */
[----:B------:R-:W-:Y:S01]  /*0950*/  ELECT P2, URZ, PT ;  /* 0x0000000000ff782f */ /* 0x000fe20003840000 */
[----:B-1----:R-:W-:Y:S02]  /*0960*/  ULEA UR5, UR5, UR6, 0x18 ;  /* 0x0000000605057291 */ /* 0x002fe4000f8ec0ff */
[----:B------:R-:W-:-:S04]  /*0970*/  UIADD3 UR6, UPT, UPT, -UR4, 0x100000, URZ ;  /* 0x0010000004067890 */ /* 0x000fc8000fffe1ff */
[----:B------:R-:W-:Y:S02]  /*0980*/  USHF.L.U32 UR7, UR6, 0xb, URZ ;  /* 0x0000000b06077899 */ /* 0x000fe400080006ff */
[----:B------:R-:W-:Y:S01]  /*0990*/  USHF.L.U32 UR6, UR6, 0x1, URZ ;  /* 0x0000000106067899 */ /* 0x000fe200080006ff */
[----:B------:R-:W1:Y:S11]  /*09a0*/  FENCE.VIEW.ASYNC.S ;  /* 0x00000000000073c6 */ /* 0x000e760000000000 */
[----:B-1----:R1:W2:Y:S01]  /*09b0*/  SYNCS.EXCH.64 URZ, [UR5+0x14000], UR6 ;  /* 0x0140000605ff75b2 */ /* 0x0022a20008000100 */
[----:B------:R1:W3:Y:S01]  /*09c0*/  SYNCS.EXCH.64 URZ, [UR5+0x14010], UR6 ;  /* 0x0140100605ff75b2 */ /* 0x0002e20008000100 */
[----:B------:R1:W4:Y:S01]  /*09d0*/  SYNCS.EXCH.64 URZ, [UR5+0x14008], UR6 ;  /* 0x0140080605ff75b2 */ /* 0x0003220008000100 */
[----:B------:R1:W1:Y:S01]  /*09e0*/  SYNCS.EXCH.64 URZ, [UR5+0x14018], UR6 ;  /* 0x0140180605ff75b2 */ /* 0x0002620008000100 */
[----:B------:R-:W-:Y:S01]  /*09f0*/  NOP ;  /* 0x0000000000007918 */ /* 0x000fe20000000000 */
.L_x_11:
[----:B------:R-:W-:Y:S01]  /*0a00*/  NOP ;  /* 0x0000000000007918 */ /* 0x000fe20000000000 */
[----:B------:R-:W-:Y:S05]  /*0a10*/  @!P1 BRA `(.L_x_12) ;  /* 0x0000000000289947 */ /* 0x000fea0003800000 */
[----:B------:R-:W-:Y:S01]  /*0a20*/  ISETP.NE.AND P1, PT, R2, 0x4, PT ;  /* 0x000000040200780c */ /* 0x000fe20003f25270 */
[----:B------:R-:W-:Y:S02]  /*0a30*/  UPLOP3.LUT UP3, UPT, UPT, UPT, UPT, 0x80, 0x8 ;  /* 0x000000000008789c */ /* 0x000fe40003f6f070 */
[----:B------:R-:W-:Y:S02]  /*0a40*/  UPLOP3.LUT UP2, UPT, UPT, UPT, UPT, 0x40, 0x4 ;  /* 0x000000000004789c */ /* 0x000fe40003f4e870 */
[----:B------:R-:W-:Y:S02]  /*0a50*/  UPLOP3.LUT UP1, UPT, UPT, UPT, UPT, 0x80, 0x8 ;  /* 0x000000000008789c */ /* 0x000fe40003f2f070 */
[----:B------:R-:W-:-:S06]  /*0a60*/  UPLOP3.LUT UP0, UPT, UPT, UPT, UPT, 0x80, 0x8 ;  /* 0x000000000008789c */ /* 0x000fcc0003f0f070 */
[----:B------:R-:W-:Y:S05]  /*0a70*/  @P1 BRA `(.L_x_13) ;  /* 0x0000000000201947 */ /* 0x000fea0003800000 */
[----:B------:R-:W-:Y:S02]  /*0a80*/  UPLOP3.LUT UP2, UPT, UPT, UPT, UPT, 0x40, 0x4 ;  /* 0x000000000004789c */ /* 0x000fe40003f4e870 */
[----:B------:R-:W-:Y:S02]  /*0a90*/  UPLOP3.LUT UP3, UPT, UPT, UPT, UPT, 0x40, 0x4 ;  /* 0x000000000004789c */ /* 0x000fe40003f6e870 */
[----:B------:R-:W-:Y:S01]  /*0aa0*/  UPLOP3.LUT UP0, UPT, UPT, UPT, UPT, 0x40, 0x4 ;  /* 0x000000000004789c */ /* 0x000fe20003f0e870 */
[----:B------:R-:W-:Y:S05]  /*0ab0*/  BRA `(.L_x_13) ;  /* 0x0000000000107947 */ /* 0x000fea0003800000 */
.L_x_12:
[----:B------:R-:W-:Y:S02]  /*0ac0*/  UPLOP3.LUT UP3, UPT, UPT, UPT, UPT, 0x40, 0x4 ;  /* 0x000000000004789c */ /* 0x000fe40003f6e870 */
[----:B------:R-:W-:Y:S02]  /*0ad0*/  UPLOP3.LUT UP2, UPT, UPT, UPT, UPT, 0x80, 0x8 ;  /* 0x000000000008789c */ /* 0x000fe40003f4f070 */
[----:B------:R-:W-:Y:S02]  /*0ae0*/  UPLOP3.LUT UP1, UPT, UPT, UPT, UPT, 0x40, 0x4 ;  /* 0x000000000004789c */ /* 0x000fe40003f2e870 */
[----:B------:R-:W-:Y:S02]  /*0af0*/  UPLOP3.LUT UP0, UPT, UPT, UPT, UPT, 0x80, 0x8 ;  /* 0x000000000008789c */ /* 0x000fe40003f0f070 */
.L_x_13:
[----:B------:R-:W5:Y:S02]  /*0b00*/  SHFL.IDX PT, R0, R17, RZ, 0x1f ;  /* 0x00001fff11007589 */ /* 0x000f6400000e0000 */
[----:B-----5:R-:W-:-:S13]  /*0b10*/  ISETP.NE.AND P1, PT, R0, RZ, PT ;  /* 0x000000ff0000720c */ /* 0x020fda0003f25270 */
[----:B------:R-:W-:Y:S05]  /*0b20*/  @P1 BRA `(.L_x_14) ;  /* 0x0000000000401947 */ /* 0x000fea0003800000 */
[----:B-1----:R-:W1:Y:S01]  /*0b30*/  S2UR UR5, SR_CgaCtaId ;  /* 0x00000000000579c3 */ /* 0x002e620000008800 */
        /* <DEDUP_REMOVED lines=8> */
[----:B-1----:R1:W1:Y:S01]  /*0bc0*/  SYNCS.EXCH.64 URZ, [UR5+0x14020], UR6 ;  /* 0x0140200605ff75b2 */ /* 0x0022620008000100 */
[----:B------:R1:W1:Y:S01]  /*0bd0*/  SYNCS.EXCH.64 URZ, [UR5+0x14038], UR6 ;  /* 0x0140380605ff75b2 */ /* 0x0002620008000100 */
[----:B------:R1:W1:Y:S01]  /*0be0*/  SYNCS.EXCH.64 URZ, [UR5+0x14028], UR6 ;  /* 0x0140280605ff75b2 */ /* 0x0002620008000100 */
[----:B------:R1:W1:Y:S01]  /*0bf0*/  SYNCS.EXCH.64 URZ, [UR5+0x14040], UR6 ;  /* 0x0140400605ff75b2 */ /* 0x0002620008000100 */
[----:B------:R1:W1:Y:S01]  /*0c00*/  SYNCS.EXCH.64 URZ, [UR5+0x14030], UR6 ;  /* 0x0140300605ff75b2 */ /* 0x0002620008000100 */
[----:B------:R1:W1:Y:S01]  /*0c10*/  SYNCS.EXCH.64 URZ, [UR5+0x14048], UR6 ;  /* 0x0140480605ff75b2 */ /* 0x0002620008000100 */
[----:B------:R-:W-:Y:S01]  /*0c20*/  NOP ;  /* 0x0000000000007918 */ /* 0x000fe20000000000 */
.L_x_14:
[----:B------:R-:W5:Y:S01]  /*0c30*/  SHFL.IDX PT, R0, R17, RZ, 0x1f ;  /* 0x00001fff11007589 */ /* 0x000f6200000e0000 */
[----:B------:R-:W-:Y:S01]  /*0c40*/  NOP ;  /* 0x0000000000007918 */ /* 0x000fe20000000000 */
[----:B-----5:R-:W-:-:S13]  /*0c50*/  ISETP.NE.AND P1, PT, R0, RZ, PT ;  /* 0x000000ff0000720c */ /* 0x020fda0003f25270 */
[----:B------:R-:W-:Y:S05]  /*0c60*/  @P1 BRA `(.L_x_15) ;  /* 0x0000000000401947 */ /* 0x000fea0003800000 */
[----:B-1----:R-:W1:Y:S01]  /*0c70*/  S2UR UR6, SR_CgaCtaId ;  /* 0x00000000000679c3 */ /* 0x002e620000008800 */
[----:B------:R-:W-:Y:S01]  /*0c80*/  UMOV UR7, 0x400 ;  /* 0x0000040000077882 */ /* 0x000fe20000000000 */
[----:B------:R-:W-:Y:S01]  /*0c90*/  UMOV UR5, 0x1 ;  /* 0x0000000100057882 */ /* 0x000fe20000000000 */
[----:B------:R-:W-:Y:S01]  /*0ca0*/  UMOV UR4, 0x80 ;  /* 0x0000008000047882 */ /* 0x000fe20000000000 */
[----:B------:R-:W-:-:S04]  /*0cb0*/  UIADD3 UR8, UPT, UPT, -UR5, 0x100000, URZ ;  /* 0x0010000005087890 */ /* 0x000fc8000fffe1ff */
[----:B------:R-:W-:Y:S02]  /*0cc0*/  USHF.L.U32 UR9, UR8, 0xb, URZ ;  /* 0x0000000b08097899 */ /* 0x000fe400080006ff */
[----:B------:R-:W-:Y:S02]  /*0cd0*/  USHF.L.U32 UR8, UR8, 0x1, URZ ;  /* 0x0000000108087899 */ /* 0x000fe400080006ff */
[----:B------:R-:W-:-:S04]  /*0ce0*/  UIADD3 UR4, UPT, UPT, -UR4, 0x100000, URZ ;  /* 0x0010000004047890 */ /* 0x000fc8000fffe1ff */
[----:B------:R-:W-:Y:S02]  /*0cf0*/  USHF.L.U32 UR5, UR4, 0xb, URZ ;  /* 0x0000000b04057899 */ /* 0x000fe400080006ff */
[----:B------:R-:W-:Y:S01]  /*0d00*/  USHF.L.U32 UR4, UR4, 0x1, URZ ;  /* 0x0000000104047899 */ /* 0x000fe200080006ff */
[----:B------:R-:W-:Y:S01]  /*0d10*/  ELECT P1, URZ, PT ;  /* 0x0000000000ff782f */ /* 0x000fe20003820000 */
[----:B-1----:R-:W-:Y:S01]  /*0d20*/  ULEA UR6, UR6, UR7, 0x18 ;  /* 0x0000000706067291 */ /* 0x002fe2000f8ec0ff */
[----:B------:R-:W1:Y:S11]  /*0d30*/  FENCE.VIEW.ASYNC.S ;  /* 0x00000000000073c6 */ /* 0x000e760000000000 */
[----:B-1----:R1:W1:Y:S01]  /*0d40*/  SYNCS.EXCH.64 URZ, [UR6+0x14050], UR8 ;  /* 0x0140500806ff75b2 */ /* 0x0022620008000100 */
[----:B------:R1:W1:Y:S01]  /*0d50*/  SYNCS.EXCH.64 URZ, [UR6+0x14058], UR4 ;  /* 0x0140580406ff75b2 */ /* 0x0002620008000100 */
[----:B------:R-:W-:Y:S01]  /*0d60*/  NOP ;  /* 0x0000000000007918 */ /* 0x000fe20000000000 */
.L_x_15:
[----:B------:R-:W5:Y:S01]  /*0d70*/  SHFL.IDX PT, R0, R17, RZ, 0x1f ;  /* 0x00001fff11007589 */ /* 0x000f6200000e0000 */
[----:B-1----:R-:W-:Y:S01]  /*0d80*/  UP2UR UR4, UPR, URZ, 0x1 ;  /* 0x00000001ff047883 */ /* 0x002fe20008000000 */
[----:B------:R-:W-:Y:S01]  /*0d90*/  ISETP.NE.AND P2, PT, R2, 0x2, PT ;  /* 0x000000020200780c */ /* 0x000fe20003f45270 */
[----:B------:R-:W-:Y:S01]  /*0da0*/  UISETP.NE.AND UP0, UPT, UR51, URZ, UPT ;  /* 0x000000ff3300728c */ /* 0x000fe2000bf05270 */
[----:B------:R-:W-:Y:S01]  /*0db0*/  NOP ;  /* 0x0000000000007918 */ /* 0x000fe20000000000 */
[----:B------:R-:W-:Y:S02]  /*0dc0*/  USEL UR43, URZ, 0x2, !UP4 ;  /* 0x00000002ff2b7887 */ /* 0x000fe4000e000000 */
[----:B------:R-:W-:Y:S02]  /*0dd0*/  USEL UR44, URZ, 0x2, !UP0 ;  /* 0x00000002ff2c7887 */ /* 0x000fe4000c000000 */
[----:B------:R-:W-:Y:S02]  /*0de0*/  UISETP.NE.AND UP0, UPT, UR4, URZ, UPT ;  /* 0x000000ff0400728c */ /* 0x000fe4000bf05270 */
[----:B------:R-:W-:-:S02]  /*0df0*/  USEL UR44, UR44, 0x1, !UP5 ;  /* 0x000000012c2c7887 */ /* 0x000fc4000e800000 */
[----:B------:R-:W-:Y:S01]  /*0e00*/  USEL UR43, UR43, 0x1, !UP5 ;  /* 0x000000012b2b7887 */ /* 0x000fe2000e800000 */
[----:B-----5:R-:W-:-:S13]  /*0e10*/  ISETP.NE.AND P1, PT, R0, RZ, PT ;  /* 0x000000ff0000720c */ /* 0x020fda0003f25270 */
[----:B------:R-:W-:Y:S05]  /*0e20*/  @P1 BRA `(.L_x_16) ;  /* 0x0000000000401947 */ /* 0x000fea0003800000 */
[----:B------:R-:W1:Y:S01]  /*0e30*/  S2UR UR6, SR_CgaCtaId ;  /* 0x00000000000679c3 */ /* 0x000e620000008800 */
        /* <DEDUP_REMOVED lines=15> */
.L_x_16:
[----:B------:R-:W-:Y:S01]  /*0f30*/  NOP ;  /* 0x0000000000007918 */ /* 0x000fe20000000000 */
[----:B------:R-:W-:Y:S05]  /*0f40*/  @!P2 BRA `(.L_x_17) ;  /* 0x000000000024a947 */ /* 0x000fea0003800000 */
[----:B------:R-:W-:Y:S01]  /*0f50*/  ISETP.NE.AND P1, PT, R2, RZ, PT ;  /* 0x000000ff0200720c */ /* 0x000fe20003f25270 */
[----:B-1----:R-:W-:Y:S02]  /*0f60*/  UP2UR UR4, UPR, URZ, 0x1 ;  /* 0x00000001ff047883 */ /* 0x002fe40008000000 */
[----:B------:R-:W-:Y:S01]  /*0f70*/  UPLOP3.LUT UP0, UPT, UPT, UPT, UPT, 0x80, 0x8 ;  /* 0x000000000008789c */ /* 0x000fe20003f0f070 */
[----:B------:R-:W-:-:S03]  /*0f80*/  UMOV UR7, URZ ;  /* 0x000000ff00077c82 */ /* 0x000fc60008000000 */
[----:B------:R-:W-:Y:S02]  /*0f90*/  UP2UR UR37, UPR, URZ, 0x1 ;  /* 0x00000001ff257883 */ /* 0x000fe40008000000 */
[----:B------:R-:W-:-:S04]  /*0fa0*/  UISETP.NE.AND UP0, UPT, UR4, URZ, UPT ;  /* 0x000000ff0400728c */ /* 0x000fc8000bf05270 */
[----:B------:R-:W-:Y:S07]  /*0fb0*/  @P1 BRA `(.L_x_18) ;  /* 0x00000000001c1947 */ /* 0x000fee0003800000 */
[----:B------:R-:W-:Y:S01]  /*0fc0*/  UMOV UR7, 0x1 ;  /* 0x0000000100077882 */ /* 0x000fe20000000000 */
[----:B------:R-:W-:Y:S05]  /*0fd0*/  BRA `(.L_x_18) ;  /* 0x0000000000147947 */ /* 0x000fea0003800000 */
.L_x_17:
[----:B-1----:R-:W-:Y:S02]  /*0fe0*/  UP2UR UR4, UPR, URZ, 0x1 ;  /* 0x00000001ff047883 */ /* 0x002fe40008000000 */
[----:B------:R-:W-:Y:S01]  /*0ff0*/  UPLOP3.LUT UP0, UPT, UPT, UPT, UPT, 0x40, 0x4 ;  /* 0x000000000004789c */ /* 0x000fe20003f0e870 */
[----:B------:R-:W-:-:S03]  /*1000*/  UMOV UR7, 0x2 ;  /* 0x0000000200077882 */ /* 0x000fc60000000000 */
[----:B------:R-:W-:Y:S02]  /*1010*/  UP2UR UR37, UPR, URZ, 0x1 ;  /* 0x00000001ff257883 */ /* 0x000fe40008000000 */
[----:B------:R-:W-:Y:S02]  /*1020*/  UISETP.NE.AND UP0, UPT, UR4, URZ, UPT ;  /* 0x000000ff0400728c */ /* 0x000fe4000bf05270 */
.L_x_18:
[----:B------:R-:W1:Y:S02]  /*1030*/  SHFL.IDX PT, R0, R17, RZ, 0x1f ;  /* 0x00001fff11007589 */ /* 0x000e6400000e0000 */
[----:B-1----:R-:W-:-:S13]  /*1040*/  ISETP.NE.AND P1, PT, R0, RZ, PT ;  /* 0x000000ff0000720c */ /* 0x002fda0003f25270 */
[----:B------:R-:W-:Y:S05]  /*1050*/  @P1 BRA `(.L_x_19) ;  /* 0x0000000000301947 */ /* 0x000fea0003800000 */
[----:B------:R-:W1:Y:S01]  /*1060*/  S2UR UR5, SR_CgaCtaId ;  /* 0x00000000000579c3 */ /* 0x000e620000008800 */
[----:B------:R-:W-:Y:S01]  /*1070*/  UMOV UR6, 0x400 ;  /* 0x0000040000067882 */ /* 0x000fe20000000000 */
[----:B------:R-:W-:Y:S01]  /*1080*/  UMOV UR4, 0x80 ;  /* 0x0000008000047882 */ /* 0x000fe20000000000 */
[----:B------:R-:W-:Y:S01]  /*1090*/  ELECT P1, URZ, PT ;  /* 0x0000000000ff782f */ /* 0x000fe20003820000 */
[----:B------:R-:W-:-:S04]  /*10a0*/  UIADD3 UR8, UPT, UPT, -UR4, 0x100000, URZ ;  /* 0x0010000004087890 */ /* 0x000fc8000fffe1ff */
[----:B------:R-:W-:Y:S02]  /*10b0*/  USHF.L.U32 UR9, UR8, 0xb, URZ ;  /* 0x0000000b08097899 */ /* 0x000fe400080006ff */
[----:B------:R-:W-:Y:S02]  /*10c0*/  USHF.L.U32 UR8, UR8, 0x1, URZ ;  /* 0x0000000108087899 */ /* 0x000fe400080006ff */
[----:B-1----:R-:W-:Y:S01]  /*10d0*/  ULEA UR5, UR5, UR6, 0x18 ;  /* 0x0000000605057291 */ /* 0x002fe2000f8ec0ff */
[----:B------:R-:W1:Y:S11]  /*10e0*/  FENCE.VIEW.ASYNC.S ;  /* 0x00000000000073c6 */ /* 0x000e760000000000 */
[----:B-1----:R1:W1:Y:S01]  /*10f0*/  SYNCS.EXCH.64 URZ, [UR5+0x14070], UR8 ;  /* 0x0140700805ff75b2 */ /* 0x0022620008000100 */
[----:B------:R1:W1:Y:S01]  /*1100*/  SYNCS.EXCH.64 URZ, [UR5+0x14078], UR8 ;  /* 0x0140780805ff75b2 */ /* 0x0002620008000100 */
[----:B------:R-:W-:Y:S01]  /*1110*/  NOP ;  /* 0x0000000000007918 */ /* 0x000fe20000000000 */
.L_x_19:
[----:B------:R-:W-:Y:S01]  /*1120*/  NOP ;  /* 0x0000000000007918 */ /* 0x000fe20000000000 */
[----:B------:R-:W-:Y:S05]  /*1130*/  @!P2 BRA `(.L_x_20) ;  /* 0x000000000024a947 */ /* 0x000fea0003800000 */
[----:B------:R-:W-:Y:S01]  /*1140*/  ISETP.NE.AND P1, PT, R2, 0x1, PT ;  /* 0x000000010200780c */ /* 0x000fe20003f25270 */
[----:B------:R-:W-:Y:S02]  /*1150*/  UP2UR UR4, UPR, URZ, 0x1 ;  /* 0x00000001ff047883 */ /* 0x000fe40008000000 */
[----:B------:R-:W-:Y:S01]  /*1160*/  UPLOP3.LUT UP0, UPT, UPT, UPT, UPT, 0x80, 0x8 ;  /* 0x000000000008789c */ /* 0x000fe20003f0f070 */
[----:B------:R-:W-:-:S03]  /*1170*/  UMOV UR6, URZ ;  /* 0x000000ff00067c82 */ /* 0x000fc60008000000 */
[----:B------:R-:W-:Y:S02]  /*1180*/  UP2UR UR36, UPR, URZ, 0x1 ;  /* 0x00000001ff247883 */ /* 0x000fe40008000000 */
[----:B------:R-:W-:-:S04]  /*1190*/  UISETP.NE.AND UP0, UPT, UR4, URZ, UPT ;  /* 0x000000ff0400728c */ /* 0x000fc8000bf05270 */
[----:B------:R-:W-:Y:S07]  /*11a0*/  @P1 BRA `(.L_x_21) ;  /* 0x00000000001c1947 */ /* 0x000fee0003800000 */
[----:B------:R-:W-:Y:S01]  /*11b0*/  UMOV UR6, 0x1 ;  /* 0x0000000100067882 */ /* 0x000fe20000000000 */
[----:B------:R-:W-:Y:S05]  /*11c0*/  BRA `(.L_x_21) ;  /* 0x0000000000147947 */ /* 0x000fea0003800000 */
.L_x_20:
[----:B------:R-:W-:Y:S02]  /*11d0*/  UP2UR UR4, UPR, URZ, 0x1 ;  /* 0x00000001ff047883 */ /* 0x000fe40008000000 */
[----:B------:R-:W-:Y:S01]  /*11e0*/  UPLOP3.LUT UP0, UPT, UPT, UPT, UPT, 0x40, 0x4 ;  /* 0x000000000004789c */ /* 0x000fe20003f0e870 */
[----:B------:R-:W-:-:S03]  /*11f0*/  UMOV UR6, 0x2 ;  /* 0x0000000200067882 */ /* 0x000fc60000000000 */
[----:B------:R-:W-:Y:S02]  /*1200*/  UP2UR UR36, UPR, URZ, 0x1 ;  /* 0x00000001ff247883 */ /* 0x000fe40008000000 */
[----:B------:R-:W-:Y:S02]  /*1210*/  UISETP.NE.AND UP0, UPT, UR4, URZ, UPT ;  /* 0x000000ff0400728c */ /* 0x000fe4000bf05270 */
.L_x_21:
[----:B------:R-:W5:Y:S01]  /*1220*/  SHFL.IDX PT, R0, R17, RZ, 0x1f ;  /* 0x00001fff11007589 */ /* 0x000f6200000e0000 */
[----:B------:R-:W-:Y:S02]  /*1230*/  USEL UR42, URZ, 0x1, !UP4 ;  /* 0x00000001ff2a7887 */ /* 0x000fe4000e000000 */
[----:B------:R-:W-:Y:S01]  /*1240*/  USEL UR50, URZ, 0x1, UP4 ;  /* 0x00000001ff327887 */ /* 0x000fe2000a000000 */
        /* <DEDUP_REMOVED lines=13> */
[----:B------:R-:W-:Y:S01]  /*1320*/  NOP ;  /* 0x0000000000007918 */ /* 0x000fe20000000000 */
.L_x_22:
        /* <DEDUP_REMOVED lines=19> */
[----:B------:R1:W1:Y:S01]  /*1460*/  SYNCS.EXCH.64 URZ, [UR8+0x14098], UR10 ;  /* 0x0140980a08ff75b2 */ /* 0x0002620008000100 */
[----:B------:R1:W1:Y:S01]  /*1470*/  SYNCS.EXCH.64 URZ, [UR8+0x140a8], UR4 ;  /* 0x0140a80408ff75b2 */ /* 0x0002620008000100 */
[----:B------:R-:W-:Y:S01]  /*1480*/  NOP ;  /* 0x0000000000007918 */ /* 0x000fe20000000000 */
.L_x_23:
        /* <DEDUP_REMOVED lines=22> */
.L_x_24:
[----:B------:R-:W5:Y:S01]  /*15f0*/  SHFL.IDX PT, R0, R17, RZ, 0x1f ;  /* 0x00001fff11007589 */ /* 0x000f6200000e0000 */
[----:B------:R-:W-:Y:S01]  /*1600*/  NOP ;  /* 0x0000000000007918 */ /* 0x000fe20000000000 */
        /* <DEDUP_REMOVED lines=14> */
.L_x_25:
[----:B------:R-:W-:Y:S01]  /*16f0*/  ISETP.GT.AND P1, PT, R2, 0x3, PT ;  /* 0x000000030200780c */ /* 0x000fe20003f24270 */
[----:B------:R-:W-:Y:S01]  /*1700*/  NOP ;  /* 0x0000000000007918 */ /* 0x000fe20000000000 */
[----:B-1234-:R-:W-:Y:S11]  /*1710*/  BAR.SYNC.DEFER_BLOCKING 0x0 ;  /* 0x0000000000007b1d */ /* 0x01eff60000010000 */
[----:B------:R-:W-:Y:S05]  /*1720*/  @P1 BRA `(.L_x_26) ;  /* 0x00000164000c1947 */ /* 0x000fea0003800000 */
[----:B------:R-:W-:-:S13]  /*1730*/  ISETP.GE.U32.AND P0, PT, R2, 0x2, PT ;  /* 0x000000020200780c */ /* 0x000fda0003f06070 */
[----:B------:R-:W-:Y:S05]  /*1740*/  @!P0 BRA `(.L_x_27) ;  /* 0x000000b800c08947 */ /* 0x000fea0003800000 */
[----:B------:R-:W-:Y:S05]  /*1750*/  @!P2 BRA `(.L_x_28) ;  /* 0x000000280060a947 */ /* 0x000fea0003800000 */
[----:B------:R-:W-:-:S08]  /*1760*/  NOP ;  /* 0x0000000000007918 */ /* 0x000fd00000000000 */
[----:B------:R-:W1:-:S00]  /*1770*/  USETMAXREG.DEALLOC.CTAPOOL 0x20 ;  /* 0x00000020000079c8 */ /* 0x000e4000080e0500 */
[----:B------:R-:W2:Y:S08]  /*1780*/  S2UR UR4, SR_CTAID.X ;  /* 0x00000000000479c3 */ /* 0x000eb00000002500 */
[----:B-1----:R-:W1:Y:S01]  /*1790*/  LDC R0, c[0x0][0x380] ;  /* 0x0000e000ff007b82 */ /* 0x002e620000000800 */
[----:B--2---:R-:W-:-:S06]  /*17a0*/  USHF.L.U32 UR4, UR4, 0x8, URZ ;  /* 0x0000000804047899 */ /* 0x004fcc00080006ff */
[----:B-1----:R-:W-:-:S13]  /*17b0*/  ISETP.LE.U32.AND P0, PT, R0, UR4, PT ;  /* 0x0000000400007c0c */ /* 0x002fda000bf03070 */
[----:B------:R-:W-:Y:S05]  /*17c0*/  @P0 EXIT ;  /* 0x000000000000094d */ /* 0x000fea0003800000 */
[----:B------:R-:W1:Y:S01]  /*17d0*/  S2UR UR4, SR_CgaCtaId ;  /* 0x00000000000479c3 */ /* 0x000e620000008800 */
[----:B------:R-:W-:Y:S01]  /*17e0*/  UMOV UR6, 0x40 ;  /* 0x0000004000067882 */ /* 0x000fe20000000000 */
[----:B------:R-:W-:Y:S01]  /*17f0*/  NOP ;  /* 0x0000000000007918 */ /* 0x000fe20000000000 */
[----:B------:R-:W-:Y:S01]  /*1800*/  UMOV UR5, 0x400 ;  /* 0x0000040000057882 */ /* 0x000fe20000000000 */
[----:B-1----:R-:W-:Y:S02]  /*1810*/  ULEA UR6, UR4, UR6, 0x18 ;  /* 0x0000000604067291 */ /* 0x002fe4000f8ec0ff */
[----:B------:R-:W-:-:S07]  /*1820*/  ULEA UR4, UR4, UR5, 0x18 ;  /* 0x0000000504047291 */ /* 0x000fce000f8ec0ff */
[----:B------:R-:W1:Y:S02]  /*1830*/  LDS.U8 R0, [UR6+0x1c] ;  /* 0x00001c06ff007984 */ /* 0x000e640008000000 */
[----:B-1----:R-:W-:-:S13]  /*1840*/  ISETP.NE.AND P0, PT, R0, RZ, PT ;  /* 0x000000ff0000720c */ /* 0x002fda0003f05270 */
[----:B------:R-:W-:Y:S05]  /*1850*/  @P0 BRA `(.L_x_29) ;  /* 0x0000000000580947 */ /* 0x000fea0003800000 */
[----:B------:R-:W-:-:S13]  /*1860*/  ELECT P0, URZ, PT ;  /* 0x0000000000ff782f */ /* 0x000fda0003800000 */
[----:B------:R-:W-:Y:S05]  /*1870*/  @!P0 BRA `(.L_x_30) ;  /* 0x0000000000608947 */ /* 0x000fea0003800000 */
[----:B------:R-:W-:Y:S01]  /*1880*/  UMOV UR5, 0x10 ;  /* 0x0000001000057882 */ /* 0x000fe20000000000 */
[----:B------:R-:W-:Y:S01]  /*1890*/  HFMA2 R0, -RZ, RZ, 0, 5.9604644775390625e-08 ;  /* 0x00000001ff007431 */ /* 0x000fe200000001ff */
[----:B------:R-:W-:-:S03]  /*18a0*/  MOV R2, 0xffff ;  /* 0x0000ffff00027802 */ /* 0x000fc60000000f00 */
[----:B------:R-:W-:Y:S04]  /*18b0*/  DEPBAR.LE SB1, 0x36 ;  /* 0x00009d800000791a */ /* 0x000fe80000000000 */
[----:B------:R-:W1:Y:S02]  /*18c0*/  UTCATOMSWS.FIND_AND_SET.ALIGN UP0, UR5, UR5 ;  /* 0x00000005000575e3 */ /* 0x000e640008000800 */
[----:B-1----:R-:W-:Y:S01]  /*18d0*/  MOV R3, UR5 ;  /* 0x0000000500037c02 */ /* 0x002fe20008000f00 */
[----:B------:R-:W-:Y:S06]  /*18e0*/  BRA.U UP0, `(.L_x_31) ;  /* 0x0000000100187547 */ /* 0x000fec000b800000 */
.L_x_32:
[----:B------:R-:W-:Y:S05]  /*18f0*/  NANOSLEEP 0x64 ;  /* 0x000000640000795d */ /* 0x000fea0003800000 */
[----:B------:R-:W-:-:S05]  /*1900*/  UMOV UR5, 0x10 ;  /* 0x0000001000057882 */ /* 0x000fca0000000000 */
[----:B------:R-:W-:Y:S04]  /*1910*/  DEPBAR.LE SB1, 0x36 ;  /* 0x00009d800000791a */ /* 0x000fe80000000000 */
[----:B------:R-:W1:Y:S02]  /*1920*/  UTCATOMSWS.FIND_AND_SET.ALIGN UP0, UR5, UR5 ;  /* 0x00000005000575e3 */ /* 0x000e640008000800 */
[----:B-1----:R-:W-:Y:S01]  /*1930*/  MOV R3, UR5 ;  /* 0x0000000500037c02 */ /* 0x002fe20008000f00 */
[----:B------:R-:W-:Y:S05]  /*1940*/  BRA.U !UP0, `(.L_x_32) ;  /* 0xfffffffd08e87547 */ /* 0x000fea000b83ffff */
.L_x_31:
[-C--:B------:R-:W-:Y:S02]  /*1950*/  SHF.L.U32 R2, R2, R3.reuse, RZ ;  /* 0x0000000302027219 */ /* 0x080fe400000006ff */
[----:B------:R-:W-:Y:S01]  /*1960*/  SHF.L.U32 R0, R0, R3, RZ ;  /* 0x0000000300007219 */ /* 0x000fe200000006ff */
[----:B------:R-:W-:Y:S02]  /*1970*/  IMAD.SHL.U32 R3, R3, 0x20, RZ ;  /* 0x0000002003037824 */ /* 0x000fe400078e00ff */
[----:B------:R1:W-:Y:S04]  /*1980*/  ATOMS.OR RZ, [UR6+0x14], R2 ;  /* 0x00001402ffff798c */ /* 0x0003e8000b000006 */
[----:B------:R1:W-:Y:S04]  /*1990*/  ATOMS.OR RZ, [UR6+0x18], R0 ;  /* 0x00001800ffff798c */ /* 0x0003e8000b000006 */
[----:B------:R1:W-:Y:S01]  /*19a0*/  STS [UR4+0x140e0], R3 ;  /* 0x0140e003ff007988 */ /* 0x0003e20008000804 */
[----:B------:R-:W-:Y:S05]  /*19b0*/  BRA `(.L_x_30) ;  /* 0x0000000000107947 */ /* 0x000fea0003800000 */
.L_x_29:
[----:B------:R-:W-:Y:S02]  /*19c0*/  MOV R0, 0xffffffff ;  /* 0xffffffff00007802 */ /* 0x000fe40000000f00 */
[----:B------:R-:W-:-:S03]  /*19d0*/  MOV R2, 0x1a00 ;  /* 0x00001a0000027802 */ /* 0x000fc60000000f00 */
[----:B------:R1:W-:Y:S04]  /*19e0*/  STS [UR4+0x140e0], R0 ;  /* 0x0140e000ff007988 */ /* 0x0003e80008000804 */
[----:B-1----:R-:W-:Y:S05]  /*19f0*/  CALL.REL.NOINC `($__internal_1_$__cuda_sm10x_tcgen05_guardrail_trap_phase_invalid_during_alloc) ;  /* 0x0000019c002c7944 */ /* 0x002fea0003c00000 */
.L_x_30:
[----:B------:R-:W-:Y:S05]  /*1a00*/  WARPSYNC.ALL ;  /* 0x0000000000007948 */ /* 0x000fea0003800000 */
[----:B------:R-:W2:Y:S02]  /*1a10*/  LDCU UR8, c[0x0][0x384] ;  /* 0x00007080ff0877ac */ /* 0x000ea40008000800 */
[----:B--2---:R-:W-:Y:S01]  /*1a20*/  ISETP.NE.AND P0, PT, RZ, UR8, PT ;  /* 0x00000008ff007c0c */ /* 0x004fe2000bf05270 */
[----:B------:R-:W-:-:S12]  /*1a30*/  NOP ;  /* 0x0000000000007918 */ /* 0x000fd80000000000 */
[----:B------:R-:W-:Y:S05]  /*1a40*/  @!P0 EXIT ;  /* 0x000000000000894d */ /* 0x000fea0003800000 */
[----:B------:R-:W-:Y:S01]  /*1a50*/  UIADD3 UR5, UPT, UPT, UR4, 0x8000, URZ ;  /* 0x0000800004057890 */ /* 0x000fe2000fffe0ff */
[----:B------:R-:W-:Y:S01]  /*1a60*/  BSSY.RECONVERGENT B0, `(.L_x_33) ;  /* 0x000000b000007945 */ /* 0x000fe20003800200 */
[----:B------:R-:W-:Y:S02]  /*1a70*/  USHF.R.U32.HI UR28, URZ, 0x4, UR4 ;  /* 0x00000004ff1c7899 */ /* 0x000fe40008011604 */
[----:B------:R-:W-:Y:S02]  /*1a80*/  USHF.R.U32.HI UR5, URZ, 0x4, UR5 ;  /* 0x00000004ff057899 */ /* 0x000fe40008011605 */
[----:B------:R-:W-:Y:S02]  /*1a90*/  ULOP3.LUT UR28, UR28, 0x3fff, URZ, 0xc0, !UPT ;  /* 0x00003fff1c1c7892 */ /* 0x000fe4000f8ec0ff */
[----:B------:R-:W-:Y:S02]  /*1aa0*/  ULOP3.LUT UR5, UR5, 0x3fff, URZ, 0xc0, !UPT ;  /* 0x00003fff05057892 */ /* 0x000fe4000f8ec0ff */
[----:B------:R-:W-:-:S02]  /*1ab0*/  ULOP3.LUT UR28, UR28, 0x10000, URZ, 0xfc, !UPT ;  /* 0x000100001c1c7892 */ /* 0x000fc4000f8efcff */
[----:B------:R-:W-:Y:S01]  /*1ac0*/  ULOP3.LUT UR6, UR5, 0x10000, URZ, 0xfc, !UPT ;  /* 0x0001000005067892 */ /* 0x000fe2000f8efcff */
[----:B------:R-:W-:Y:S01]  /*1ad0*/  UMOV UR29, 0x40004040 ;  /* 0x40004040001d7882 */ /* 0x000fe20000000000 */
[----:B------:R-:W-:Y:S01]  /*1ae0*/  UMOV UR7, 0x40004040 ;  /* 0x4000404000077882 */ /* 0x000fe20000000000 */
[----:B------:R-:W-:Y:S06]  /*1af0*/  @!P4 BRA `(.L_x_34) ;  /* 0x000000000004c947 */ /* 0x000fec0003800000 */
[----:B------:R-:W-:Y:S05]  /*1b00*/  BPT.TRAP 0x1 ;  /* 0x000000040000795c */ /* 0x000fea0000300000 */
.L_x_34:
[----:B------:R-:W-:Y:S05]  /*1b10*/  BSYNC.RECONVERGENT B0 ;  /* 0x0000000000007941 */ /* 0x000fea0003800200 */
.L_x_33:
[----:B------:R-:W-:-:S04]  /*1b20*/  SHF.L.U32 R6, RZ, 0x1f, RZ ;  /* 0x0000001fff067819 */ /* 0x000fc800000006ff */
[----:B------:R-:W2:Y:S02]  /*1b30*/  SYNCS.PHASECHK.TRANS64.TRYWAIT P0, [UR4+0x14000], R6 ;  /* 0x01400006ff0075a7 */ /* 0x000ea40008001104 */
[----:B--2---:R-:W-:Y:S05]  /*1b40*/  @!P0 BRA `(.L_x_35) ;  /* 0x0000018400ac8947 */ /* 0x004fea0003800000 */
.L_x_368:
[----:B------:R-:W-:Y:S05]  /*1b50*/  BRA.U !UP1, `(.L_x_36) ;  /* 0x0000000109047547 */ /* 0x000fea000b800000 */
[----:B------:R-:W-:Y:S05]  /*1b60*/  BPT.TRAP 0x1 ;  /* 0x000000040000795c */ /* 0x000fea0000300000 */
.L_x_36:
[----:B------:R-:W2:Y:S01]  /*1b70*/  SYNCS.PHASECHK.TRANS64.TRYWAIT P0, [UR4+0x14020], R6 ;  /* 0x01402006ff0075a7 */ /* 0x000ea20008001104 */
[----:B------:R-:W-:Y:S01]  /*1b80*/  ULOP3.LUT UR44, UR44, 0x1, URZ, 0xc0, !UPT ;  /* 0x000000012c2c7892 */ /* 0x000fe2000f8ec0ff */
[----:B--2---:R-:W-:Y:S11]  /*1b90*/  @!P0 BRA `(.L_x_37) ;  /* 0x0000018400b08947 */ /* 0x004ff60003800000 */
.L_x_370:
[----:B------:R-:W-:-:S09]  /*1ba0*/  UISETP.NE.U32.AND UP0, UPT, UR44, 0x1, UPT ;  /* 0x000000012c00788c */ /* 0x000fd2000bf05070 */
[----:B------:R-:W-:Y:S05]  /*1bb0*/  BRA.U !UP0, `(.L_x_38) ;  /* 0x0000000108047547 */ /* 0x000fea000b800000 */
[----:B------:R-:W-:Y:S05]  /*1bc0*/  BPT.TRAP 0x1 ;  /* 0x000000040000795c */ /* 0x000fea0000300000 */
.L_x_38:
[----:B------:R-:W-:Y:S01]  /*1bd0*/  IMAD.MOV.U32 R5, RZ, RZ, 0x1 ;  /* 0x00000001ff057424 */ /* 0x000fe200078e00ff */
[----:B------:R-:W-:Y:S01]  /*1be0*/  UIADD3 UR10, UPT, UPT, UR6, 0x2, URZ ;  /* 0x00000002060a7890 */ /* 0x000fe2000fffe0ff */
[----:B-1----:R-:W-:Y:S02]  /*1bf0*/  HFMA2 R2, -RZ, RZ, 0, 0 ;  /* 0x00000000ff027431 */ /* 0x002fe400000001ff */
[----:B------:R-:W-:Y:S01]  /*1c00*/  IMAD.MOV.U32 R0, RZ, RZ, RZ ;  /* 0x000000ffff007224 */ /* 0x000fe200078e00ff */
[----:B------:R-:W-:-:S04]  /*1c10*/  SHF.L.U32 R5, R5, 0x1f, RZ ;  /* 0x0000001f05057819 */ /* 0x000fc800000006ff */
[----:B------:R-:W1:Y:S02]  /*1c20*/  SYNCS.PHASECHK.TRANS64.TRYWAIT P0, [UR4+0x14058], R5 ;  /* 0x01405805ff0075a7 */ /* 0x000e640008001104 */
[----:B-1----:R-:W-:Y:S05]  /*1c30*/  @!P0 BRA `(.L_x_39) ;  /* 0x0000018400a08947 */ /* 0x002fea0003800000 */
.L_x_372:
[----:B------:R-:W-:Y:S01]  /*1c40*/  R2UR UR13, R2 ;  /* 0x00000000020d72ca */ /* 0x000fe200000e0000 */
[----:B------:R-:W-:Y:S01]  /*1c50*/  IMAD.MOV.U32 R2, RZ, RZ, RZ ;  /* 0x000000ffff027224 */ /* 0x000fe200078e00ff */
[----:B------:R-:W-:Y:S01]  /*1c60*/  R2UR UR12, R0 ;  /* 0x00000000000c72ca */ /* 0x000fe200000e0000 */
[----:B------:R-:W-:Y:S01]  /*1c70*/  IMAD.MOV.U32 R0, RZ, RZ, RZ ;  /* 0x000000ffff007224 */ /* 0x000fe200078e00ff */
[----:B------:R-:W-:Y:S02]  /*1c80*/  UIADD3 UR32, UPT, UPT, UR28, 0x2, URZ ;  /* 0x000000021c207890 */ /* 0x000fe4000fffe0ff */
[----:B------:R-:W-:Y:S01]  /*1c90*/  R2UR UR11, R2 ;  /* 0x00000000020b72ca */ /* 0x000fe200000e0000 */
[----:B------:R-:W-:Y:S01]  /*1ca0*/  UIADD3 UR26, UPT, UPT, UR6, 0x4, URZ ;  /* 0x00000004061a7890 */ /* 0x000fe2000fffe0ff */
[----:B------:R-:W-:Y:S01]  /*1cb0*/  R2UR UR9, R0 ;  /* 0x00000000000972ca */ /* 0x000fe200000e0000 */
[----:B------:R-:W-:Y:S02]  /*1cc0*/  UIADD3 UR30, UPT, UPT, UR28, 0x4, URZ ;  /* 0x000000041c1e7890 */ /* 0x000fe4000fffe0ff */
[----:B------:R-:W-:-:S02]  /*1cd0*/  UIADD3 UR14, UPT, UPT, UR6, 0x6, URZ ;  /* 0x00000006060e7890 */ /* 0x000fc4000fffe0ff */
[----:B------:R-:W-:Y:S01]  /*1ce0*/  UIADD3 UR24, UPT, UPT, UR28, 0x6, URZ ;  /* 0x000000061c187890 */ /* 0x000fe2000fffe0ff */
[----:B------:R-:W-:Y:S01]  /*1cf0*/  UMOV UR22, 0x0 ;  /* 0x0000000000167882 */ /* 0x000fe20000000000 */
[----:B------:R-:W-:Y:S01]  /*1d00*/  UMOV UR23, 0x8200010 ;  /* 0x0820001000177882 */ /* 0x000fe20000000000 */
[----:B------:R-:W-:Y:S01]  /*1d10*/  UMOV UR20, 0x0 ;  /* 0x0000000000147882 */ /* 0x000fe20000000000 */
[----:B------:R-:W-:Y:S01]  /*1d20*/  UMOV UR21, 0x8200010 ;  /* 0x0820001000157882 */ /* 0x000fe20000000000 */
[----:B------:R-:W-:Y:S01]  /*1d30*/  UMOV UR34, UR10 ;  /* 0x0000000a00227c82 */ /* 0x000fe20008000000 */
[----:B------:R-:W-:Y:S01]  /*1d40*/  UMOV UR35, 0x40004040 ;  /* 0x4000404000237882 */ /* 0x000fe20000000000 */
[----:B------:R-:W-:Y:S01]  /*1d50*/  UMOV UR33, 0x40004040 ;  /* 0x4000404000217882 */ /* 0x000fe20000000000 */
[----:B------:R-:W-:Y:S01]  /*1d60*/  UMOV UR27, 0x40004040 ;  /* 0x40004040001b7882 */ /* 0x000fe20000000000 */
[----:B------:R-:W-:Y:S01]  /*1d70*/  UMOV UR18, 0x0 ;  /* 0x0000000000127882 */ /* 0x000fe20000000000 */
[----:B------:R-:W-:Y:S01]  /*1d80*/  UMOV UR19, 0x8200010 ;  /* 0x0820001000137882 */ /* 0x000fe20000000000 */
[----:B------:R-:W-:Y:S01]  /*1d90*/  UMOV UR31, 0x40004040 ;  /* 0x40004040001f7882 */ /* 0x000fe20000000000 */
[----:B------:R2:W-:Y:S01]  /*1da0*/  UTCHMMA gdesc[UR28], gdesc[UR6], tmem[UR13], tmem[UR22], idesc[UR23], !UPT ;  /* 0x00ff16061c0075ea */ /* 0x0005e2000f80000d */
[----:B------:R-:W-:Y:S01]  /*1db0*/  UMOV UR15, 0x40004040 ;  /* 0x40004040000f7882 */ /* 0x000fe20000000000 */
[----:B------:R-:W-:Y:S01]  /*1dc0*/  UMOV UR16, 0x0 ;  /* 0x0000000000107882 */ /* 0x000fe20000000000 */
[----:B------:R-:W-:Y:S01]  /*1dd0*/  UMOV UR17, 0x8200010 ;  /* 0x0820001000117882 */ /* 0x000fe20000000000 */
[----:B------:R-:W-:Y:S01]  /*1de0*/  UMOV UR25, 0x40004040 ;  /* 0x4000404000197882 */ /* 0x000fe20000000000 */
[----:B------:R2:W-:Y:S01]  /*1df0*/  UTCHMMA gdesc[UR32], gdesc[UR34], tmem[UR12], tmem[UR20], idesc[UR21], UPT ;  /* 0x00ff1422200075ea */ /* 0x0005e2000b80000c */
[----:B------:R2:W-:Y:S01]  /*1e00*/  UTCHMMA gdesc[UR30], gdesc[UR26], tmem[UR11], tmem[UR18], idesc[UR19], UPT ;  /* 0x00ff121a1e0075ea */ /* 0x0005e2000b80000b */
[----:B------:R2:W-:Y:S01]  /*1e10*/  UTCHMMA gdesc[UR24], gdesc[UR14], tmem[UR9], tmem[UR16], idesc[UR17], UPT ;  /* 0x00ff100e180075ea */ /* 0x0005e2000b800009 */
[----:B------:R-:W-:-:S09]  /*1e20*/  UISETP.NE.AND UP4, UPT, UR44, URZ, UPT ;  /* 0x000000ff2c00728c */ /* 0x000fd2000bf85270 */
[----:B------:R-:W-:Y:S05]  /*1e30*/  BRA.U UP4, `(.L_x_40) ;  /* 0x0000000104047547 */ /* 0x000fea000b800000 */
[----:B--2---:R-:W-:Y:S05]  /*1e40*/  BPT.TRAP 0x1 ;  /* 0x000000040000795c */ /* 0x004fea0000300000 */
.L_x_40:
[----:B--2---:R-:W-:Y:S01]  /*1e50*/  UIADD3 UR9, UPT, UPT, UR4, 0x14050, URZ ;  /* 0x0001405004097890 */ /* 0x004fe2000fffe0ff */
[----:B------:R-:W-:Y:S08]  /*1e60*/  BSSY.RECONVERGENT B0, `(.L_x_41) ;  /* 0x0000004000007945 */ /* 0x000ff00003800200 */
[----:B------:R2:W-:Y:S01]  /*1e70*/  UTCBAR [UR9], URZ ;  /* 0x000000ff090073e9 */ /* 0x0005e200080000ff */
[----:B------:R-:W-:Y:S05]  /*1e80*/  @!P4 BRA `(.L_x_42) ;  /* 0x000000000004c947 */ /* 0x000fea0003800000 */
[----:B--2---:R-:W-:Y:S05]  /*1e90*/  BPT.TRAP 0x1 ;  /* 0x000000040000795c */ /* 0x004fea0000300000 */
.L_x_42:
[----:B--2---:R-:W-:Y:S05]  /*1ea0*/  BSYNC.RECONVERGENT B0 ;  /* 0x0000000000007941 */ /* 0x004fea0003800200 */
.L_x_41:
[----:B------:R-:W2:Y:S01]  /*1eb0*/  SYNCS.PHASECHK.TRANS64.TRYWAIT P0, [UR4+0x14008], R6 ;  /* 0x01400806ff0075a7 */ /* 0x000ea20008001104 */
[----:B------:R-:W-:Y:S01]  /*1ec0*/  ULOP3.LUT UR43, UR43, 0x1, URZ, 0xc0, !UPT ;  /* 0x000000012b2b7892 */ /* 0x000fe2000f8ec0ff */
[----:B--2---:R-:W-:Y:S11]  /*1ed0*/  @!P0 BRA `(.L_x_43) ;  /* 0x0000018400108947 */ /* 0x004ff60003800000 */
.L_x_374:
[----:B------:R-:W-:-:S09]  /*1ee0*/  UISETP.NE.U32.AND UP0, UPT, UR43, 0x1, UPT ;  /* 0x000000012b00788c */ /* 0x000fd2000bf05070 */
[----:B------:R-:W-:Y:S05]  /*1ef0*/  BRA.U !UP0, `(.L_x_44) ;  /* 0x0000000108047547 */ /* 0x000fea000b800000 */
[----:B------:R-:W-:Y:S05]  /*1f00*/  BPT.TRAP 0x1 ;  /* 0x000000040000795c */ /* 0x000fea0000300000 */
.L_x_44:
[----:B------:R-:W3:Y:S01]  /*1f10*/  SYNCS.PHASECHK.TRANS64.TRYWAIT P0, [UR4+0x14068], R5 ;  /* 0x01406805ff0075a7 */ /* 0x000ee20008001104 */
[----:B------:R-:W-:Y:S01]  /*1f20*/  HFMA2 R2, -RZ, RZ, 0, 7.62939453125e-06 ;  /* 0x00000080ff027431 */ /* 0x000fe200000001ff */
[----:B--2---:R-:W-:Y:S02]  /*1f30*/  MOV R3, 0x80 ;  /* 0x0000008000037802 */ /* 0x004fe40000000f00 */
[----:B------:R-:W-:Y:S01]  /*1f40*/  MOV R0, 0x80 ;  /* 0x0000008000007802 */ /* 0x000fe20000000f00 */
[----:B---3--:R-:W-:Y:S06]  /*1f50*/  @!P0 BRA `(.L_x_45) ;  /* 0x0000018400088947 */ /* 0x008fec0003800000 */
.L_x_376:
[----:B------:R-:W-:Y:S01]  /*1f60*/  R2UR UR12, R2 ;  /* 0x00000000020c72ca */ /* 0x000fe200000e0000 */
[----:B------:R-:W-:Y:S01]  /*1f70*/  IMAD.MOV.U32 R2, RZ, RZ, 0x80 ;  /* 0x00000080ff027424 */ /* 0x000fe200078e00ff */
[----:B------:R-:W-:Y:S01]  /*1f80*/  R2UR UR13, R3 ;  /* 0x00000000030d72ca */ /* 0x000fe200000e0000 */
[----:B------:R-:W-:Y:S01]  /*1f90*/  UIADD3 UR22, UPT, UPT, UR28, 0x400, URZ ;  /* 0x000004001c167890 */ /* 0x000fe2000fffe0ff */
[----:B------:R-:W-:Y:S01]  /*1fa0*/  R2UR UR11, R0 ;  /* 0x00000000000b72ca */ /* 0x000fe200000e0000 */
[----:B------:R-:W-:Y:S01]  /*1fb0*/  UIADD3 UR20, UPT, UPT, UR28, 0x402, URZ ;  /* 0x000004021c147890 */ /* 0x000fe2000fffe0ff */
[----:B------:R-:W-:Y:S01]  /*1fc0*/  R2UR UR9, R2 ;  /* 0x00000000020972ca */ /* 0x000fe200000e0000 */
[----:B------:R-:W-:Y:S02]  /*1fd0*/  UIADD3 UR34, UPT, UPT, UR28, 0x404, URZ ;  /* 0x000004041c227890 */ /* 0x000fe4000fffe0ff */
[----:B------:R-:W-:Y:S01]  /*1fe0*/  UIADD3 UR32, UPT, UPT, UR28, 0x406, URZ ;  /* 0x000004061c207890 */ /* 0x000fe2000fffe0ff */
[----:B------:R-:W-:Y:S01]  /*1ff0*/  UMOV UR18, 0x0 ;  /* 0x0000000000127882 */ /* 0x000fe20000000000 */
        /* <DEDUP_REMOVED lines=10> */
[----:B------:R-:W-:Y:S01]  /*20a0*/  UMOV UR36, UR14 ;  /* 0x0000000e00247c82 */ /* 0x000fe20008000000 */
        /* <DEDUP_REMOVED lines=12> */
.L_x_46:
[----:B--2---:R-:W-:-:S09]  /*2170*/  UIADD3 UR9, UPT, UPT, UR4, 0x14060, URZ ;  /* 0x0001406004097890 */ /* 0x004fd2000fffe0ff */
[----:B------:R2:W-:Y:S01]  /*2180*/  UTCBAR [UR9], URZ ;  /* 0x000000ff090073e9 */ /* 0x0005e200080000ff */
[----:B------:R-:W-:Y:S05]  /*2190*/  BRA.U !UP1, `(.L_x_47) ;  /* 0x0000000109047547 */ /* 0x000fea000b800000 */
[----:B--2---:R-:W-:Y:S05]  /*21a0*/  BPT.TRAP 0x1 ;  /* 0x000000040000795c */ /* 0x004fea0000300000 */
.L_x_47:
[----:B--2---:R-:W-:-:S09]  /*21b0*/  UIADD3 UR9, UPT, UPT, UR4, 0x14038, URZ ;  /* 0x0001403804097890 */ /* 0x004fd2000fffe0ff */
[----:B------:R2:W-:Y:S01]  /*21c0*/  UTCBAR [UR9], URZ ;  /* 0x000000ff090073e9 */ /* 0x0005e200080000ff */
[----:B------:R-:W-:Y:S05]  /*21d0*/  BRA.U !UP1, `(.L_x_48) ;  /* 0x0000000109047547 */ /* 0x000fea000b800000 */
[----:B--2---:R-:W-:Y:S05]  /*21e0*/  BPT.TRAP 0x1 ;  /* 0x000000040000795c */ /* 0x004fea0000300000 */
.L_x_48:
[----:B------:R-:W3:Y:S02]  /*21f0*/  SYNCS.PHASECHK.TRANS64.TRYWAIT P0, [UR4+0x14028], R6 ;  /* 0x01402806ff0075a7 */ /* 0x000ee40008001104 */
[----:B---3--:R-:W-:Y:S05]  /*2200*/  @!P0 BRA `(.L_x_49) ;  /* 0x0000018000748947 */ /* 0x008fea0003800000 */
.L_x_378:
[----:B------:R-:W-:Y:S05]  /*2210*/  BRA.U UP5, `(.L_x_50) ;  /* 0x0000000105047547 */ /* 0x000fea000b800000 */
[----:B--2---:R-:W-:Y:S05]  /*2220*/  BPT.TRAP 0x1 ;  /* 0x000000040000795c */ /* 0x004fea0000300000 */
.L_x_50:
[----:B------:R-:W4:Y:S02]  /*2230*/  SYNCS.PHASECHK.TRANS64.TRYWAIT P0, [UR4+0x140a0], R5 ;  /* 0x0140a005ff0075a7 */ /* 0x000f240008001104 */
[----:B----4-:R-:W-:Y:S05]  /*2240*/  @!P0 BRA `(.L_x_51) ;  /* 0x00000180007c8947 */ /* 0x010fea0003800000 */
.L_x_380:
[----:B------:R-:W-:Y:S05]  /*2250*/  BRA.U UP4, `(.L_x_52) ;  /* 0x0000000104047547 */ /* 0x000fea000b800000 */
[----:B--2---:R-:W-:Y:S05]  /*2260*/  BPT.TRAP 0x1 ;  /* 0x000000040000795c */ /* 0x004fea0000300000 */
.L_x_52:
[----:B------:R-:W5:Y:S01]  /*2270*/  SYNCS.PHASECHK.TRANS64.TRYWAIT P0, [UR4+0x14058], R6 ;  /* 0x01405806ff0075a7 */ /* 0x000f620008001104 */
[----:B------:R-:W-:Y:S01]  /*2280*/  HFMA2 R2, -RZ, RZ, 0, 1.9073486328125e-06 ;  /* 0x00000020ff027431 */ /* 0x000fe200000001ff */
[----:B----4-:R-:W-:Y:S01]  /*2290*/  MOV R0, 0x100 ;  /* 0x0000010000007802 */ /* 0x010fe20000000f00 */
[----:B-----5:R-:W-:Y:S06]  /*22a0*/  @!P0 BRA `(.L_x_53) ;  /* 0x00000180007c8947 */ /* 0x020fec0003800000 */
.L_x_382:
[----:B------:R-:W-:Y:S01]  /*22b0*/  R2UR UR23, R2 ;  /* 0x00000000021772ca */ /* 0x000fe200000e0000 */
[----:B------:R-:W-:Y:S01]  /*22c0*/  IMAD.MOV.U32 R2, RZ, RZ, 0x38 ;  /* 0x00000038ff027424 */ /* 0x000fe200078e00ff */
[----:B------:R-:W-:Y:S01]  /*22d0*/  R2UR UR24, R0 ;  /* 0x00000000001872ca */ /* 0x000fe200000e0000 */
[----:B-1----:R-:W-:Y:S01]  /*22e0*/  IMAD.MOV.U32 R4, RZ, RZ, 0x28 ;  /* 0x00000028ff047424 */ /* 0x002fe200078e00ff */
[----:B------:R-:W-:Y:S01]  /*22f0*/  UIADD3 UR62, UPT, UPT, UR5, 0x400, URZ ;  /* 0x00000400053e7890 */ /* 0x000fe2000fffe0ff */
[----:B---3--:R-:W-:Y:S01]  /*2300*/  IMAD.MOV.U32 R3, RZ, RZ, 0x100 ;  /* 0x00000100ff037424 */ /* 0x008fe200078e00ff */
[----:B------:R-:W-:Y:S01]  /*2310*/  R2UR UR17, R2 ;  /* 0x00000000021172ca */ /* 0x000fe200000e0000 */
[----:B------:R-:W-:Y:S01]  /*2320*/  IMAD.MOV.U32 R2, RZ, RZ, 0x48 ;  /* 0x00000048ff027424 */ /* 0x000fe200078e00ff */
[----:B------:R-:W-:Y:S01]  /*2330*/  R2UR UR21, R4 ;  /* 0x00000000041572ca */ /* 0x000fe200000e0000 */
[----:B------:R-:W-:Y:S01]  /*2340*/  IMAD.MOV.U32 R4, RZ, RZ, 0x30 ;  /* 0x00000030ff047424 */ /* 0x000fe200078e00ff */
[C---:B------:R-:W-:Y:S01]  /*2350*/  R2UR UR22, R3.reuse ;  /* 0x00000000031672ca */ /* 0x040fe200000e0000 */
[----:B------:R-:W-:Y:S01]  /*2360*/  IMAD.MOV.U32 R0, RZ, RZ, 0x100 ;  /* 0x00000100ff007424 */ /* 0x000fe200078e00ff */
[----:B------:R-:W-:Y:S01]  /*2370*/  R2UR UR13, R2 ;  /* 0x00000000020d72ca */ /* 0x000fe200000e0000 */
[----:B------:R-:W-:Y:S01]  /*2380*/  IMAD.MOV.U32 R2, RZ, RZ, 0x50 ;  /* 0x00000050ff027424 */ /* 0x000fe200078e00ff */
[----:B------:R-:W-:Y:S01]  /*2390*/  R2UR UR19, R4 ;  /* 0x00000000041372ca */ /* 0x000fe200000e0000 */
[----:B------:R-:W-:Y:S01]  /*23a0*/  IMAD.MOV.U32 R4, RZ, RZ, 0x40 ;  /* 0x00000040ff047424 */ /* 0x000fe200078e00ff */
[C---:B------:R-:W-:Y:S01]  /*23b0*/  R2UR UR20, R3.reuse ;  /* 0x00000000031472ca */ /* 0x040fe200000e0000 */
[----:B------:R-:W-:Y:S01]  /*23c0*/  UIADD3 UR60, UPT, UPT, UR5, 0x480, URZ ;  /* 0x00000480053c7890 */ /* 0x000fe2000fffe0ff */
[----:B------:R-:W-:Y:S01]  /*23d0*/  R2UR UR11, R2 ;  /* 0x00000000020b72ca */ /* 0x000fe200000e0000 */
[----:B------:R-:W-:Y:S01]  /*23e0*/  IMAD.MOV.U32 R2, RZ, RZ, 0x58 ;  /* 0x00000058ff027424 */ /* 0x000fe200078e00ff */
[----:B------:R-:W-:Y:S01]  /*23f0*/  R2UR UR18, R0 ;  /* 0x00000000001272ca */ /* 0x000fe200000e0000 */
[----:B------:R-:W-:Y:S01]  /*2400*/  UIADD3 UR58, UPT, UPT, UR5, 0x500, URZ ;  /* 0x00000500053a7890 */ /* 0x000fe2000fffe0ff */
[----:B------:R-:W-:Y:S01]  /*2410*/  R2UR UR15, R4 ;  /* 0x00000000040f72ca */ /* 0x000fe200000e0000 */
[----:B------:R-:W-:Y:S01]  /*2420*/  UIADD3 UR56, UPT, UPT, UR5, 0x580, URZ ;  /* 0x0000058005387890 */ /* 0x000fe2000fffe0ff */
[----:B------:R-:W-:Y:S01]  /*2430*/  R2UR UR16, R3 ;  /* 0x00000000031072ca */ /* 0x000fe200000e0000 */
[----:B------:R-:W-:Y:S01]  /*2440*/  UIADD3 UR54, UPT, UPT, UR5, 0x600, URZ ;  /* 0x0000060005367890 */ /* 0x000fe2000fffe0ff */
[C---:B------:R-:W-:Y:S01]  /*2450*/  R2UR UR14, R0.reuse ;  /* 0x00000000000e72ca */ /* 0x040fe200000e0000 */
[----:B------:R-:W-:Y:S01]  /*2460*/  UIADD3 UR52, UPT, UPT, UR5, 0x680, URZ ;  /* 0x0000068005347890 */ /* 0x000fe2000fffe0ff */
[----:B------:R-:W-:Y:S01]  /*2470*/  R2UR UR12, R0 ;  /* 0x00000000000c72ca */ /* 0x000fe200000e0000 */
[----:B------:R-:W-:Y:S01]  /*2480*/  UIADD3 UR50, UPT, UPT, UR5, 0x700, URZ ;  /* 0x0000070005327890 */ /* 0x000fe2000fffe0ff */
[----:B--2---:R-:W-:Y:S01]  /*2490*/  R2UR UR9, R2 ;  /* 0x00000000020972ca */ /* 0x004fe200000e0000 */
[----:B------:R-:W-:Y:S01]  /*24a0*/  UMOV UR46, 0x0 ;  /* 0x00000000002e7882 */ /* 0x000fe20000000000 */
[----:B------:R-:W-:Y:S01]  /*24b0*/  R2UR UR10, R0 ;  /* 0x00000000000a72ca */ /* 0x000fe200000e0000 */
[----:B------:R-:W-:Y:S01]  /*24c0*/  UMOV UR47, 0x8110010 ;  /* 0x08110010002f7882 */ /* 0x000fe20000000000 */
[----:B------:R-:W-:Y:S01]  /*24d0*/  UIADD3 UR48, UPT, UPT, UR5, 0x780, URZ ;  /* 0x0000078005307890 */ /* 0x000fe2000fffe0ff */
[----:B------:R-:W-:Y:S01]  /*24e0*/  UMOV UR63, 0x40004040 ;  /* 0x40004040003f7882 */ /* 0x000fe20000000000 */
[----:B------:R-:W-:Y:S01]  /*24f0*/  UMOV UR40, 0x0 ;  /* 0x0000000000287882 */ /* 0x000fe20000000000 */
[----:B------:R-:W-:Y:S01]  /*2500*/  UMOV UR41, 0x8110010 ;  /* 0x0811001000297882 */ /* 0x000fe20000000000 */
[----:B------:R-:W-:Y:S01]  /*2510*/  UMOV UR61, 0x40004040 ;  /* 0x40004040003d7882 */ /* 0x000fe20000000000 */
[----:B------:R-:W-:Y:S01]  /*2520*/  UMOV UR38, 0x0 ;  /* 0x0000000000267882 */ /* 0x000fe20000000000 */
[----:B------:R-:W-:Y:S01]  /*2530*/  UMOV UR39, 0x8110010 ;  /* 0x0811001000277882 */ /* 0x000fe20000000000 */
[----:B------:R-:W-:Y:S01]  /*2540*/  UMOV UR59, 0x40004040 ;  /* 0x40004040003b7882 */ /* 0x000fe20000000000 */
[----:B------:R1:W-:Y:S01]  /*2550*/  UTCHMMA tmem[UR23], gdesc[UR62], tmem[UR24], tmem[UR46], idesc[UR47], !UPT ;  /* 0x00ff2e3e170079ea */ /* 0x0003e2000f800018 */
[----:B------:R-:W-:Y:S01]  /*2560*/  UMOV UR36, 0x0 ;  /* 0x0000000000247882 */ /* 0x000fe20000000000 */
[----:B------:R-:W-:Y:S01]  /*2570*/  UMOV UR37, 0x8110010 ;  /* 0x0811001000257882 */ /* 0x000fe20000000000 */
[----:B------:R-:W-:Y:S01]  /*2580*/  UMOV UR57, 0x40004040 ;  /* 0x4000404000397882 */ /* 0x000fe20000000000 */
[----:B------:R1:W-:Y:S01]  /*2590*/  UTCHMMA tmem[UR21], gdesc[UR60], tmem[UR22], tmem[UR40], idesc[UR41], UPT ;  /* 0x00ff283c150079ea */ /* 0x0003e2000b800016 */
        /* <DEDUP_REMOVED lines=16> */
[----:B------:R1:W-:Y:S01]  /*26a0*/  UTCHMMA tmem[UR11], gdesc[UR50], tmem[UR12], tmem[UR30], idesc[UR31], UPT ;  /* 0x00ff1e320b0079ea */ /* 0x0003e2000b80000c */
[----:B------:R1:W-:Y:S01]  /*26b0*/  UTCHMMA tmem[UR9], gdesc[UR48], tmem[UR10], tmem[UR26], idesc[UR27], UPT ;  /* 0x00ff1a30090079ea */ /* 0x0003e2000b80000a */
[----:B------:R-:W-:Y:S05]  /*26c0*/  BRA.U UP5, `(.L_x_54) ;  /* 0x0000000105047547 */ /* 0x000fea000b800000 */
[----:B-1----:R-:W-:Y:S05]  /*26d0*/  BPT.TRAP 0x1 ;  /* 0x000000040000795c */ /* 0x002fea0000300000 */
.L_x_54:
[----:B-1----:R-:W-:Y:S01]  /*26e0*/  UIADD3 UR10, UPT, UPT, UR4, 0x14090, URZ ;  /* 0x00014090040a7890 */ /* 0x002fe2000fffe0ff */
[----:B------:R-:W-:Y:S01]  /*26f0*/  HFMA2 R8, -RZ, RZ, 0, 5.9604644775390625e-08 ;  /* 0x00000001ff087431 */ /* 0x000fe200000001ff */
[----:B------:R-:W-:Y:S01]  /*2700*/  UISETP.GE.AND UP0, UPT, UR8, 0x81, UPT ;  /* 0x000000810800788c */ /* 0x000fe2000bf06270 */
[----:B------:R-:W-:Y:S01]  /*2710*/  MOV R7, RZ ;  /* 0x000000ff00077202 */ /* 0x000fe20000000f00 */
[----:B------:R-:W-:Y:S01]  /*2720*/  UMOV UR9, URZ ;  /* 0x000000ff00097c82 */ /* 0x000fe20008000000 */
[----:B------:R-:W-:Y:S01]  /*2730*/  UMOV UR27, 0x400 ;  /* 0x00000400001b7882 */ /* 0x000fe20000000000 */
[----:B------:R-:W-:-:S03]  /*2740*/  UMOV UR26, 0x1 ;  /* 0x00000001001a7882 */ /* 0x000fc60000000000 */
[----:B------:R1:W-:Y:S02]  /*2750*/  UTCBAR [UR10], URZ ;  /* 0x000000ff0a0073e9 */ /* 0x0003e400080000ff */
[----:B------:R-:W-:Y:S05]  /*2760*/  BRA.U !UP0, `(.L_x_55) ;  /* 0x0000001108a07547 */ /* 0x000fea000b800000 */
[----:B------:R-:W-:Y:S01]  /*2770*/  UIADD3 UR8, UPT, UPT, UR8, 0x7f, URZ ;  /* 0x0000007f08087890 */ /* 0x000fe2000fffe0ff */
[----:B------:R-:W-:Y:S01]  /*2780*/  CS2R R6, SRZ ;  /* 0x0000000000067805 */ /* 0x000fe2000001ff00 */
[----:B------:R-:W-:Y:S01]  /*2790*/  IMAD.MOV.U32 R8, RZ, RZ, 0x1 ;  /* 0x00000001ff087424 */ /* 0x000fe200078e00ff */
[----:B------:R-:W-:Y:S01]  /*27a0*/  MOV R5, RZ ;  /* 0x000000ff00057202 */ /* 0x000fe20000000f00 */
[----:B------:R-:W-:Y:S01]  /*27b0*/  USHF.R.S32.HI UR25, URZ, 0x1f, UR8 ;  /* 0x0000001fff197899 */ /* 0x000fe20008011408 */
[----:B-1----:R-:W-:Y:S01]  /*27c0*/  UMOV UR10, 0x2 ;  /* 0x00000002000a7882 */ /* 0x002fe20000000000 */
[----:B------:R-:W-:Y:S02]  /*27d0*/  UMOV UR26, 0x1 ;  /* 0x00000001001a7882 */ /* 0x000fe40000000000 */
[----:B------:R-:W-:Y:S01]  /*27e0*/  ULEA.HI UR25, UR25, UR8, URZ, 0x7 ;  /* 0x0000000819197291 */ /* 0x000fe2000f8f38ff */
[----:B------:R-:W-:Y:S02]  /*27f0*/  UMOV UR9, URZ ;  /* 0x000000ff00097c82 */ /* 0x000fe40008000000 */
[----:B------:R-:W-:Y:S01]  /*2800*/  UMOV UR8, 0x1 ;  /* 0x0000000100087882 */ /* 0x000fe20000000000 */
[----:B------:R-:W-:-:S12]  /*2810*/  USHF.R.S32.HI UR25, URZ, 0x7, UR25 ;  /* 0x00000007ff197899 */ /* 0x000fd80008011419 */
.L_x_74:
[----:B--2---:R-:W-:Y:S05]  /*2820*/  BRA.U !UP1, `(.L_x_56) ;  /* 0x0000000109047547 */ /* 0x004fea000b800000 */
[----:B------:R-:W-:Y:S05]  /*2830*/  BPT.TRAP 0x1 ;  /* 0x000000040000795c */ /* 0x000fea0000300000 */
.L_x_56:
[----:B------:R-:W-:Y:S01]  /*2840*/  ULEA UR11, UR10, UR4, 0x3 ;  /* 0x000000040a0b7291 */ /* 0x000fe2000f8e18ff */
[----:B------:R-:W-:Y:S01]  /*2850*/  SHF.L.U32 R4, R5, 0x1f, RZ ;  /* 0x0000001f05047819 */ /* 0x000fe200000006ff */
[----:B------:R-:W-:Y:S02]  /*2860*/  HFMA2 R0, -RZ, RZ, 0, 0 ;  /* 0x00000000ff007431 */ /* 0x000fe400000001ff */
[----:B------:R-:W-:Y:S05]  /*2870*/  IMAD.MOV.U32 R2, RZ, RZ, RZ ;  /* 0x000000ffff027224 */ /* 0x000fea00078e00ff */
[----:B------:R-:W1:Y:S02]  /*2880*/  SYNCS.PHASECHK.TRANS64.TRYWAIT P0, [UR11+0x14020], R4 ;  /* 0x01402004ff0075a7 */ /* 0x000e64000800110b */
[----:B-1----:R-:W-:Y:S05]  /*2890*/  @!P0 BRA `(.L_x_57) ;  /* 0x0000017c00188947 */ /* 0x002fea0003800000 */
.L_x_384:
[----:B------:R-:W-:Y:S01]  /*28a0*/  ULEA UR72, UR10, UR6, 0xa ;  /* 0x000000060a487291 */ /* 0x000fe2000f8e50ff */
[----:B------:R-:W-:Y:S01]  /*28b0*/  R2UR UR14, R2 ;  /* 0x00000000020e72ca */ /* 0x000fe200000e0000 */
[----:B------:R-:W-:Y:S01]  /*28c0*/  UIADD3 UR32, UPT, UPT, UR28, 0x2, URZ ;  /* 0x000000021c207890 */ /* 0x000fe2000fffe0ff */
[----:B------:R-:W-:Y:S01]  /*28d0*/  R2UR UR13, R0 ;  /* 0x00000000000d72ca */ /* 0x000fe200000e0000 */
[----:B------:R-:W-:Y:S01]  /*28e0*/  UIADD3 UR70, UPT, UPT, UR72, 0x2, URZ ;  /* 0x0000000248467890 */ /* 0x000fe2000fffe0ff */
[----:B------:R-:W-:Y:S01]  /*28f0*/  IMAD.MOV.U32 R2, RZ, RZ, RZ ;  /* 0x000000ffff027224 */ /* 0x000fe200078e00ff */
[----:B------:R-:W-:Y:S01]  /*2900*/  UIADD3 UR22, UPT, UPT, UR28, 0x4, URZ ;  /* 0x000000041c167890 */ /* 0x000fe2000fffe0ff */
[----:B------:R-:W-:Y:S01]  /*2910*/  IMAD.MOV.U32 R0, RZ, RZ, RZ ;  /* 0x000000ffff007224 */ /* 0x000fe200078e00ff */
[----:B------:R-:W-:Y:S02]  /*2920*/  UIADD3 UR68, UPT, UPT, UR72, 0x4, URZ ;  /* 0x0000000448447890 */ /* 0x000fe4000fffe0ff */
[----:B------:R-:W-:Y:S01]  /*2930*/  UIADD3 UR18, UPT, UPT, UR28, 0x6, URZ ;  /* 0x000000061c127890 */ /* 0x000fe2000fffe0ff */
[----:B------:R-:W-:Y:S01]  /*2940*/  R2UR UR12, R2 ;  /* 0x00000000020c72ca */ /* 0x000fe200000e0000 */
[----:B------:R-:W-:Y:S01]  /*2950*/  UIADD3 UR66, UPT, UPT, UR72, 0x6, URZ ;  /* 0x0000000648427890 */ /* 0x000fe2000fffe0ff */
[----:B------:R-:W-:Y:S01]  /*2960*/  R2UR UR11, R0 ;  /* 0x00000000000b72ca */ /* 0x000fe200000e0000 */
[----:B------:R-:W-:Y:S02]  /*2970*/  UIADD3 UR24, UPT, UPT, UR10, 0x1, URZ ;  /* 0x000000010a187890 */ /* 0x000fe4000fffe0ff */
[----:B------:R-:W-:Y:S02]  /*2980*/  UISETP.NE.AND UP4, UPT, UR44, URZ, UPT ;  /* 0x000000ff2c00728c */ /* 0x000fe4000bf85270 */
[----:B------:R-:W-:Y:S01]  /*2990*/  UISETP.NE.AND UP0, UPT, UR24, 0x3, UPT ;  /* 0x000000031800788c */ /* 0x000fe2000bf05270 */
[----:B------:R-:W-:Y:S01]  /*29a0*/  UMOV UR34, 0x0 ;  /* 0x0000000000227882 */ /* 0x000fe20000000000 */
[----:B------:R-:W-:Y:S02]  /*29b0*/  UMOV UR35, 0x8200010 ;  /* 0x0820001000237882 */ /* 0x000fe40000000000 */
[----:B------:R-:W-:Y:S02]  /*29c0*/  USEL UR10, URZ, 0x1, UP0 ;  /* 0x00000001ff0a7887 */ /* 0x000fe40008000000 */
[----:B------:R-:W-:Y:S01]  /*29d0*/  USEL UR24, UR24, URZ, UP0 ;  /* 0x000000ff18187287 */ /* 0x000fe20008000000 */
        /* <DEDUP_REMOVED lines=8> */
[----:B------:R-:W-:Y:S01]  /*2a60*/  UMOV UR21, 0x8200010 ;  /* 0x0820001000157882 */ /* 0x000fe20000000000 */
[----:B------:R-:W-:Y:S01]  /*2a70*/  UMOV UR23, 0x40004040 ;  /* 0x4000404000177882 */ /* 0x000fe20000000000 */
[----:B------:R-:W-:Y:S01]  /*2a80*/  UMOV UR69, 0x40004040 ;  /* 0x4000404000457882 */ /* 0x000fe20000000000 */
[----:B------:R-:W-:Y:S01]  /*2a90*/  UMOV UR16, 0x0 ;  /* 0x0000000000107882 */ /* 0x000fe20000000000 */
[----:B------:R2:W-:Y:S01]  /*2aa0*/  UTCHMMA gdesc[UR22], gdesc[UR68], tmem[UR12], tmem[UR20], idesc[UR21], UPT ;  /* 0x00ff1444160075ea */ /* 0x0005e2000b80000c */
[----:B------:R-:W-:Y:S01]  /*2ab0*/  UMOV UR17, 0x8200010 ;  /* 0x0820001000117882 */ /* 0x000fe20000000000 */
[----:B------:R-:W-:Y:S01]  /*2ac0*/  UMOV UR19, 0x40004040 ;  /* 0x4000404000137882 */ /* 0x000fe20000000000 */
[----:B------:R-:W-:Y:S01]  /*2ad0*/  LOP3.LUT R5, R5, UR10, RZ, 0x3c, !PT ;  /* 0x0000000a05057c12 */ /* 0x000fe2000f8e3cff */
[----:B------:R-:W-:Y:S02]  /*2ae0*/  UMOV UR67, 0x40004040 ;  /* 0x4000404000437882 */ /* 0x000fe40000000000 */
[----:B------:R2:W-:Y:S01]  /*2af0*/  UTCHMMA gdesc[UR18], gdesc[UR66], tmem[UR11], tmem[UR16], idesc[UR17], UPT ;  /* 0x00ff1042120075ea */ /* 0x0005e2000b80000b */
[----:B------:R-:W-:Y:S05]  /*2b00*/  BRA.U UP4, `(.L_x_58) ;  /* 0x0000000104047547 */ /* 0x000fea000b800000 */
[----:B--2---:R-:W-:Y:S05]  /*2b10*/  BPT.TRAP 0x1 ;  /* 0x000000040000795c */ /* 0x004fea0000300000 */
.L_x_58:
[----:B------:R-:W-:Y:S01]  /*2b20*/  LOP3.LUT R6, R6, 0x1, RZ, 0x3c, !PT ;  /* 0x0000000106067812 */ /* 0x000fe200078e3cff */
[----:B------:R-:W-:Y:S09]  /*2b30*/  UIADD3 UR10, UPT, UPT, UR4, 0x14050, URZ ;  /* 0x00014050040a7890 */ /* 0x000ff2000fffe0ff */
[----:B------:R3:W-:Y:S01]  /*2b40*/  UTCBAR [UR10], URZ ;  /* 0x000000ff0a0073e9 */ /* 0x0007e200080000ff */
[----:B------:R-:W-:Y:S05]  /*2b50*/  BRA.U UP5, `(.L_x_59) ;  /* 0x0000000105047547 */ /* 0x000fea000b800000 */
[----:B--23--:R-:W-:Y:S05]  /*2b60*/  BPT.TRAP 0x1 ;  /* 0x000000040000795c */ /* 0x00cfea0000300000 */
.L_x_59:
[----:B-1----:R-:W-:Y:S01]  /*2b70*/  SHF.L.U32 R3, R8, 0x1f, RZ ;  /* 0x0000001f08037819 */ /* 0x002fe200000006ff */
[----:B------:R-:W-:Y:S03]  /*2b80*/  UISETP.NE.AND UP3, UPT, UR43, URZ, UPT ;  /* 0x000000ff2b00728c */ /* 0x000fe6000bf65270 */
[----:B------:R-:W1:Y:S02]  /*2b90*/  SYNCS.PHASECHK.TRANS64.TRYWAIT P0, [UR4+0x140a8], R3 ;  /* 0x0140a803ff0075a7 */ /* 0x000e640008001104 */
[----:B-1----:R-:W-:Y:S06]  /*2ba0*/  @!P0 BRA `(.L_x_60) ;  /* 0x00000178006c8947 */ /* 0x002fec0003800000 */
.L_x_386:
[----:B------:R-:W-:Y:S05]  /*2bb0*/  BRA.U UP3, `(.L_x_61) ;  /* 0x0000000103047547 */ /* 0x000fea000b800000 */
[----:B--23--:R-:W-:Y:S05]  /*2bc0*/  BPT.TRAP 0x1 ;  /* 0x000000040000795c */ /* 0x00cfea0000300000 */
.L_x_61:
[----:B------:R-:W-:Y:S01]  /*2bd0*/  SHF.L.U32 R9, R7, 0x1f, RZ ;  /* 0x0000001f07097819 */ /* 0x000fe200000006ff */
[----:B------:R-:W-:Y:S01]  /*2be0*/  IMAD.MOV.U32 R4, RZ, RZ, 0xa0 ;  /* 0x000000a0ff047424 */ /* 0x000fe200078e00ff */
[----:B-1----:R-:W-:Y:S02]  /*2bf0*/  MOV R3, 0x180 ;  /* 0x0000018000037802 */ /* 0x002fe40000000f00 */
[----:B------:R-:W1:Y:S02]  /*2c00*/  SYNCS.PHASECHK.TRANS64.TRYWAIT P0, [UR4+0x14068], R9 ;  /* 0x01406809ff0075a7 */ /* 0x000e640008001104 */
[----:B-1----:R-:W-:Y:S05]  /*2c10*/  @!P0 BRA `(.L_x_62) ;  /* 0x0000017800688947 */ /* 0x002fea0003800000 */
.L_x_388:
[----:B------:R-:W-:Y:S01]  /*2c20*/  ULEA UR64, UR8, UR5, 0xa ;  /* 0x0000000508407291 */ /* 0x000fe2000f8e50ff */
[----:B------:R-:W-:Y:S01]  /*2c30*/  IMAD.MOV.U32 R2, RZ, RZ, 0xa8 ;  /* 0x000000a8ff027424 */ /* 0x000fe200078e00ff */
[----:B------:R-:W-:Y:S01]  /*2c40*/  UISETP.NE.U32.AND UP0, UPT, UR9, URZ, UPT ;  /* 0x000000ff0900728c */ /* 0x000fe2000bf05070 */
[----:B--2---:R-:W-:Y:S01]  /*2c50*/  R2UR UR22, R4 ;  /* 0x00000000041672ca */ /* 0x004fe200000e0000 */
[----:B------:R-:W-:Y:S01]  /*2c60*/  UIADD3 UR62, UPT, UPT, UR64, 0x80, URZ ;  /* 0x00000080403e7890 */ /* 0x000fe2000fffe0ff */
[----:B------:R-:W-:Y:S01]  /*2c70*/  IMAD.MOV.U32 R4, RZ, RZ, 0xb0 ;  /* 0x000000b0ff047424 */ /* 0x000fe200078e00ff */
[----:B------:R-:W-:Y:S01]  /*2c80*/  UIADD3 UR60, UPT, UPT, UR64, 0x100, URZ ;  /* 0x00000100403c7890 */ /* 0x000fe2000fffe0ff */
[----:B------:R-:W-:Y:S01]  /*2c90*/  R2UR UR20, R2 ;  /* 0x00000000021472ca */ /* 0x000fe200000e0000 */
[----:B------:R-:W-:Y:S01]  /*2ca0*/  UIADD3 UR58, UPT, UPT, UR64, 0x180, URZ ;  /* 0x00000180403a7890 */ /* 0x000fe2000fffe0ff */
[----:B------:R-:W-:Y:S01]  /*2cb0*/  IMAD.MOV.U32 R2, RZ, RZ, 0xb8 ;  /* 0x000000b8ff027424 */ /* 0x000fe200078e00ff */
[----:B------:R-:W-:Y:S01]  /*2cc0*/  UIADD3 UR56, UPT, UPT, UR64, 0x200, URZ ;  /* 0x0000020040387890 */ /* 0x000fe2000fffe0ff */
[----:B------:R-:W-:Y:S01]  /*2cd0*/  R2UR UR23, R3 ;  /* 0x00000000031772ca */ /* 0x000fe200000e0000 */
[----:B------:R-:W-:Y:S01]  /*2ce0*/  UIADD3 UR54, UPT, UPT, UR64, 0x280, URZ ;  /* 0x0000028040367890 */ /* 0x000fe2000fffe0ff */
[----:B-1----:R-:W-:Y:S01]  /*2cf0*/  IMAD.MOV.U32 R0, RZ, RZ, 0x180 ;  /* 0x00000180ff007424 */ /* 0x002fe200078e00ff */
[----:B------:R-:W-:Y:S01]  /*2d00*/  UIADD3 UR52, UPT, UPT, UR64, 0x300, URZ ;  /* 0x0000030040347890 */ /* 0x000fe2000fffe0ff */
[----:B------:R-:W-:Y:S01]  /*2d10*/  R2UR UR16, R2 ;  /* 0x00000000021072ca */ /* 0x000fe200000e0000 */
[----:B------:R-:W-:Y:S01]  /*2d20*/  UIADD3 UR50, UPT, UPT, UR64, 0x380, URZ ;  /* 0x0000038040327890 */ /* 0x000fe2000fffe0ff */
[----:B------:R-:W-:Y:S01]  /*2d30*/  IMAD.MOV.U32 R2, RZ, RZ, 0xc8 ;  /* 0x000000c8ff027424 */ /* 0x000fe200078e00ff */
[----:B------:R-:W-:Y:S01]  /*2d40*/  R2UR UR18, R4 ;  /* 0x00000000041272ca */ /* 0x000fe200000e0000 */
[----:B------:R-:W-:Y:S01]  /*2d50*/  IMAD.MOV.U32 R3, RZ, RZ, 0x180 ;  /* 0x00000180ff037424 */ /* 0x000fe200078e00ff */
[----:B------:R-:W-:Y:S01]  /*2d60*/  R2UR UR21, R0 ;  /* 0x00000000001572ca */ /* 0x000fe200000e0000 */
[----:B------:R-:W-:Y:S01]  /*2d70*/  IMAD.MOV.U32 R4, RZ, RZ, 0xc0 ;  /* 0x000000c0ff047424 */ /* 0x000fe200078e00ff */
[----:B------:R-:W-:Y:S01]  /*2d80*/  R2UR UR12, R2 ;  /* 0x00000000020c72ca */ /* 0x000fe200000e0000 */
[----:B------:R-:W-:Y:S01]  /*2d90*/  IMAD.MOV.U32 R2, RZ, RZ, 0xd0 ;  /* 0x000000d0ff027424 */ /* 0x000fe200078e00ff */
[C---:B------:R-:W-:Y:S01]  /*2da0*/  R2UR UR19, R3.reuse ;  /* 0x00000000031372ca */ /* 0x040fe200000e0000 */
[----:B------:R-:W-:Y:S01]  /*2db0*/  UMOV UR48, 0x0 ;  /* 0x0000000000307882 */ /* 0x000fe20000000000 */
[----:B------:R-:W-:Y:S01]  /*2dc0*/  R2UR UR17, R0 ;  /* 0x00000000001172ca */ /* 0x000fe200000e0000 */
[----:B------:R-:W-:Y:S01]  /*2dd0*/  UMOV UR49, 0x8110010 ;  /* 0x0811001000317882 */ /* 0x000fe20000000000 */
[----:B---3--:R-:W-:Y:S01]  /*2de0*/  R2UR UR10, R2 ;  /* 0x00000000020a72ca */ /* 0x008fe200000e0000 */
[----:B------:R-:W-:Y:S01]  /*2df0*/  IMAD.MOV.U32 R2, RZ, RZ, 0xd8 ;  /* 0x000000d8ff027424 */ /* 0x000fe200078e00ff */
[----:B------:R-:W-:Y:S01]  /*2e00*/  R2UR UR14, R4 ;  /* 0x00000000040e72ca */ /* 0x000fe200000e0000 */
[----:B------:R-:W-:Y:S01]  /*2e10*/  UMOV UR65, 0x40004040 ;  /* 0x4000404000417882 */ /* 0x000fe20000000000 */
[----:B------:R-:W-:Y:S01]  /*2e20*/  R2UR UR15, R3 ;  /* 0x00000000030f72ca */ /* 0x000fe200000e0000 */
[----:B------:R1:W-:Y:S01]  /*2e30*/  UTCHMMA tmem[UR22], gdesc[UR64], tmem[UR23], tmem[UR48], idesc[UR49], UP0 ;  /* 0x00ff3040160079ea */ /* 0x0003e20008000017 */
[C---:B------:R-:W-:Y:S01]  /*2e40*/  R2UR UR13, R0.reuse ;  /* 0x00000000000d72ca */ /* 0x040fe200000e0000 */
[----:B------:R-:W-:Y:S01]  /*2e50*/  UMOV UR46, 0x0 ;  /* 0x00000000002e7882 */ /* 0x000fe20000000000 */
[----:B------:R-:W-:Y:S01]  /*2e60*/  R2UR UR11, R0 ;  /* 0x00000000000b72ca */ /* 0x000fe200000e0000 */
[----:B------:R-:W-:Y:S01]  /*2e70*/  UMOV UR47, 0x8110010 ;  /* 0x08110010002f7882 */ /* 0x000fe20000000000 */
[----:B------:R-:W-:Y:S01]  /*2e80*/  R2UR UR8, R2 ;  /* 0x00000000020872ca */ /* 0x000fe200000e0000 */
[----:B------:R-:W-:Y:S01]  /*2e90*/  UMOV UR63, 0x40004040 ;  /* 0x40004040003f7882 */ /* 0x000fe20000000000 */
[----:B------:R-:W-:Y:S01]  /*2ea0*/  R2UR UR9, R0 ;  /* 0x00000000000972ca */ /* 0x000fe200000e0000 */
[----:B------:R1:W-:Y:S01]  /*2eb0*/  UTCHMMA tmem[UR20], gdesc[UR62], tmem[UR21], tmem[UR46], idesc[UR47], UPT ;  /* 0x00ff2e3e140079ea */ /* 0x0003e2000b800015 */
[----:B------:R-:W-:Y:S01]  /*2ec0*/  UMOV UR40, 0x0 ;  /* 0x0000000000287882 */ /* 0x000fe20000000000 */
        /* <DEDUP_REMOVED lines=21> */
[----:B------:R-:W-:Y:S02]  /*3020*/  UMOV UR51, 0x40004040 ;  /* 0x4000404000337882 */ /* 0x000fe40000000000 */
[----:B------:R1:W-:Y:S01]  /*3030*/  UTCHMMA tmem[UR8], gdesc[UR50], tmem[UR9], tmem[UR30], idesc[UR31], UPT ;  /* 0x00ff1e32080079ea */ /* 0x0003e2000b800009 */
[----:B------:R-:W-:Y:S05]  /*3040*/  BRA.U UP5, `(.L_x_63) ;  /* 0x0000000105047547 */ /* 0x000fea000b800000 */
[----:B-1----:R-:W-:Y:S05]  /*3050*/  BPT.TRAP 0x1 ;  /* 0x000000040000795c */ /* 0x002fea0000300000 */
.L_x_63:
[----:B------:R-:W-:Y:S01]  /*3060*/  LOP3.LUT R8, R8, 0x1, RZ, 0x3c, !PT ;  /* 0x0000000108087812 */ /* 0x000fe200078e3cff */
[----:B-1----:R-:W-:Y:S09]  /*3070*/  UIADD3 UR8, UPT, UPT, UR4, 0x14098, URZ ;  /* 0x0001409804087890 */ /* 0x002ff2000fffe0ff */
[----:B------:R1:W-:Y:S01]  /*3080*/  UTCBAR [UR8], URZ ;  /* 0x000000ff080073e9 */ /* 0x0003e200080000ff */
[----:B------:R-:W-:Y:S05]  /*3090*/  BRA.U !UP1, `(.L_x_64) ;  /* 0x0000000109047547 */ /* 0x000fea000b800000 */
[----:B-1----:R-:W-:Y:S05]  /*30a0*/  BPT.TRAP 0x1 ;  /* 0x000000040000795c */ /* 0x002fea0000300000 */
.L_x_64:
[----:B------:R-:W-:Y:S01]  /*30b0*/  ULEA UR12, UR26, UR4, 0x3 ;  /* 0x000000041a0c7291 */ /* 0x000fe2000f8e18ff */
[----:B------:R-:W-:Y:S01]  /*30c0*/  IMAD.MOV.U32 R2, RZ, RZ, 0x80 ;  /* 0x00000080ff027424 */ /* 0x000fe200078e00ff */
[----:B------:R-:W-:Y:S01]  /*30d0*/  UIADD3 UR20, UPT, UPT, UR28, 0x400, URZ ;  /* 0x000004001c147890 */ /* 0x000fe2000fffe0ff */
[----:B------:R-:W-:Y:S01]  /*30e0*/  IMAD.MOV.U32 R0, RZ, RZ, 0x80 ;  /* 0x00000080ff007424 */ /* 0x000fe200078e00ff */
[----:B------:R-:W-:Y:S02]  /*30f0*/  UIADD3 UR12, UPT, UPT, UR12, 0x14038, URZ ;  /* 0x000140380c0c7890 */ /* 0x000fe4000fffe0ff */
[----:B------:R-:W-:Y:S01]  /*3100*/  UIADD3 UR18, UPT, UPT, UR28, 0x402, URZ ;  /* 0x000004021c127890 */ /* 0x000fe2000fffe0ff */
[----:B------:R-:W-:Y:S01]  /*3110*/  R2UR UR11, R2 ;  /* 0x00000000020b72ca */ /* 0x000fe200000e0000 */
[----:B------:R-:W-:Y:S01]  /*3120*/  UIADD3 UR16, UPT, UPT, UR28, 0x404, URZ ;  /* 0x000004041c107890 */ /* 0x000fe2000fffe0ff */
[----:B------:R-:W-:Y:S01]  /*3130*/  R2UR UR10, R0 ;  /* 0x00000000000a72ca */ /* 0x000fe200000e0000 */
[----:B------:R-:W-:Y:S01]  /*3140*/  UIADD3 UR14, UPT, UPT, UR28, 0x406, URZ ;  /* 0x000004061c0e7890 */ /* 0x000fe2000fffe0ff */
[----:B------:R-:W-:Y:S01]  /*3150*/  R2UR UR9, R2 ;  /* 0x00000000020972ca */ /* 0x000fe200000e0000 */
[----:B------:R-:W-:Y:S01]  /*3160*/  UIADD3 UR13, UPT, UPT, UR26, 0x1, URZ ;  /* 0x000000011a0d7890 */ /* 0x000fe2000fffe0ff */
[----:B-1----:R-:W-:Y:S01]  /*3170*/  R2UR UR8, R0 ;  /* 0x00000000000872ca */ /* 0x002fe200000e0000 */
[----:B------:R1:W-:Y:S01]  /*3180*/  UTCBAR [UR12], URZ ;  /* 0x000000ff0c0073e9 */ /* 0x0003e200080000ff */
[----:B------:R-:W-:Y:S01]  /*3190*/  UMOV UR73, 0x40004040 ;  /* 0x4000404000497882 */ /* 0x000fe20000000000 */
[----:B------:R-:W-:Y:S01]  /*31a0*/  UISETP.NE.AND UP0, UPT, UR13, 0x3, UPT ;  /* 0x000000030d00788c */ /* 0x000fe2000bf05270 */
[----:B------:R-:W-:Y:S01]  /*31b0*/  UMOV UR30, 0x0 ;  /* 0x00000000001e7882 */ /* 0x000fe20000000000 */
[----:B------:R-:W-:Y:S02]  /*31c0*/  UMOV UR31, 0x8200010 ;  /* 0x08200010001f7882 */ /* 0x000fe40000000000 */
        /* <DEDUP_REMOVED lines=16> */
[----:B------:R-:W-:Y:S02]  /*32d0*/  UMOV UR15, 0x40004040 ;  /* 0x40004040000f7882 */ /* 0x000fe40000000000 */
[----:B------:R1:W-:Y:S01]  /*32e0*/  UTCHMMA gdesc[UR14], gdesc[UR66], tmem[UR8], tmem[UR34], idesc[UR35], UPT ;  /* 0x00ff22420e0075ea */ /* 0x0003e2000b800008 */
[----:B------:R-:W-:Y:S05]  /*32f0*/  BRA.U UP3, `(.L_x_65) ;  /* 0x0000000103047547 */ /* 0x000fea000b800000 */
[----:B-1----:R-:W-:Y:S05]  /*3300*/  BPT.TRAP 0x1 ;  /* 0x000000040000795c */ /* 0x002fea0000300000 */
.L_x_65:
[----:B-1----:R-:W-:Y:S09]  /*3310*/  UIADD3 UR8, UPT, UPT, UR4, 0x14060, URZ ;  /* 0x0001406004087890 */ /* 0x002ff2000fffe0ff */
[----:B------:R1:W-:Y:S01]  /*3320*/  UTCBAR [UR8], URZ ;  /* 0x000000ff080073e9 */ /* 0x0003e200080000ff */
[----:B------:R-:W-:Y:S05]  /*3330*/  BRA.U !UP1, `(.L_x_66) ;  /* 0x0000000109047547 */ /* 0x000fea000b800000 */
[----:B-1----:R-:W-:Y:S05]  /*3340*/  BPT.TRAP 0x1 ;  /* 0x000000040000795c */ /* 0x002fea0000300000 */
.L_x_66:
[----:B------:R-:W-:Y:S02]  /*3350*/  ULEA UR9, UR13, UR4, 0x3 ;  /* 0x000000040d097291 */ /* 0x000fe4000f8e18ff */
[----:B------:R-:W-:Y:S02]  /*3360*/  UIADD3 UR13, UPT, UPT, UR13, 0x1, URZ ;  /* 0x000000010d0d7890 */ /* 0x000fe4000fffe0ff */
[----:B-1----:R-:W-:Y:S02]  /*3370*/  UIADD3 UR8, UPT, UPT, UR9, 0x14038, URZ ;  /* 0x0001403809087890 */ /* 0x002fe4000fffe0ff */
[----:B------:R-:W-:Y:S04]  /*3380*/  UISETP.NE.AND UP0, UPT, UR13, 0x3, UPT ;  /* 0x000000030d00788c */ /* 0x000fe8000bf05270 */
[----:B------:R-:W-:Y:S03]  /*3390*/  USEL UR26, UR13, URZ, UP0 ;  /* 0x000000ff0d1a7287 */ /* 0x000fe60008000000 */
[----:B------:R1:W-:Y:S01]  /*33a0*/  UTCBAR [UR8], URZ ;  /* 0x000000ff080073e9 */ /* 0x0003e200080000ff */
[----:B------:R-:W-:Y:S08]  /*33b0*/  BRA.U !UP1, `(.L_x_67) ;  /* 0x0000000109047547 */ /* 0x000ff0000b800000 */
[----:B-1----:R-:W-:Y:S05]  /*33c0*/  BPT.TRAP 0x1 ;  /* 0x000000040000795c */ /* 0x002fea0000300000 */
.L_x_67:
[----:B-1----:R-:W-:Y:S01]  /*33d0*/  ULEA UR8, UR24, UR4, 0x3 ;  /* 0x0000000418087291 */ /* 0x002fe2000f8e18ff */
[----:B------:R-:W-:Y:S08]  /*33e0*/  SHF.L.U32 R3, R5, 0x1f, RZ ;  /* 0x0000001f05037819 */ /* 0x000ff000000006ff */
[----:B------:R-:W1:Y:S02]  /*33f0*/  SYNCS.PHASECHK.TRANS64.TRYWAIT P0, [UR8+0x14020], R3 ;  /* 0x01402003ff0075a7 */ /* 0x000e640008001108 */
[----:B-1----:R-:W-:Y:S05]  /*3400*/  @!P0 BRA `(.L_x_68) ;  /* 0x0000017000848947 */ /* 0x002fea0003800000 */
.L_x_390:
[----:B------:R-:W-:Y:S05]  /*3410*/  BRA.U UP5, `(.L_x_69) ;  /* 0x0000000105047547 */ /* 0x000fea000b800000 */
[----:B------:R-:W-:Y:S05]  /*3420*/  BPT.TRAP 0x1 ;  /* 0x000000040000795c */ /* 0x000fea0000300000 */
.L_x_69:
[----:B-1----:R-:W-:Y:S04]  /*3430*/  SHF.L.U32 R3, R8, 0x1f, RZ ;  /* 0x0000001f08037819 */ /* 0x002fe800000006ff */
[----:B------:R-:W1:Y:S02]  /*3440*/  SYNCS.PHASECHK.TRANS64.TRYWAIT P0, [UR4+0x140a0], R3 ;  /* 0x0140a003ff0075a7 */ /* 0x000e640008001104 */
[----:B-1----:R-:W-:Y:S05]  /*3450*/  @!P0 BRA `(.L_x_70) ;  /* 0x0000017000888947 */ /* 0x002fea0003800000 */
.L_x_392:
[----:B------:R-:W-:Y:S05]  /*3460*/  BRA.U UP4, `(.L_x_71) ;  /* 0x0000000104047547 */ /* 0x000fea000b800000 */
[----:B------:R-:W-:Y:S05]  /*3470*/  BPT.TRAP 0x1 ;  /* 0x000000040000795c */ /* 0x000fea0000300000 */
.L_x_71:
[----:B------:R-:W-:Y:S01]  /*3480*/  SHF.L.U32 R4, R6, 0x1f, RZ ;  /* 0x0000001f06047819 */ /* 0x000fe200000006ff */
[----:B-1----:R-:W-:Y:S02]  /*3490*/  HFMA2 R0, -RZ, RZ, 0, 1.52587890625e-05 ;  /* 0x00000100ff007431 */ /* 0x002fe400000001ff */
[----:B------:R-:W-:Y:S01]  /*34a0*/  IMAD.MOV.U32 R2, RZ, RZ, 0x20 ;  /* 0x00000020ff027424 */ /* 0x000fe200078e00ff */
[----:B------:R-:W1:Y:S02]  /*34b0*/  SYNCS.PHASECHK.TRANS64.TRYWAIT P0, [UR4+0x14058], R4 ;  /* 0x01405804ff0075a7 */ /* 0x000e640008001104 */
[----:B-1----:R-:W-:Y:S05]  /*34c0*/  @!P0 BRA `(.L_x_72) ;  /* 0x0000017000848947 */ /* 0x002fea0003800000 */
.L_x_394:
[----:B------:R-:W-:Y:S01]  /*34d0*/  USHF.L.U32 UR27, UR24, 0xa, URZ ;  /* 0x0000000a181b7899 */ /* 0x000fe200080006ff */
[----:B------:R-:W-:Y:S01]  /*34e0*/  R2UR UR22, R2 ;  /* 0x00000000021672ca */ /* 0x000fe200000e0000 */
[----:B------:R-:W-:Y:S01]  /*34f0*/  IMAD.MOV.U32 R2, RZ, RZ, 0x100 ;  /* 0x00000100ff027424 */ /* 0x000fe200078e00ff */
[----:B------:R-:W-:Y:S01]  /*3500*/  R2UR UR23, R0 ;  /* 0x00000000001772ca */ /* 0x000fe200000e0000 */
[----:B------:R-:W-:Y:S01]  /*3510*/  UIADD3 UR64, UPT, UPT, UR5, UR27, URZ ;  /* 0x0000001b05407290 */ /* 0x000fe2000fffe0ff */
[----:B-1----:R-:W-:Y:S01]  /*3520*/  IMAD.MOV.U32 R3, RZ, RZ, 0x28 ;  /* 0x00000028ff037424 */ /* 0x002fe200078e00ff */
[----:B------:R-:W-:Y:S01]  /*3530*/  UMOV UR48, 0x0 ;  /* 0x0000000000307882 */ /* 0x000fe20000000000 */
[C---:B------:R-:W-:Y:S01]  /*3540*/  R2UR UR21, R2.reuse ;  /* 0x00000000021572ca */ /* 0x040fe200000e0000 */
[----:B------:R-:W-:Y:S01]  /*3550*/  UIADD3 UR62, UPT, UPT, UR64, 0x80, URZ ;  /* 0x00000080403e7890 */ /* 0x000fe2000fffe0ff */
[----:B------:R-:W-:Y:S01]  /*3560*/  R2UR UR19, R2 ;  /* 0x00000000021372ca */ /* 0x000fe200000e0000 */
[----:B------:R-:W-:Y:S01]  /*3570*/  UIADD3 UR60, UPT, UPT, UR64, 0x100, URZ ;  /* 0x00000100403c7890 */ /* 0x000fe2000fffe0ff */
[----:B------:R-:W-:Y:S01]  /*3580*/  IMAD.MOV.U32 R2, RZ, RZ, 0x40 ;  /* 0x00000040ff027424 */ /* 0x000fe200078e00ff */
[----:B------:R-:W-:Y:S01]  /*3590*/  UIADD3 UR58, UPT, UPT, UR64, 0x180, URZ ;  /* 0x00000180403a7890 */ /* 0x000fe2000fffe0ff */
[----:B------:R-:W-:Y:S01]  /*35a0*/  IMAD.MOV.U32 R0, RZ, RZ, 0x30 ;  /* 0x00000030ff007424 */ /* 0x000fe200078e00ff */
[----:B------:R-:W-:Y:S01]  /*35b0*/  UIADD3 UR56, UPT, UPT, UR64, 0x200, URZ ;  /* 0x0000020040387890 */ /* 0x000fe2000fffe0ff */
[----:B------:R-:W-:Y:S01]  /*35c0*/  R2UR UR20, R3 ;  /* 0x00000000031472ca */ /* 0x000fe200000e0000 */
[----:B------:R-:W-:Y:S01]  /*35d0*/  UIADD3 UR54, UPT, UPT, UR64, 0x280, URZ ;  /* 0x0000028040367890 */ /* 0x000fe2000fffe0ff */
[----:B------:R-:W-:Y:S01]  /*35e0*/  R2UR UR14, R2 ;  /* 0x00000000020e72ca */ /* 0x000fe200000e0000 */
[----:B------:R-:W-:Y:S01]  /*35f0*/  UIADD3 UR52, UPT, UPT, UR64, 0x300, URZ ;  /* 0x0000030040347890 */ /* 0x000fe2000fffe0ff */
[----:B------:R-:W-:Y:S01]  /*3600*/  IMAD.MOV.U32 R2, RZ, RZ, 0x100 ;  /* 0x00000100ff027424 */ /* 0x000fe200078e00ff */
        /* <DEDUP_REMOVED lines=8> */
[----:B------:R-:W-:Y:S01]  /*3690*/  R2UR UR17, R0 ;  /* 0x00000000001172ca */ /* 0x000fe200000e0000 */
[----:B------:R-:W-:Y:S01]  /*36a0*/  UMOV UR49, 0x8110010 ;  /* 0x0811001000317882 */ /* 0x000fe20000000000 */
[----:B------:R-:W-:Y:S01]  /*36b0*/  R2UR UR10, R2 ;  /* 0x00000000020a72ca */ /* 0x000fe200000e0000 */
[----:B------:R-:W-:Y:S01]  /*36c0*/  IMAD.MOV.U32 R2, RZ, RZ, 0x58 ;  /* 0x00000058ff027424 */ /* 0x000fe200078e00ff */
[C---:B------:R-:W-:Y:S01]  /*36d0*/  R2UR UR15, R0.reuse ;  /* 0x00000000000f72ca */ /* 0x040fe200000e0000 */
[----:B------:R-:W-:Y:S01]  /*36e0*/  UMOV UR65, 0x40004040 ;  /* 0x4000404000417882 */ /* 0x000fe20000000000 */
[----:B------:R-:W-:Y:S01]  /*36f0*/  R2UR UR12, R3 ;  /* 0x00000000030c72ca */ /* 0x000fe200000e0000 */
[----:B------:R1:W-:Y:S01]  /*3700*/  UTCHMMA tmem[UR22], gdesc[UR64], tmem[UR23], tmem[UR48], idesc[UR49], UPT ;  /* 0x00ff3040160079ea */ /* 0x0003e2000b800017 */
[----:B------:R-:W-:Y:S01]  /*3710*/  R2UR UR11, R0 ;  /* 0x00000000000b72ca */ /* 0x000fe200000e0000 */
[----:B------:R-:W-:Y:S01]  /*3720*/  UMOV UR46, 0x0 ;  /* 0x00000000002e7882 */ /* 0x000fe20000000000 */
[----:B------:R-:W-:Y:S01]  /*3730*/  R2UR UR8, R2 ;  /* 0x00000000020872ca */ /* 0x000fe200000e0000 */
[----:B------:R-:W-:Y:S01]  /*3740*/  UMOV UR47, 0x8110010 ;  /* 0x08110010002f7882 */ /* 0x000fe20000000000 */
[----:B------:R-:W-:Y:S01]  /*3750*/  R2UR UR9, R0 ;  /* 0x00000000000972ca */ /* 0x000fe200000e0000 */
        /* <DEDUP_REMOVED lines=28> */
.L_x_73:
[----:B-1----:R-:W-:Y:S01]  /*3920*/  UIADD3 UR11, UPT, UPT, UR4, 0x14090, URZ ;  /* 0x00014090040b7890 */ /* 0x002fe2000fffe0ff */
[----:B------:R-:W-:Y:S01]  /*3930*/  LOP3.LUT R7, R7, 0x1, RZ, 0x3c, !PT ;  /* 0x0000000107077812 */ /* 0x000fe200078e3cff */
[----:B------:R-:W-:Y:S02]  /*3940*/  UIADD3 UR10, UPT, UPT, UR24, 0x1, URZ ;  /* 0x00000001180a7890 */ /* 0x000fe4000fffe0ff */
[----:B------:R-:W-:Y:S02]  /*3950*/  UISETP.GT.AND UP0, UPT, UR25, 0x2, UPT ;  /* 0x000000021900788c */ /* 0x000fe4000bf04270 */
[----:B------:R-:W-:Y:S02]  /*3960*/  UISETP.NE.AND UP2, UPT, UR10, 0x3, UPT ;  /* 0x000000030a00788c */ /* 0x000fe4000bf45270 */
[----:B------:R-:W-:Y:S01]  /*3970*/  UIADD3 UR25, UPT, UPT, UR25, -0x1, URZ ;  /* 0xffffffff19197890 */ /* 0x000fe2000fffe0ff */
[----:B------:R2:W-:Y:S01]  /*3980*/  UTCBAR [UR11], URZ ;  /* 0x000000ff0b0073e9 */ /* 0x0005e200080000ff */
[----:B------:R-:W-:Y:S02]  /*3990*/  USEL UR8, URZ, 0x1, UP2 ;  /* 0x00000001ff087887 */ /* 0x000fe40009000000 */
[----:B------:R-:W-:Y:S01]  /*39a0*/  USEL UR10, UR10, URZ, UP2 ;  /* 0x000000ff0a0a7287 */ /* 0x000fe20009000000 */
[----:B------:R-:W-:Y:S03]  /*39b0*/  UMOV UR9, 0x1 ;  /* 0x0000000100097882 */ /* 0x000fe60000000000 */
[----:B------:R-:W-:Y:S01]  /*39c0*/  LOP3.LUT R5, R5, UR8, RZ, 0x3c, !PT ;  /* 0x0000000805057c12 */ /* 0x000fe2000f8e3cff */
[----:B------:R-:W-:Y:S01]  /*39d0*/  UMOV UR8, UR24 ;  /* 0x0000001800087c82 */ /* 0x000fe20008000000 */
[----:B------:R-:W-:Y:S05]  /*39e0*/  BRA.U UP0, `(.L_x_74) ;  /* 0xffffffed008c7547 */ /* 0x000fea000b83ffff */
.L_x_55:
[----:B------:R-:W-:Y:S04]  /*39f0*/  BSSY.RECONVERGENT B0, `(.L_x_75) ;  /* 0x0000003000007945 */ /* 0x000fe80003800200 */
[----:B------:R-:W-:Y:S05]  /*3a00*/  @!P4 BRA `(.L_x_76) ;  /* 0x000000000004c947 */ /* 0x000fea0003800000 */
[----:B-12---:R-:W-:Y:S05]  /*3a10*/  BPT.TRAP 0x1 ;  /* 0x000000040000795c */ /* 0x006fea0000300000 */
.L_x_76:
[----:B-12---:R-:W-:Y:S05]  /*3a20*/  BSYNC.RECONVERGENT B0 ;  /* 0x0000000000007941 */ /* 0x006fea0003800200 */
.L_x_75:
[----:B------:R-:W-:Y:S01]  /*3a30*/  UIADD3 UR6, UPT, UPT, UR4, 0x14010, URZ ;  /* 0x0001401004067890 */ /* 0x000fe2000fffe0ff */
[----:B------:R-:W-:Y:S08]  /*3a40*/  BSSY.RECONVERGENT B0, `(.L_x_77) ;  /* 0x0000004000007945 */ /* 0x000ff00003800200 */
[----:B------:R1:W-:Y:S01]  /*3a50*/  UTCBAR [UR6], URZ ;  /* 0x000000ff060073e9 */ /* 0x0003e200080000ff */
[----:B------:R-:W-:Y:S05]  /*3a60*/  @!P4 BRA `(.L_x_78) ;  /* 0x000000000004c947 */ /* 0x000fea0003800000 */
[----:B-1----:R-:W-:Y:S05]  /*3a70*/  BPT.TRAP 0x1 ;  /* 0x000000040000795c */ /* 0x002fea0000300000 */
.L_x_78:
[----:B-1----:R-:W-:Y:S05]  /*3a80*/  BSYNC.RECONVERGENT B0 ;  /* 0x0000000000007941 */ /* 0x002fea0003800200 */
.L_x_77:
[----:B------:R-:W-:-:S09]  /*3a90*/  UIADD3 UR6, UPT, UPT, UR4, 0x14018, URZ ;  /* 0x0001401804067890 */ /* 0x000fd2000fffe0ff */
[----:B------:R1:W-:Y:S01]  /*3aa0*/  UTCBAR [UR6], URZ ;  /* 0x000000ff060073e9 */ /* 0x0003e200080000ff */
[----:B------:R-:W-:Y:S05]  /*3ab0*/  BRA.U UP5, `(.L_x_79) ;  /* 0x0000000105047547 */ /* 0x000fea000b800000 */
[----:B-1----:R-:W-:Y:S05]  /*3ac0*/  BPT.TRAP 0x1 ;  /* 0x000000040000795c */ /* 0x002fea0000300000 */
.L_x_79:
[----:B------:R-:W-:-:S04]  /*3ad0*/  SHF.L.U32 R3, R8, 0x1f, RZ ;  /* 0x0000001f08037819 */ /* 0x000fc800000006ff */
[----:B------:R-:W2:Y:S02]  /*3ae0*/  SYNCS.PHASECHK.TRANS64.TRYWAIT P0, [UR4+0x140a8], R3 ;  /* 0x0140a803ff0075a7 */ /* 0x000ea40008001104 */
[----:B--2---:R-:W-:Y:S05]  /*3af0*/  @!P0 BRA `(.L_x_80) ;  /* 0x0000016c00108947 */ /* 0x004fea0003800000 */
.L_x_396:
[----:B------:R-:W-:Y:S05]  /*3b00*/  BRA.U UP3, `(.L_x_81) ;  /* 0x0000000103047547 */ /* 0x000fea000b800000 */
[----:B-1----:R-:W-:Y:S05]  /*3b10*/  BPT.TRAP 0x1 ;  /* 0x000000040000795c */ /* 0x002fea0000300000 */
.L_x_81:
[----:B------:R-:W-:Y:S01]  /*3b20*/  SHF.L.U32 R7, R7, 0x1f, RZ ;  /* 0x0000001f07077819 */ /* 0x000fe200000006ff */
[----:B--2---:R-:W-:Y:S02]  /*3b30*/  HFMA2 R3, -RZ, RZ, 0, 2.288818359375e-05 ;  /* 0x00000180ff037431 */ /* 0x004fe400000001ff */
[----:B------:R-:W-:Y:S01]  /*3b40*/  IMAD.MOV.U32 R4, RZ, RZ, 0xa0 ;  /* 0x000000a0ff047424 */ /* 0x000fe200078e00ff */
[----:B------:R-:W2:Y:S02]  /*3b50*/  SYNCS.PHASECHK.TRANS64.TRYWAIT P0, [UR4+0x14068], R7 ;  /* 0x01406807ff0075a7 */ /* 0x000ea40008001104 */
[----:B--2---:R-:W-:Y:S05]  /*3b60*/  @!P0 BRA `(.L_x_82) ;  /* 0x0000016c000c8947 */ /* 0x004fea0003800000 */
.L_x_398:
[----:B------:R-:W-:Y:S01]  /*3b70*/  IMAD.MOV.U32 R2, RZ, RZ, 0xa8 ;  /* 0x000000a8ff027424 */ /* 0x000fe200078e00ff */
[----:B------:R-:W-:Y:S01]  /*3b80*/  R2UR UR17, R4 ;  /* 0x00000000041172ca */ /* 0x000fe200000e0000 */
[----:B------:R-:W-:Y:S01]  /*3b90*/  IMAD.MOV.U32 R4, RZ, RZ, 0xb0 ;  /* 0x000000b0ff047424 */ /* 0x000fe200078e00ff */
[----:B------:R-:W-:Y:S01]  /*3ba0*/  R2UR UR18, R3 ;  /* 0x00000000031272ca */ /* 0x000fe200000e0000 */
[----:B--2---:R-:W-:Y:S01]  /*3bb0*/  IMAD.MOV.U32 R0, RZ, RZ, 0x180 ;  /* 0x00000180ff007424 */ /* 0x004fe200078e00ff */
[----:B------:R-:W-:Y:S01]  /*3bc0*/  R2UR UR15, R2 ;  /* 0x00000000020f72ca */ /* 0x000fe200000e0000 */
[----:B------:R-:W-:Y:S01]  /*3bd0*/  IMAD.MOV.U32 R2, RZ, RZ, 0xb8 ;  /* 0x000000b8ff027424 */ /* 0x000fe200078e00ff */
[----:B------:R-:W-:Y:S01]  /*3be0*/  R2UR UR13, R4 ;  /* 0x00000000040d72ca */ /* 0x000fe200000e0000 */
[----:B------:R-:W-:Y:S01]  /*3bf0*/  IMAD.MOV.U32 R3, RZ, RZ, 0x180 ;  /* 0x00000180ff037424 */ /* 0x000fe200078e00ff */
[----:B------:R-:W-:Y:S01]  /*3c00*/  R2UR UR16, R0 ;  /* 0x00000000001072ca */ /* 0x000fe200000e0000 */
[----:B------:R-:W-:Y:S01]  /*3c10*/  IMAD.MOV.U32 R4, RZ, RZ, 0xc0 ;  /* 0x000000c0ff047424 */ /* 0x000fe200078e00ff */
[----:B------:R-:W-:Y:S01]  /*3c20*/  R2UR UR11, R2 ;  /* 0x00000000020b72ca */ /* 0x000fe200000e0000 */
[----:B------:R-:W-:Y:S01]  /*3c30*/  IMAD.MOV.U32 R2, RZ, RZ, 0xc8 ;  /* 0x000000c8ff027424 */ /* 0x000fe200078e00ff */
[----:B------:R-:W-:Y:S01]  /*3c40*/  UIADD3 UR22, UPT, UPT, UR5, UR27, URZ ;  /* 0x0000001b05167290 */ /* 0x000fe2000fffe0ff */
[C---:B------:R-:W-:Y:S01]  /*3c50*/  R2UR UR14, R3.reuse ;  /* 0x00000000030e72ca */ /* 0x040fe200000e0000 */
[----:B------:R-:W-:Y:S01]  /*3c60*/  UISETP.NE.U32.AND UP0, UPT, UR9, URZ, UPT ;  /* 0x000000ff0900728c */ /* 0x000fe2000bf05070 */
[----:B------:R-:W-:Y:S01]  /*3c70*/  R2UR UR12, R0 ;  /* 0x00000000000c72ca */ /* 0x000fe200000e0000 */
[----:B------:R-:W-:Y:S01]  /*3c80*/  UIADD3 UR54, UPT, UPT, UR22, 0x80, URZ ;  /* 0x0000008016367890 */ /* 0x000fe2000fffe0ff */
[----:B-1----:R-:W-:Y:S01]  /*3c90*/  R2UR UR6, R2 ;  /* 0x00000000020672ca */ /* 0x002fe200000e0000 */
[----:B------:R-:W-:Y:S01]  /*3ca0*/  IMAD.MOV.U32 R2, RZ, RZ, 0xd0 ;  /* 0x000000d0ff027424 */ /* 0x000fe200078e00ff */
[----:B------:R-:W-:Y:S01]  /*3cb0*/  R2UR UR8, R4 ;  /* 0x00000000040872ca */ /* 0x000fe200000e0000 */
[----:B------:R-:W-:Y:S01]  /*3cc0*/  UIADD3 UR52, UPT, UPT, UR22, 0x100, URZ ;  /* 0x0000010016347890 */ /* 0x000fe2000fffe0ff */
[----:B------:R-:W-:Y:S01]  /*3cd0*/  R2UR UR10, R3 ;  /* 0x00000000030a72ca */ /* 0x000fe200000e0000 */
[----:B------:R-:W-:Y:S01]  /*3ce0*/  UIADD3 UR50, UPT, UPT, UR22, 0x180, URZ ;  /* 0x0000018016327890 */ /* 0x000fe2000fffe0ff */
[----:B------:R-:W-:Y:S01]  /*3cf0*/  R2UR UR19, R2 ;  /* 0x00000000021372ca */ /* 0x000fe200000e0000 */
[----:B------:R-:W-:Y:S01]  /*3d00*/  IMAD.MOV.U32 R2, RZ, RZ, 0xd8 ;  /* 0x000000d8ff027424 */ /* 0x000fe200078e00ff */
[C---:B------:R-:W-:Y:S01]  /*3d10*/  R2UR UR7, R0.reuse ;  /* 0x00000000000772ca */ /* 0x040fe200000e0000 */
[----:B------:R-:W-:Y:S01]  /*3d20*/  UIADD3 UR48, UPT, UPT, UR22, 0x200, URZ ;  /* 0x0000020016307890 */ /* 0x000fe2000fffe0ff */
[----:B------:R-:W-:Y:S01]  /*3d30*/  R2UR UR20, R0 ;  /* 0x00000000001472ca */ /* 0x000fe200000e0000 */
[----:B------:R-:W-:Y:S01]  /*3d40*/  UIADD3 UR46, UPT, UPT, UR22, 0x280, URZ ;  /* 0x00000280162e7890 */ /* 0x000fe2000fffe0ff */
[----:B------:R-:W-:Y:S01]  /*3d50*/  R2UR UR5, R2 ;  /* 0x00000000020572ca */ /* 0x000fe200000e0000 */
[----:B------:R-:W-:Y:S01]  /*3d60*/  UIADD3 UR44, UPT, UPT, UR22, 0x300, URZ ;  /* 0x00000300162c7890 */ /* 0x000fe2000fffe0ff */
[----:B------:R-:W-:Y:S01]  /*3d70*/  R2UR UR9, R0 ;  /* 0x00000000000972ca */ /* 0x000fe200000e0000 */
[----:B------:R-:W-:Y:S01]  /*3d80*/  UMOV UR40, 0x0 ;  /* 0x0000000000287882 */ /* 0x000fe20000000000 */
[----:B------:R-:W-:Y:S01]  /*3d90*/  UMOV UR41, 0x8110010 ;  /* 0x0811001000297882 */ /* 0x000fe20000000000 */
[----:B------:R-:W-:Y:S01]  /*3da0*/  UMOV UR23, 0x40004040 ;  /* 0x4000404000177882 */ /* 0x000fe20000000000 */
[----:B------:R-:W-:Y:S01]  /*3db0*/  UIADD3 UR42, UPT, UPT, UR22, 0x380, URZ ;  /* 0x00000380162a7890 */ /* 0x000fe2000fffe0ff */
[----:B------:R1:W-:Y:S01]  /*3dc0*/  UTCHMMA tmem[UR17], gdesc[UR22], tmem[UR18], tmem[UR40], idesc[UR41], UP0 ;  /* 0x00ff2816110079ea */ /* 0x0003e20008000012 */
[----:B------:R-:W-:Y:S01]  /*3dd0*/  UMOV UR38, 0x0 ;  /* 0x0000000000267882 */ /* 0x000fe20000000000 */
        /* <DEDUP_REMOVED lines=29> */
.L_x_83:
[----:B-1----:R-:W-:-:S09]  /*3fb0*/  UIADD3 UR5, UPT, UPT, UR4, 0x14098, URZ ;  /* 0x0001409804057890 */ /* 0x002fd2000fffe0ff */
[----:B------:R1:W-:Y:S01]  /*3fc0*/  UTCBAR [UR5], URZ ;  /* 0x000000ff050073e9 */ /* 0x0003e200080000ff */
[----:B------:R-:W-:Y:S05]  /*3fd0*/  BRA.U !UP1, `(.L_x_84) ;  /* 0x0000000109047547 */ /* 0x000fea000b800000 */
[----:B-1----:R-:W-:Y:S05]  /*3fe0*/  BPT.TRAP 0x1 ;  /* 0x000000040000795c */ /* 0x002fea0000300000 */
.L_x_84:
[----:B-1----:R-:W-:-:S04]  /*3ff0*/  ULEA UR5, UR26, UR4, 0x3 ;  /* 0x000000041a057291 */ /* 0x002fc8000f8e18ff */
[----:B------:R-:W-:-:S09]  /*4000*/  UIADD3 UR5, UPT, UPT, UR5, 0x14038, URZ ;  /* 0x0001403805057890 */ /* 0x000fd2000fffe0ff */
[----:B------:R1:W-:Y:S01]  /*4010*/  UTCBAR [UR5], URZ ;  /* 0x000000ff050073e9 */ /* 0x0003e200080000ff */
[----:B------:R-:W-:Y:S05]  /*4020*/  BRA.U UP4, `(.L_x_85) ;  /* 0x0000000104047547 */ /* 0x000fea000b800000 */
[----:B-1----:R-:W-:Y:S05]  /*4030*/  BPT.TRAP 0x1 ;  /* 0x000000040000795c */ /* 0x002fea0000300000 */
.L_x_85:
[----:B-1----:R-:W-:-:S09]  /*4040*/  UIADD3 UR5, UPT, UPT, UR4, 0x14050, URZ ;  /* 0x0001405004057890 */ /* 0x002fd2000fffe0ff */
[----:B------:R1:W-:Y:S01]  /*4050*/  UTCBAR [UR5], URZ ;  /* 0x000000ff050073e9 */ /* 0x0003e200080000ff */
[----:B------:R-:W-:Y:S05]  /*4060*/  BRA.U UP3, `(.L_x_86) ;  /* 0x0000000103047547 */ /* 0x000fea000b800000 */
[----:B-1----:R-:W-:Y:S05]  /*4070*/  BPT.TRAP 0x1 ;  /* 0x000000040000795c */ /* 0x002fea0000300000 */
.L_x_86:
[----:B------:R-:W-:-:S13]  /*4080*/  ELECT P0, URZ, PT ;  /* 0x0000000000ff782f */ /* 0x000fda0003800000 */
[----:B-1----:R-:W-:Y:S05]  /*4090*/  @!P0 EXIT ;  /* 0x000000000000894d */ /* 0x002fea0003800000 */
[----:B------:R-:W-:-:S09]  /*40a0*/  UIADD3 UR4, UPT, UPT, UR4, 0x14060, URZ ;  /* 0x0001406004047890 */ /* 0x000fd2000fffe0ff */
[----:B------:R1:W-:Y:S01]  /*40b0*/  UTCBAR [UR4], URZ ;  /* 0x000000ff040073e9 */ /* 0x0003e200080000ff */
[----:B------:R-:W-:Y:S01]  /*40c0*/  NOP ;  /* 0x0000000000007918 */ /* 0x000fe20000000000 */
[----:B-1----:R-:W-:Y:S05]  /*40d0*/  EXIT ;  /* 0x000000000000794d */ /* 0x002fea0003800000 */
.L_x_28:
[----:B------:R-:W-:-:S08]  /*40e0*/  NOP ;  /* 0x0000000000007918 */ /* 0x000fd00000000000 */
[----:B------:R-:W1:-:S00]  /*40f0*/  USETMAXREG.DEALLOC.CTAPOOL 0x60 ;  /* 0x00000060000079c8 */ /* 0x000e4000080e0500 */
[----:B-1----:R-:W1:Y:S01]  /*4100*/  S2R R0, SR_CTAID.X ;  /* 0x0000000000007919 */ /* 0x002e620000002500 */
[----:B------:R-:W2:Y:S01]  /*4110*/  LDCU UR4, c[0x0][0x380] ;  /* 0x00007000ff0477ac */ /* 0x000ea20008000800 */
[----:B-1----:R-:W-:-:S04]  /*4120*/  SHF.L.U32 R16, R0, 0x8, RZ ;  /* 0x0000000800107819 */ /* 0x002fc800000006ff */
[----:B--2---:R-:W-:-:S13]  /*4130*/  ISETP.GE.U32.AND P0, PT, R16, UR4, PT ;  /* 0x0000000410007c0c */ /* 0x004fda000bf06070 */
[----:B------:R-:W-:Y:S05]  /*4140*/  @P0 EXIT ;  /* 0x000000000000094d */ /* 0x000fea0003800000 */
[----:B------:R-:W1:Y:S01]  /*4150*/  LDCU UR5, c[0x0][0x384] ;  /* 0x00007080ff0577ac */ /* 0x000e620008000800 */
[----:B------:R-:W2:Y:S01]  /*4160*/  LDCU.64 UR48, c[0x0][0x358] ;  /* 0x00006b00ff3077ac */ /* 0x000ea20008000a00 */
[----:B-1----:R-:W-:-:S09]  /*4170*/  UISETP.NE.AND UP0, UPT, UR5, URZ, UPT ;  /* 0x000000ff0500728c */ /* 0x002fd2000bf05270 */
[----:B--2---:R-:W-:Y:S05]  /*4180*/  BRA.U UP0, `(.L_x_87) ;  /* 0x0000004100607547 */ /* 0x004fea000b800000 */
[----:B------:R-:W-:-:S09]  /*4190*/  UISETP.NE.AND UP0, UPT, UR38, URZ, UPT ;  /* 0x000000ff2600728c */ /* 0x000fd2000bf05270 */
[----:B------:R-:W-:Y:S05]  /*41a0*/  BRA.U UP0, `(.L_x_88) ;  /* 0x0000000100047547 */ /* 0x000fea000b800000 */
[----:B------:R-:W-:Y:S05]  /*41b0*/  BPT.TRAP 0x1 ;  /* 0x000000040000795c */ /* 0x000fea0000300000 */
.L_x_88:
[----:B------:R-:W1:Y:S01]  /*41c0*/  S2R R17, SR_CgaCtaId ;  /* 0x0000000000117919 */ /* 0x000e620000008800 */
[----:B------:R-:W-:Y:S01]  /*41d0*/  IMAD.MOV.U32 R2, RZ, RZ, 0x1 ;  /* 0x00000001ff027424 */ /* 0x000fe200078e00ff */
[----:B------:R-:W-:Y:S02]  /*41e0*/  MOV R4, 0x400 ;  /* 0x0000040000047802 */ /* 0x000fe40000000f00 */
[----:B------:R-:W-:Y:S02]  /*41f0*/  LOP3.LUT P1, R19, R18, 0x7f, RZ, 0xc0, !PT ;  /* 0x0000007f12137812 */ /* 0x000fe4000782c0ff */
[----:B------:R-:W-:Y:S02]  /*4200*/  SHF.L.U32 R2, R2, 0x1f, RZ ;  /* 0x0000001f02027819 */ /* 0x000fe400000006ff */
[----:B-1----:R-:W-:-:S04]  /*4210*/  LEA R17, R17, R4, 0x18 ;  /* 0x0000000411117211 */ /* 0x002fc800078ec0ff */
[----:B------:R-:W1:Y:S02]  /*4220*/  SYNCS.PHASECHK.TRANS64.TRYWAIT P0, [R17+URZ+0x140c0], R2 ;  /* 0x0140c002110075a7 */ /* 0x000e6400080011ff */
[----:B-1----:R-:W-:Y:S05]  /*4230*/  @!P0 BRA `(.L_x_89) ;  /* 0x0000016400708947 */ /* 0x002fea0003800000 */
.L_x_399:
[----:B------:R-:W-:Y:S04]  /*4240*/  BSSY.RECONVERGENT B6, `(.L_x_90) ;  /* 0x000023c000067945 */ /* 0x000fe80003800200 */
[----:B------:R-:W-:Y:S05]  /*4250*/  @P1 BRA `(.L_x_91) ;  /* 0x0000002000e81947 */ /* 0x000fea0003800000 */
[----:B------:R-:W2:Y:S01]  /*4260*/  S2UR UR4, SR_CTAID.Z ;  /* 0x00000000000479c3 */ /* 0x000ea20000002700 */
[----:B------:R-:W3:Y:S01]  /*4270*/  S2R R3, SR_CTAID.Y ;  /* 0x0000000000037919 */ /* 0x000ee20000002600 */
[----:B------:R-:W2:Y:S01]  /*4280*/  LDCU UR6, c[0x0][0x370] ;  /* 0x00006e00ff0677ac */ /* 0x000ea20008000800 */
[----:B------:R-:W4:Y:S01]  /*4290*/  LDCU UR5, c[0x0][0x374] ;  /* 0x00006e80ff0577ac */ /* 0x000f220008000800 */
[----:B--2---:R-:W-:-:S04]  /*42a0*/  UIMAD UR4, UR6, UR4, URZ ;  /* 0x00000004060472a4 */ /* 0x004fc8000f8e02ff */
[----:B------:R-:W-:-:S04]  /*42b0*/  UIADD3 UR4, UPT, UPT, URZ, -UR4, URZ ;  /* 0x80000004ff047290 */ /* 0x000fc8000fffe0ff */
[----:B----4-:R-:W-:Y:S01]  /*42c0*/  UIMAD UR4, UR4, UR5, URZ ;  /* 0x00000005040472a4 */ /* 0x010fe2000f8e02ff */
[----:B---3--:R-:W-:-:S05]  /*42d0*/  IMAD R3, R3, UR6, R0 ;  /* 0x0000000603037c24 */ /* 0x008fca000f8e0200 */
[----:B------:R-:W-:-:S13]  /*42e0*/  ISETP.NE.AND P0, PT, R3, UR4, PT ;  /* 0x0000000403007c0c */ /* 0x000fda000bf05270 */
[----:B------:R-:W-:Y:S05]  /*42f0*/  @P0 BRA `(.L_x_91) ;  /* 0x0000002000c00947 */ /* 0x000fea0003800000 */
[----:B------:R-:W2:Y:S01]  /*4300*/  LDC.64 R8, c[0x4][0xa0] ;  /* 0x01002800ff087b82 */ /* 0x000ea20000000a00 */
[----:B------:R-:W-:Y:S01]  /*4310*/  MOV R26, 0x0 ;  /* 0x00000000001a7802 */ /* 0x000fe20000000f00 */
[----:B------:R-:W3:Y:S01]  /*4320*/  LDCU.64 UR4, c[0x4][0xd0] ;  /* 0x01001a00ff0477ac */ /* 0x000ee20008000a00 */
[----:B------:R-:W-:Y:S01]  /*4330*/  IADD3 R25, P0, PT, R23, 0x8, RZ ;  /* 0x0000000817197810 */ /* 0x000fe20007f1e0ff */
[----:B------:R-:W-:Y:S01]  /*4340*/  IMAD.MOV.U32 R6, RZ, RZ, R23 ;  /* 0x000000ffff067224 */ /* 0x000fe200078e0017 */
[----:B------:R-:W-:-:S03]  /*4350*/  MOV R7, R22 ;  /* 0x0000001600077202 */ /* 0x000fc60000000f00 */
[----:B-1----:R1:W4:Y:S01]  /*4360*/  LDC.64 R2, c[0x4][R26] ;  /* 0x010000001a027b82 */ /* 0x0023220000000a00 */
[----:B------:R-:W-:Y:S02]  /*4370*/  IMAD.X R24, RZ, RZ, R22, P0 ;  /* 0x000000ffff187224 */ /* 0x000fe400000e0616 */
[----:B---3--:R-:W-:Y:S01]  /*4380*/  IMAD.U32 R4, RZ, RZ, UR4 ;  /* 0x00000004ff047e24 */ /* 0x008fe2000f8e00ff */
[----:B------:R-:W-:Y:S01]  /*4390*/  MOV R5, UR5 ;  /* 0x0000000500057c02 */ /* 0x000fe20008000f00 */
[----:B--2---:R1:W-:Y:S04]  /*43a0*/  STL.64 [R1], R8 ;  /* 0x0000000801007387 */ /* 0x0043e80000100a00 */
[----:B------:R-:W-:-:S07]  /*43b0*/  LEPC R20, `(.L_x_92) ;  /* 0x000000001014794e */ /* 0x000fce0000000000 */
[----:B-1--4-:R-:W-:Y:S05]  /*43c0*/  CALL.ABS.NOINC R2 ;  /* 0x0000000002007343 */ /* 0x012fea0003c00000 */
.L_x_92:
[----:B------:R-:W-:Y:S01]  /*43d0*/  IMAD.MOV.U32 R2, RZ, RZ, 0x3 ;  /* 0x00000003ff027424 */ /* 0x000fe200078e00ff */
[----:B------:R1:W2:Y:S01]  /*43e0*/  LDC.64 R8, c[0x4][R26] ;  /* 0x010000001a087b82 */ /* 0x0002a20000000a00 */
[----:B------:R-:W-:Y:S01]  /*43f0*/  IMAD.MOV.U32 R3, RZ, RZ, 0x4 ;  /* 0x00000004ff037424 */ /* 0x000fe200078e00ff */
[----:B------:R-:W3:Y:S01]  /*4400*/  LDCU.64 UR4, c[0x4][0xe8] ;  /* 0x01001d00ff0477ac */ /* 0x000ee20008000a00 */
[----:B------:R-:W-:Y:S01]  /*4410*/  MOV R6, R25 ;  /* 0x0000001900067202 */ /* 0x000fe20000000f00 */
[----:B------:R1:W-:Y:S01]  /*4420*/  STL [R1+0x10], R2 ;  /* 0x0000100201007387 */ /* 0x0003e20000100800 */
[----:B------:R-:W-:-:S03]  /*4430*/  MOV R7, R24 ;  /* 0x0000001800077202 */ /* 0x000fc60000000f00 */
[----:B------:R1:W-:Y:S01]  /*4440*/  STL.64 [R1+0x8], R2 ;  /* 0x0000080201007387 */ /* 0x0003e20000100a00 */
[----:B---3--:R-:W-:Y:S01]  /*4450*/  MOV R4, UR4 ;  /* 0x0000000400047c02 */ /* 0x008fe20008000f00 */
[----:B------:R-:W-:Y:S02]  /*4460*/  IMAD.U32 R5, RZ, RZ, UR5 ;  /* 0x00000005ff057e24 */ /* 0x000fe4000f8e00ff */
[----:B------:R-:W-:-:S07]  /*4470*/  LEPC R20, `(.L_x_93) ;  /* 0x000000001014794e */ /* 0x000fce0000000000 */
[----:B-12---:R-:W-:Y:S05]  /*4480*/  CALL.ABS.NOINC R8 ;  /* 0x0000000008007343 */ /* 0x006fea0003c00000 */
.L_x_93:
[----:B------:R1:W2:Y:S01]  /*4490*/  LDC.64 R2, c[0x4][R26] ;  /* 0x010000001a027b82 */ /* 0x0002a20000000a00 */
[----:B------:R-:W3:Y:S01]  /*44a0*/  LDCU.64 UR4, c[0x4][0xe0] ;  /* 0x01001c00ff0477ac */ /* 0x000ee20008000a00 */
[----:B------:R-:W-:Y:S01]  /*44b0*/  CS2R R6, SRZ ;  /* 0x0000000000067805 */ /* 0x000fe2000001ff00 */
[----:B---3--:R-:W-:Y:S01]  /*44c0*/  IMAD.U32 R4, RZ, RZ, UR4 ;  /* 0x00000004ff047e24 */ /* 0x008fe2000f8e00ff */
[----:B------:R-:W-:-:S04]  /*44d0*/  MOV R5, UR5 ;  /* 0x0000000500057c02 */ /* 0x000fc80008000f00 */
[----:B------:R-:W-:-:S07]  /*44e0*/  LEPC R20, `(.L_x_94) ;  /* 0x000000001014794e */ /* 0x000fce0000000000 */
[----:B-12---:R-:W-:Y:S05]  /*44f0*/  CALL.ABS.NOINC R2 ;  /* 0x0000000002007343 */ /* 0x006fea0003c00000 */
.L_x_94:
[----:B------:R1:W2:Y:S01]  /*4500*/  LDC.64 R2, c[0x4][R26] ;  /* 0x010000001a027b82 */ /* 0x0002a20000000a00 */
[----:B------:R-:W3:Y:S01]  /*4510*/  LDCU.64 UR4, c[0x4][0xf0] ;  /* 0x01001e00ff0477ac */ /* 0x000ee20008000a00 */
[----:B------:R-:W-:Y:S01]  /*4520*/  CS2R R6, SRZ ;  /* 0x0000000000067805 */ /* 0x000fe2000001ff00 */
[----:B---3--:R-:W-:Y:S01]  /*4530*/  IMAD.U32 R4, RZ, RZ, UR4 ;  /* 0x00000004ff047e24 */ /* 0x008fe2000f8e00ff */
[----:B------:R-:W-:-:S04]  /*4540*/  MOV R5, UR5 ;  /* 0x0000000500057c02 */ /* 0x000fc80008000f00 */
[----:B------:R-:W-:-:S07]  /*4550*/  LEPC R20, `(.L_x_95) ;  /* 0x000000001014794e */ /* 0x000fce0000000000 */
[----:B-12---:R-:W-:Y:S05]  /*4560*/  CALL.ABS.NOINC R2 ;  /* 0x0000000002007343 */ /* 0x006fea0003c00000 */
.L_x_95:
[----:B------:R1:W2:Y:S01]  /*4570*/  LDC.64 R2, c[0x4][R26] ;  /* 0x010000001a027b82 */ /* 0x0002a20000000a00 */
[----:B------:R-:W3:Y:S01]  /*4580*/  LDCU.64 UR4, c[0x4][0xf8] ;  /* 0x01001f00ff0477ac */ /* 0x000ee20008000a00 */
[----:B------:R-:W-:Y:S01]  /*4590*/  CS2R R6, SRZ ;  /* 0x0000000000067805 */ /* 0x000fe2000001ff00 */
[----:B---3--:R-:W-:Y:S01]  /*45a0*/  IMAD.U32 R4, RZ, RZ, UR4 ;  /* 0x00000004ff047e24 */ /* 0x008fe2000f8e00ff */
[----:B------:R-:W-:-:S04]  /*45b0*/  MOV R5, UR5 ;  /* 0x0000000500057c02 */ /* 0x000fc80008000f00 */
[----:B------:R-:W-:-:S07]  /*45c0*/  LEPC R20, `(.L_x_96) ;  /* 0x000000001014794e */ /* 0x000fce0000000000 */
[----:B-12---:R-:W-:Y:S05]  /*45d0*/  CALL.ABS.NOINC R2 ;  /* 0x0000000002007343 */ /* 0x006fea0003c00000 */
.L_x_96:
[----:B------:R-:W-:Y:S01]  /*45e0*/  HFMA2 R0, -RZ, RZ, 0, 9.5367431640625e-07 ;  /* 0x00000010ff007431 */ /* 0x000fe200000001ff */
[----:B------:R1:W2:Y:S01]  /*45f0*/  LDC.64 R2, c[0x4][R26] ;  /* 0x010000001a027b82 */ /* 0x0002a20000000a00 */
[----:B------:R-:W3:Y:S01]  /*4600*/  LDCU.64 UR4, c[0x4][0xc8] ;  /* 0x01001900ff0477ac */ /* 0x000ee20008000a00 */
[----:B------:R-:W-:Y:S01]  /*4610*/  MOV R6, R23 ;  /* 0x0000001700067202 */ /* 0x000fe20000000f00 */
[----:B------:R-:W-:Y:S01]  /*4620*/  IMAD.MOV.U32 R7, RZ, RZ, R22 ;  /* 0x000000ffff077224 */ /* 0x000fe200078e0016 */
[----:B------:R1:W-:Y:S01]  /*4630*/  STL [R1], R0 ;  /* 0x0000000001007387 */ /* 0x0003e20000100800 */
[----:B---3--:R-:W-:Y:S01]  /*4640*/  MOV R4, UR4 ;  /* 0x0000000400047c02 */ /* 0x008fe20008000f00 */
[----:B------:R-:W-:-:S04]  /*4650*/  IMAD.U32 R5, RZ, RZ, UR5 ;  /* 0x00000005ff057e24 */ /* 0x000fc8000f8e00ff */
[----:B------:R-:W-:-:S07]  /*4660*/  LEPC R20, `(.L_x_97) ;  /* 0x000000001014794e */ /* 0x000fce0000000000 */
[----:B-12---:R-:W-:Y:S05]  /*4670*/  CALL.ABS.NOINC R2 ;  /* 0x0000000002007343 */ /* 0x006fea0003c00000 */
.L_x_97:
[----:B------:R-:W1:Y:S01]  /*4680*/  S2R R0, SR_SWINHI ;  /* 0x0000000000007919 */ /* 0x000e620000002f00 */
[----:B------:R2:W3:Y:S01]  /*4690*/  LDC.64 R2, c[0x4][R26] ;  /* 0x010000001a027b82 */ /* 0x0004e20000000a00 */
[----:B------:R-:W4:Y:S01]  /*46a0*/  LDCU.64 UR4, c[0x4][0x100] ;  /* 0x01002000ff0477ac */ /* 0x000f220008000a00 */
[----:B------:R-:W-:Y:S02]  /*46b0*/  MOV R6, R23 ;  /* 0x0000001700067202 */ /* 0x000fe40000000f00 */
[----:B------:R-:W-:Y:S01]  /*46c0*/  MOV R7, R22 ;  /* 0x0000001600077202 */ /* 0x000fe20000000f00 */
[----:B----4-:R-:W-:Y:S02]  /*46d0*/  IMAD.U32 R4, RZ, RZ, UR4 ;  /* 0x00000004ff047e24 */ /* 0x010fe4000f8e00ff */
[----:B------:R-:W-:Y:S01]  /*46e0*/  IMAD.U32 R5, RZ, RZ, UR5 ;  /* 0x00000005ff057e24 */ /* 0x000fe2000f8e00ff */
[----:B------:R-:W-:Y:S02]  /*46f0*/  MOV R8, R17 ;  /* 0x0000001100087202 */ /* 0x000fe40000000f00 */
[----:B-1----:R-:W-:-:S05]  /*4700*/  MOV R9, R0 ;  /* 0x0000000000097202 */ /* 0x002fca0000000f00 */
[----:B------:R2:W-:Y:S02]  /*4710*/  STL.64 [R1], R8 ;  /* 0x0000000801007387 */ /* 0x0005e40000100a00 */
[----:B------:R-:W-:-:S07]  /*4720*/  LEPC R20, `(.L_x_98) ;  /* 0x000000001014794e */ /* 0x000fce0000000000 */
[----:B--23--:R-:W-:Y:S05]  /*4730*/  CALL.ABS.NOINC R2 ;  /* 0x0000000002007343 */ /* 0x00cfea0003c00000 */
.L_x_98:
[----:B------:R-:W1:Y:S01]  /*4740*/  LDC.64 R8, c[0x4][0xd8] ;  /* 0x01003600ff087b82 */ /* 0x000e620000000a00 */
[----:B------:R-:W2:Y:S01]  /*4750*/  LDCU.64 UR4, c[0x4][0xd0] ;  /* 0x01001a00ff0477ac */ /* 0x000ea20008000a00 */
[----:B------:R-:W-:Y:S02]  /*4760*/  MOV R6, R23 ;  /* 0x0000001700067202 */ /* 0x000fe40000000f00 */
[----:B------:R-:W-:-:S04]  /*4770*/  MOV R7, R22 ;  /* 0x0000001600077202 */ /* 0x000fc80000000f00 */
[----:B------:R3:W4:Y:S01]  /*4780*/  LDC.64 R2, c[0x4][R26] ;  /* 0x010000001a027b82 */ /* 0x0007220000000a00 */
[----:B--2---:R-:W-:Y:S02]  /*4790*/  IMAD.U32 R4, RZ, RZ, UR4 ;  /* 0x00000004ff047e24 */ /* 0x004fe4000f8e00ff */
[----:B------:R-:W-:Y:S01]  /*47a0*/  IMAD.U32 R5, RZ, RZ, UR5 ;  /* 0x00000005ff057e24 */ /* 0x000fe2000f8e00ff */
[----:B-1----:R3:W-:Y:S04]  /*47b0*/  STL.64 [R1], R8 ;  /* 0x0000000801007387 */ /* 0x0027e80000100a00 */
[----:B------:R-:W-:-:S07]  /*47c0*/  LEPC R20, `(.L_x_99) ;  /* 0x000000001014794e */ /* 0x000fce0000000000 */
[----:B---34-:R-:W-:Y:S05]  /*47d0*/  CALL.ABS.NOINC R2 ;  /* 0x0000000002007343 */ /* 0x018fea0003c00000 */
.L_x_99:
[----:B------:R-:W-:Y:S01]  /*47e0*/  HFMA2 R0, -RZ, RZ, 0, 2.384185791015625e-06 ;  /* 0x00000028ff007431 */ /* 0x000fe200000001ff */
        /* <DEDUP_REMOVED lines=9> */
.L_x_100:
        /* <DEDUP_REMOVED lines=10> */
.L_x_101:
[----:B------:R1:W2:Y:S01]  /*4920*/  LDC.64 R2, c[0x4][R26] ;  /* 0x010000001a027b82 */ /* 0x0002a20000000a00 */
[----:B------:R-:W3:Y:S01]  /*4930*/  LDCU.64 UR4, c[0x4][0xe0] ;  /* 0x01001c00ff0477ac */ /* 0x000ee20008000a00 */
[----:B------:R-:W-:Y:S01]  /*4940*/  CS2R R6, SRZ ;  /* 0x0000000000067805 */ /* 0x000fe2000001ff00 */
[----:B---3--:R-:W-:Y:S01]  /*4950*/  IMAD.U32 R4, RZ, RZ, UR4 ;  /* 0x00000004ff047e24 */ /* 0x008fe2000f8e00ff */
[----:B------:R-:W-:-:S04]  /*4960*/  MOV R5, UR5 ;  /* 0x0000000500057c02 */ /* 0x000fc80008000f00 */
[----:B------:R-:W-:-:S07]  /*4970*/  LEPC R20, `(.L_x_102) ;  /* 0x000000001014794e */ /* 0x000fce0000000000 */
[----:B-12---:R-:W-:Y:S05]  /*4980*/  CALL.ABS.NOINC R2 ;  /* 0x0000000002007343 */ /* 0x006fea0003c00000 */
.L_x_102:
[----:B------:R-:W-:Y:S01]  /*4990*/  HFMA2 R0, -RZ, RZ, 0, 4.76837158203125e-07 ;  /* 0x00000008ff007431 */ /* 0x000fe200000001ff */
        /* <DEDUP_REMOVED lines=9> */
.L_x_103:
[----:B------:R-:W-:Y:S01]  /*4a30*/  HFMA2 R0, -RZ, RZ, 0, 2.6226043701171875e-06 ;  /* 0x0000002cff007431 */ /* 0x000fe200000001ff */
        /* <DEDUP_REMOVED lines=9> */
.L_x_104:
[----:B------:R1:W2:Y:S01]  /*4ad0*/  LDC.64 R2, c[0x4][R26] ;  /* 0x010000001a027b82 */ /* 0x0002a20000000a00 */
[----:B------:R-:W3:Y:S01]  /*4ae0*/  LDCU.64 UR4, c[0x4][0xe0] ;  /* 0x01001c00ff0477ac */ /* 0x000ee20008000a00 */
[----:B------:R-:W-:Y:S01]  /*4af0*/  CS2R R6, SRZ ;  /* 0x0000000000067805 */ /* 0x000fe2000001ff00 */
[----:B---3--:R-:W-:Y:S01]  /*4b00*/  IMAD.U32 R4, RZ, RZ, UR4 ;  /* 0x00000004ff047e24 */ /* 0x008fe2000f8e00ff */
[----:B------:R-:W-:-:S04]  /*4b10*/  MOV R5, UR5 ;  /* 0x0000000500057c02 */ /* 0x000fc80008000f00 */
[----:B------:R-:W-:-:S07]  /*4b20*/  LEPC R20, `(.L_x_105) ;  /* 0x000000001014794e */ /* 0x000fce0000000000 */
[----:B-12---:R-:W-:Y:S05]  /*4b30*/  CALL.ABS.NOINC R2 ;  /* 0x0000000002007343 */ /* 0x006fea0003c00000 */
.L_x_105:
        /* <DEDUP_REMOVED lines=10> */
.L_x_106:
[----:B------:R-:W-:Y:S01]  /*4be0*/  HFMA2 R0, -RZ, RZ, 0, 2.443790435791015625e-06 ;  /* 0x00000029ff007431 */ /* 0x000fe200000001ff */
        /* <DEDUP_REMOVED lines=9> */
.L_x_107:
        /* <DEDUP_REMOVED lines=10> */
.L_x_108:
        /* <DEDUP_REMOVED lines=10> */
.L_x_109:
[----:B------:R1:W2:Y:S01]  /*4dc0*/  LDC.64 R2, c[0x4][R26] ;  /* 0x010000001a027b82 */ /* 0x0002a20000000a00 */
[----:B------:R-:W3:Y:S01]  /*4dd0*/  LDCU.64 UR4, c[0x4][0xe0] ;  /* 0x01001c00ff0477ac */ /* 0x000ee20008000a00 */
[----:B------:R-:W-:Y:S01]  /*4de0*/  CS2R R6, SRZ ;  /* 0x0000000000067805 */ /* 0x000fe2000001ff00 */
[----:B---3--:R-:W-:Y:S01]  /*4df0*/  IMAD.U32 R4, RZ, RZ, UR4 ;  /* 0x00000004ff047e24 */ /* 0x008fe2000f8e00ff */
[----:B------:R-:W-:-:S04]  /*4e00*/  MOV R5, UR5 ;  /* 0x0000000500057c02 */ /* 0x000fc80008000f00 */
[----:B------:R-:W-:-:S07]  /*4e10*/  LEPC R20, `(.L_x_110) ;  /* 0x000000001014794e */ /* 0x000fce0000000000 */
[----:B-12---:R-:W-:Y:S05]  /*4e20*/  CALL.ABS.NOINC R2 ;  /* 0x0000000002007343 */ /* 0x006fea0003c00000 */
.L_x_110:
[----:B------:R-:W-:Y:S01]  /*4e30*/  HFMA2 R0, -RZ, RZ, 0, 3.814697265625e-06 ;  /* 0x00000040ff007431 */ /* 0x000fe200000001ff */
        /* <DEDUP_REMOVED lines=9> */
.L_x_111:
        /* <DEDUP_REMOVED lines=10> */
.L_x_112:
[----:B------:R1:W2:Y:S01]  /*4f70*/  LDC.64 R2, c[0x4][R26] ;  /* 0x010000001a027b82 */ /* 0x0002a20000000a00 */
[----:B------:R-:W3:Y:S01]  /*4f80*/  LDCU.64 UR4, c[0x4][0xe0] ;  /* 0x01001c00ff0477ac */ /* 0x000ee20008000a00 */
[----:B------:R-:W-:Y:S01]  /*4f90*/  CS2R R6, SRZ ;  /* 0x0000000000067805 */ /* 0x000fe2000001ff00 */
[----:B---3--:R-:W-:Y:S01]  /*4fa0*/  IMAD.U32 R4, RZ, RZ, UR4 ;  /* 0x00000004ff047e24 */ /* 0x008fe2000f8e00ff */
[----:B------:R-:W-:-:S04]  /*4fb0*/  MOV R5, UR5 ;  /* 0x0000000500057c02 */ /* 0x000fc80008000f00 */
[----:B------:R-:W-:-:S07]  /*4fc0*/  LEPC R20, `(.L_x_113) ;  /* 0x000000001014794e */ /* 0x000fce0000000000 */
[----:B-12---:R-:W-:Y:S05]  /*4fd0*/  CALL.ABS.NOINC R2 ;  /* 0x0000000002007343 */ /* 0x006fea0003c00000 */
.L_x_113:
[----:B------:R-:W-:Y:S01]  /*4fe0*/  HFMA2 R0, -RZ, RZ, 0, 5.9604644775390625e-08 ;  /* 0x00000001ff007431 */ /* 0x000fe200000001ff */
        /* <DEDUP_REMOVED lines=9> */
.L_x_114:
        /* <DEDUP_REMOVED lines=10> */
.L_x_115:
        /* <DEDUP_REMOVED lines=10> */
.L_x_116:
        /* <DEDUP_REMOVED lines=10> */
.L_x_117:
[----:B------:R1:W2:Y:S01]  /*5260*/  LDC.64 R2, c[0x4][R26] ;  /* 0x010000001a027b82 */ /* 0x0002a20000000a00 */
[----:B------:R-:W3:Y:S01]  /*5270*/  LDCU.64 UR4, c[0x4][0xe0] ;  /* 0x01001c00ff0477ac */ /* 0x000ee20008000a00 */
[----:B------:R-:W-:Y:S01]  /*5280*/  CS2R R6, SRZ ;  /* 0x0000000000067805 */ /* 0x000fe2000001ff00 */
[----:B---3--:R-:W-:Y:S01]  /*5290*/  IMAD.U32 R4, RZ, RZ, UR4 ;  /* 0x00000004ff047e24 */ /* 0x008fe2000f8e00ff */
[----:B------:R-:W-:-:S04]  /*52a0*/  MOV R5, UR5 ;  /* 0x0000000500057c02 */ /* 0x000fc80008000f00 */
[----:B------:R-:W-:-:S07]  /*52b0*/  LEPC R20, `(.L_x_118) ;  /* 0x000000001014794e */ /* 0x000fce0000000000 */
[----:B-12---:R-:W-:Y:S05]  /*52c0*/  CALL.ABS.NOINC R2 ;  /* 0x0000000002007343 */ /* 0x006fea0003c00000 */
.L_x_118:
        /* <DEDUP_REMOVED lines=10> */
.L_x_119:
        /* <DEDUP_REMOVED lines=10> */
.L_x_120:
[----:B------:R1:W2:Y:S01]  /*5410*/  LDC.64 R2, c[0x4][R26] ;  /* 0x010000001a027b82 */ /* 0x0002a20000000a00 */
[----:B------:R-:W3:Y:S01]  /*5420*/  LDCU.64 UR4, c[0x4][0xe0] ;  /* 0x01001c00ff0477ac */ /* 0x000ee20008000a00 */
[----:B------:R-:W-:Y:S01]  /*5430*/  CS2R R6, SRZ ;  /* 0x0000000000067805 */ /* 0x000fe2000001ff00 */
[----:B---3--:R-:W-:Y:S01]  /*5440*/  IMAD.U32 R4, RZ, RZ, UR4 ;  /* 0x00000004ff047e24 */ /* 0x008fe2000f8e00ff */
[----:B------:R-:W-:-:S04]  /*5450*/  MOV R5, UR5 ;  /* 0x0000000500057c02 */ /* 0x000fc80008000f00 */
[----:B------:R-:W-:-:S07]  /*5460*/  LEPC R20, `(.L_x_121) ;  /* 0x000000001014794e */ /* 0x000fce0000000000 */
[----:B-12---:R-:W-:Y:S05]  /*5470*/  CALL.ABS.NOINC R2 ;  /* 0x0000000002007343 */ /* 0x006fea0003c00000 */
.L_x_121:
[----:B------:R-:W-:Y:S01]  /*5480*/  HFMA2 R0, -RZ, RZ, 0, 1.1920928955078125e-07 ;  /* 0x00000002ff007431 */ /* 0x000fe200000001ff */
        /* <DEDUP_REMOVED lines=9> */
.L_x_122:
        /* <DEDUP_REMOVED lines=10> */
.L_x_123:
        /* <DEDUP_REMOVED lines=10> */
.L_x_124:
        /* <DEDUP_REMOVED lines=10> */
.L_x_125:
        /* <DEDUP_REMOVED lines=10> */
.L_x_126:
        /* <DEDUP_REMOVED lines=10> */
.L_x_127:
[----:B------:R1:W2:Y:S01]  /*5840*/  LDC.64 R2, c[0x4][R26] ;  /* 0x010000001a027b82 */ /* 0x0002a20000000a00 */
[----:B------:R-:W3:Y:S01]  /*5850*/  LDCU.64 UR4, c[0x4][0xe0] ;  /* 0x01001c00ff0477ac */ /* 0x000ee20008000a00 */
[----:B------:R-:W-:Y:S01]  /*5860*/  CS2R R6, SRZ ;  /* 0x0000000000067805 */ /* 0x000fe2000001ff00 */
[----:B---3--:R-:W-:Y:S01]  /*5870*/  IMAD.U32 R4, RZ, RZ, UR4 ;  /* 0x00000004ff047e24 */ /* 0x008fe2000f8e00ff */
[----:B------:R-:W-:-:S04]  /*5880*/  MOV R5, UR5 ;  /* 0x0000000500057c02 */ /* 0x000fc80008000f00 */
[----:B------:R-:W-:-:S07]  /*5890*/  LEPC R20, `(.L_x_128) ;  /* 0x000000001014794e */ /* 0x000fce0000000000 */
[----:B-12---:R-:W-:Y:S05]  /*58a0*/  CALL.ABS.NOINC R2 ;  /* 0x0000000002007343 */ /* 0x006fea0003c00000 */
.L_x_128:
        /* <DEDUP_REMOVED lines=10> */
.L_x_129:
        /* <DEDUP_REMOVED lines=10> */
.L_x_130:
[----:B------:R1:W2:Y:S01]  /*59f0*/  LDC.64 R2, c[0x4][R26] ;  /* 0x010000001a027b82 */ /* 0x0002a20000000a00 */
[----:B------:R-:W3:Y:S01]  /*5a00*/  LDCU.64 UR4, c[0x4][0xe0] ;  /* 0x01001c00ff0477ac */ /* 0x000ee20008000a00 */
[----:B------:R-:W-:Y:S01]  /*5a10*/  CS2R R6, SRZ ;  /* 0x0000000000067805 */ /* 0x000fe2000001ff00 */
[----:B---3--:R-:W-:Y:S01]  /*5a20*/  IMAD.U32 R4, RZ, RZ, UR4 ;  /* 0x00000004ff047e24 */ /* 0x008fe2000f8e00ff */
[----:B------:R-:W-:-:S04]  /*5a30*/  MOV R5, UR5 ;  /* 0x0000000500057c02 */ /* 0x000fc80008000f00 */
[----:B------:R-:W-:-:S07]  /*5a40*/  LEPC R20, `(.L_x_131) ;  /* 0x000000001014794e */ /* 0x000fce0000000000 */
[----:B-12---:R-:W-:Y:S05]  /*5a50*/  CALL.ABS.NOINC R2 ;  /* 0x0000000002007343 */ /* 0x006fea0003c00000 */
.L_x_131:
[----:B------:R-:W-:Y:S01]  /*5a60*/  HFMA2 R0, -RZ, RZ, 0, 3.0517578125e-05 ;  /* 0x00000200ff007431 */ /* 0x000fe200000001ff */
        /* <DEDUP_REMOVED lines=9> */
.L_x_132:
        /* <DEDUP_REMOVED lines=10> */
.L_x_133:
        /* <DEDUP_REMOVED lines=10> */
.L_x_134:
        /* <DEDUP_REMOVED lines=10> */
.L_x_135:
[----:B------:R1:W2:Y:S01]  /*5ce0*/  LDC.64 R2, c[0x4][R26] ;  /* 0x010000001a027b82 */ /* 0x0002a20000000a00 */
[----:B------:R-:W3:Y:S01]  /*5cf0*/  LDCU.64 UR4, c[0x4][0xe0] ;  /* 0x01001c00ff0477ac */ /* 0x000ee20008000a00 */
[----:B------:R-:W-:Y:S01]  /*5d00*/  CS2R R6, SRZ ;  /* 0x0000000000067805 */ /* 0x000fe2000001ff00 */
[----:B---3--:R-:W-:Y:S01]  /*5d10*/  IMAD.U32 R4, RZ, RZ, UR4 ;  /* 0x00000004ff047e24 */ /* 0x008fe2000f8e00ff */
[----:B------:R-:W-:-:S04]  /*5d20*/  MOV R5, UR5 ;  /* 0x0000000500057c02 */ /* 0x000fc80008000f00 */
[----:B------:R-:W-:-:S07]  /*5d30*/  LEPC R20, `(.L_x_136) ;  /* 0x000000001014794e */ /* 0x000fce0000000000 */
[----:B-12---:R-:W-:Y:S05]  /*5d40*/  CALL.ABS.NOINC R2 ;  /* 0x0000000002007343 */ /* 0x006fea0003c00000 */
.L_x_136:
        /* <DEDUP_REMOVED lines=10> */
.L_x_137:
        /* <DEDUP_REMOVED lines=10> */
.L_x_138:
[----:B------:R1:W2:Y:S01]  /*5e90*/  LDC.64 R2, c[0x4][R26] ;  /* 0x010000001a027b82 */ /* 0x0002a20000000a00 */
[----:B------:R-:W3:Y:S01]  /*5ea0*/  LDCU.64 UR4, c[0x4][0xe0] ;  /* 0x01001c00ff0477ac */ /* 0x000ee20008000a00 */
[----:B------:R-:W-:Y:S01]  /*5eb0*/  CS2R R6, SRZ ;  /* 0x0000000000067805 */ /* 0x000fe2000001ff00 */
[----:B---3--:R-:W-:Y:S01]  /*5ec0*/  IMAD.U32 R4, RZ, RZ, UR4 ;  /* 0x00000004ff047e24 */ /* 0x008fe2000f8e00ff */
[----:B------:R-:W-:-:S04]  /*5ed0*/  MOV R5, UR5 ;  /* 0x0000000500057c02 */ /* 0x000fc80008000f00 */
[----:B------:R-:W-:-:S07]  /*5ee0*/  LEPC R20, `(.L_x_139) ;  /* 0x000000001014794e */ /* 0x000fce0000000000 */
[----:B-12---:R-:W-:Y:S05]  /*5ef0*/  CALL.ABS.NOINC R2 ;  /* 0x0000000002007343 */ /* 0x006fea0003c00000 */
.L_x_139:
[----:B------:R1:W-:Y:S01]  /*5f00*/  STL [R1], RZ ;  /* 0x000000ff01007387 */ /* 0x0003e20000100800 */
[----:B------:R1:W2:Y:S01]  /*5f10*/  LDC.64 R2, c[0x4][R26] ;  /* 0x010000001a027b82 */ /* 0x0002a20000000a00 */
[----:B------:R-:W3:Y:S01]  /*5f20*/  LDCU.64 UR4, c[0x4][0xc8] ;  /* 0x01001900ff0477ac */ /* 0x000ee20008000a00 */
[----:B------:R-:W-:Y:S02]  /*5f30*/  MOV R6, R23 ;  /* 0x0000001700067202 */ /* 0x000fe40000000f00 */
[----:B------:R-:W-:Y:S01]  /*5f40*/  MOV R7, R22 ;  /* 0x0000001600077202 */ /* 0x000fe20000000f00 */
[----:B---3--:R-:W-:Y:S02]  /*5f50*/  IMAD.U32 R4, RZ, RZ, UR4 ;  /* 0x00000004ff047e24 */ /* 0x008fe4000f8e00ff */
[----:B------:R-:W-:Y:S02]  /*5f60*/  IMAD.U32 R5, RZ, RZ, UR5 ;  /* 0x00000005ff057e24 */ /* 0x000fe4000f8e00ff */
[----:B------:R-:W-:-:S07]  /*5f70*/  LEPC R20, `(.L_x_140) ;  /* 0x000000001014794e */ /* 0x000fce0000000000 */
[----:B-12---:R-:W-:Y:S05]  /*5f80*/  CALL.ABS.NOINC R2 ;  /* 0x0000000002007343 */ /* 0x006fea0003c00000 */
.L_x_140:
        /* <DEDUP_REMOVED lines=10> */
.L_x_141:
        /* <DEDUP_REMOVED lines=10> */
.L_x_142:
        /* <DEDUP_REMOVED lines=10> */
.L_x_143:
[----:B------:R1:W2:Y:S01]  /*6170*/  LDC.64 R2, c[0x4][R26] ;  /* 0x010000001a027b82 */ /* 0x0002a20000000a00 */
[----:B------:R-:W3:Y:S01]  /*6180*/  LDCU.64 UR4, c[0x4][0xe0] ;  /* 0x01001c00ff0477ac */ /* 0x000ee20008000a00 */
[----:B------:R-:W-:Y:S01]  /*6190*/  CS2R R6, SRZ ;  /* 0x0000000000067805 */ /* 0x000fe2000001ff00 */
[----:B---3--:R-:W-:Y:S01]  /*61a0*/  IMAD.U32 R4, RZ, RZ, UR4 ;  /* 0x00000004ff047e24 */ /* 0x008fe2000f8e00ff */
[----:B------:R-:W-:-:S04]  /*61b0*/  MOV R5, UR5 ;  /* 0x0000000500057c02 */ /* 0x000fc80008000f00 */
[----:B------:R-:W-:-:S07]  /*61c0*/  LEPC R20, `(.L_x_144) ;  /* 0x000000001014794e */ /* 0x000fce0000000000 */
[----:B-12---:R-:W-:Y:S05]  /*61d0*/  CALL.ABS.NOINC R2 ;  /* 0x0000000002007343 */ /* 0x006fea0003c00000 */
.L_x_144:
        /* <DEDUP_REMOVED lines=9> */
.L_x_145:
        /* <DEDUP_REMOVED lines=10> */
.L_x_146:
[----:B------:R1:W2:Y:S01]  /*6310*/  LDC.64 R2, c[0x4][R26] ;  /* 0x010000001a027b82 */ /* 0x0002a20000000a00 */
[----:B------:R-:W3:Y:S01]  /*6320*/  LDCU.64 UR4, c[0x4][0xe0] ;  /* 0x01001c00ff0477ac */ /* 0x000ee20008000a00 */
[----:B------:R-:W-:Y:S01]  /*6330*/  CS2R R6, SRZ ;  /* 0x0000000000067805 */ /* 0x000fe2000001ff00 */
[----:B---3--:R-:W-:Y:S01]  /*6340*/  IMAD.U32 R4, RZ, RZ, UR4 ;  /* 0x00000004ff047e24 */ /* 0x008fe2000f8e00ff */
[----:B------:R-:W-:-:S04]  /*6350*/  MOV R5, UR5 ;  /* 0x0000000500057c02 */ /* 0x000fc80008000f00 */
[----:B------:R-:W-:-:S07]  /*6360*/  LEPC R20, `(.L_x_147) ;  /* 0x000000001014794e */ /* 0x000fce0000000000 */
[----:B-12---:R-:W-:Y:S05]  /*6370*/  CALL.ABS.NOINC R2 ;  /* 0x0000000002007343 */ /* 0x006fea0003c00000 */
.L_x_147:
[----:B------:R-:W-:Y:S01]  /*6380*/  HFMA2 R0, -RZ, RZ, 0, 0.0078125 ;  /* 0x00002000ff007431 */ /* 0x000fe200000001ff */
        /* <DEDUP_REMOVED lines=9> */
.L_x_148:
        /* <DEDUP_REMOVED lines=10> */
.L_x_149:
        /* <DEDUP_REMOVED lines=10> */
.L_x_150:
[----:B------:R-:W1:Y:S01]  /*6560*/  LDC.64 R2, c[0x4][0xa8] ;  /* 0x01002a00ff027b82 */ /* 0x000e620000000a00 */
[----:B------:R-:W2:Y:S01]  /*6570*/  LDCU.64 UR4, c[0x4][0xd0] ;  /* 0x01001a00ff0477ac */ /* 0x000ea20008000a00 */
[----:B------:R-:W-:Y:S02]  /*6580*/  MOV R6, R23 ;  /* 0x0000001700067202 */ /* 0x000fe40000000f00 */
[----:B------:R-:W-:-:S04]  /*6590*/  MOV R7, R22 ;  /* 0x0000001600077202 */ /* 0x000fc80000000f00 */
[----:B------:R-:W3:Y:S01]  /*65a0*/  LDC.64 R26, c[0x4][R26] ;  /* 0x010000001a1a7b82 */ /* 0x000ee20000000a00 */
[----:B--2---:R-:W-:Y:S02]  /*65b0*/  IMAD.U32 R4, RZ, RZ, UR4 ;  /* 0x00000004ff047e24 */ /* 0x004fe4000f8e00ff */
[----:B------:R-:W-:Y:S01]  /*65c0*/  IMAD.U32 R5, RZ, RZ, UR5 ;  /* 0x00000005ff057e24 */ /* 0x000fe2000f8e00ff */
[----:B-1----:R1:W-:Y:S04]  /*65d0*/  STL.64 [R1], R2 ;  /* 0x0000000201007387 */ /* 0x0023e80000100a00 */
[----:B------:R-:W-:-:S07]  /*65e0*/  LEPC R20, `(.L_x_91) ;  /* 0x000000001014794e */ /* 0x000fce0000000000 */
[----:B-1-3--:R-:W-:Y:S05]  /*65f0*/  CALL.ABS.NOINC R26 ;  /* 0x000000001a007343 */ /* 0x00afea0003c00000 */
.L_x_91:
[----:B------:R-:W-:Y:S05]  /*6600*/  BSYNC.RECONVERGENT B6 ;  /* 0x0000000000067941 */ /* 0x000fea0003800200 */
.L_x_90:
[----:B------:R-:W2:Y:S01]  /*6610*/  S2R R0, SR_SWINHI ;  /* 0x0000000000007919 */ /* 0x000ea20000002f00 */
[----:B------:R-:W-:Y:S01]  /*6620*/  IMAD.SHL.U32 R42, R18, 0x2, RZ ;  /* 0x00000002122a7824 */ /* 0x000fe200078e00ff */
[----:B------:R-:W3:Y:S04]  /*6630*/  LDCU.64 UR4, c[0x0][0x880] ;  /* 0x00011000ff0477ac */ /* 0x000ee80008000a00 */
[----:B------:R-:W-:Y:S02]  /*6640*/  LOP3.LUT R42, R42, 0xfe, RZ, 0xc0, !PT ;  /* 0x000000fe2a2a7812 */ /* 0x000fe400078ec0ff */
[----:B---3--:R-:W-:-:S04]  /*6650*/  ISETP.NE.U32.AND P6, PT, RZ, UR4, PT ;  /* 0x00000004ff007c0c */ /* 0x008fc8000bfc5070 */
[----:B------:R-:W-:Y:S02]  /*6660*/  ISETP.NE.AND.EX P6, PT, RZ, UR5, PT, P6 ;  /* 0x00000005ff007c0c */ /* 0x000fe4000bfc5360 */
[----:B-1----:R-:W-:Y:S02]  /*6670*/  MOV R2, R17 ;  /* 0x0000001100027202 */ /* 0x002fe40000000f00 */
[----:B--2---:R-:W-:-:S03]  /*6680*/  MOV R3, R0 ;  /* 0x0000000000037202 */ /* 0x004fc60000000f00 */
[----:B------:R-:W-:-:S03]  /*6690*/  IMAD.WIDE.U32 R42, R42, 0x2, R2 ;  /* 0x000000022a2a7825 */ /* 0x000fc600078e0002 */
[C---:B------:R-:W-:Y:S02]  /*66a0*/  IADD3 R3, P2, PT, R42.reuse, 0x200, RZ ;  /* 0x000002002a037810 */ /* 0x040fe40007f5e0ff */
[C---:B------:R-:W-:Y:S02]  /*66b0*/  IADD3 R5, P1, PT, R42.reuse, 0x400, RZ ;  /* 0x000004002a057810 */ /* 0x040fe40007f3e0ff */
[C---:B------:R-:W-:Y:S01]  /*66c0*/  IADD3 R7, P0, PT, R42.reuse, 0x600, RZ ;  /* 0x000006002a077810 */ /* 0x040fe20007f1e0ff */
[--C-:B------:R-:W-:Y:S01]  /*66d0*/  IMAD.X R61, RZ, RZ, R43.reuse, P2 ;  /* 0x000000ffff3d7224 */ /* 0x100fe200010e062b */
[--C-:B------:R-:W-:Y:S01]  /*66e0*/  SHF.R.U64 R11, R42, 0x3, R43.reuse ;  /* 0x000000032a0b7819 */ /* 0x100fe2000000122b */
[--C-:B------:R-:W-:Y:S02]  /*66f0*/  IMAD.X R59, RZ, RZ, R43.reuse, P1 ;  /* 0x000000ffff3b7224 */ /* 0x100fe400008e062b */
[----:B------:R-:W-:Y:S01]  /*6700*/  IMAD.X R57, RZ, RZ, R43, P0 ;  /* 0x000000ffff397224 */ /* 0x000fe200000e062b */
[----:B------:R-:W-:-:S02]  /*6710*/  SHF.R.U64 R0, R3, 0x3, R61 ;  /* 0x0000000303007819 */ /* 0x000fc4000000123d */
[----:B------:R-:W-:Y:S02]  /*6720*/  SHF.R.U64 R2, R5, 0x3, R59 ;  /* 0x0000000305027819 */ /* 0x000fe4000000123b */
[----:B------:R-:W-:Y:S02]  /*6730*/  SHF.R.U64 R4, R7, 0x3, R57 ;  /* 0x0000000307047819 */ /* 0x000fe40000001239 */
[----:B------:R-:W-:Y:S02]  /*6740*/  LOP3.LUT R60, R3, 0x70, R0, 0x78, !PT ;  /* 0x00000070033c7812 */ /* 0x000fe400078e7800 */
[----:B------:R-:W-:Y:S02]  /*6750*/  LOP3.LUT R58, R5, 0x70, R2, 0x78, !PT ;  /* 0x00000070053a7812 */ /* 0x000fe400078e7802 */
[----:B------:R-:W-:Y:S02]  /*6760*/  IADD3 R3, P3, PT, R42, 0x800, RZ ;  /* 0x000008002a037810 */ /* 0x000fe40007f7e0ff */
[----:B------:R-:W-:-:S02]  /*6770*/  LOP3.LUT R56, R7, 0x70, R4, 0x78, !PT ;  /* 0x0000007007387812 */ /* 0x000fc400078e7804 */
[C---:B------:R-:W-:Y:S01]  /*6780*/  IADD3 R5, P2, PT, R42.reuse, 0xa00, RZ ;  /* 0x00000a002a057810 */ /* 0x040fe20007f5e0ff */
[--C-:B------:R-:W-:Y:S01]  /*6790*/  IMAD.X R55, RZ, RZ, R43.reuse, P3 ;  /* 0x000000ffff377224 */ /* 0x100fe200018e062b */
[C---:B------:R-:W-:Y:S02]  /*67a0*/  IADD3 R7, P1, PT, R42.reuse, 0xc00, RZ ;  /* 0x00000c002a077810 */ /* 0x040fe40007f3e0ff */
[C---:B------:R-:W-:Y:S01]  /*67b0*/  IADD3 R9, P0, PT, R42.reuse, 0xe00, RZ ;  /* 0x00000e002a097810 */ /* 0x040fe20007f1e0ff */
[----:B------:R-:W-:Y:S01]  /*67c0*/  IMAD.X R53, RZ, RZ, R43, P2 ;  /* 0x000000ffff357224 */ /* 0x000fe200010e062b */
[----:B------:R-:W-:Y:S01]  /*67d0*/  SHF.R.U64 R0, R3, 0x3, R55 ;  /* 0x0000000303007819 */ /* 0x000fe20000001237 */
[----:B------:R-:W-:Y:S01]  /*67e0*/  IMAD.X R51, RZ, RZ, R43, P1 ;  /* 0x000000ffff337224 */ /* 0x000fe200008e062b */
[----:B------:R-:W-:Y:S01]  /*67f0*/  LOP3.LUT R10, R42, 0x70, R11, 0x78, !PT ;  /* 0x000000702a0a7812 */ /* 0x000fe200078e780b */
[----:B------:R-:W-:Y:S01]  /*6800*/  IMAD.X R49, RZ, RZ, R43, P0 ;  /* 0x000000ffff317224 */ /* 0x000fe200000e062b */
[----:B------:R-:W-:Y:S01]  /*6810*/  SHF.R.U64 R2, R5, 0x3, R53 ;  /* 0x0000000305027819 */ /* 0x000fe20000001235 */
[----:B------:R-:W-:Y:S01]  /*6820*/  IMAD.MOV.U32 R11, RZ, RZ, R43 ;  /* 0x000000ffff0b7224 */ /* 0x000fe200078e002b */
[----:B------:R-:W-:-:S02]  /*6830*/  SHF.R.U64 R4, R7, 0x3, R51 ;  /* 0x0000000307047819 */ /* 0x000fc40000001233 */
[----:B------:R-:W-:Y:S02]  /*6840*/  SHF.R.U64 R6, R9, 0x3, R49 ;  /* 0x0000000309067819 */ /* 0x000fe40000001231 */
[----:B------:R-:W-:Y:S01]  /*6850*/  LOP3.LUT R54, R3, 0x70, R0, 0x78, !PT ;  /* 0x0000007003367812 */ /* 0x000fe200078e7800 */
[----:B------:R1:W-:Y:S01]  /*6860*/  ST.E desc[UR48][R10.64], RZ ;  /* 0x000000ff0a007985 */ /* 0x0003e2000c101930 */
[----:B------:R-:W-:Y:S02]  /*6870*/  LOP3.LUT R52, R5, 0x70, R2, 0x78, !PT ;  /* 0x0000007005347812 */ /* 0x000fe400078e7802 */
[C---:B------:R-:W-:Y:S01]  /*6880*/  IADD3 R3, P3, PT, R42.reuse, 0x1000, RZ ;  /* 0x000010002a037810 */ /* 0x040fe20007f7e0ff */
[----:B------:R2:W-:Y:S01]  /*6890*/  ST.E desc[UR48][R60.64], RZ ;  /* 0x000000ff3c007985 */ /* 0x0005e2000c101930 */
[----:B------:R-:W-:Y:S02]  /*68a0*/  LOP3.LUT R50, R7, 0x70, R4, 0x78, !PT ;  /* 0x0000007007327812 */ /* 0x000fe400078e7804 */
[C---:B------:R-:W-:Y:S01]  /*68b0*/  IADD3 R5, P2, PT, R42.reuse, 0x1200, RZ ;  /* 0x000012002a057810 */ /* 0x040fe20007f5e0ff */
[--C-:B------:R-:W-:Y:S01]  /*68c0*/  IMAD.X R47, RZ, RZ, R43.reuse, P3 ;  /* 0x000000ffff2f7224 */ /* 0x100fe200018e062b */
[----:B------:R-:W-:Y:S01]  /*68d0*/  LOP3.LUT R48, R9, 0x70, R6, 0x78, !PT ;  /* 0x0000007009307812 */ /* 0x000fe200078e7806 */
[----:B------:R2:W-:Y:S01]  /*68e0*/  ST.E desc[UR48][R58.64], RZ ;  /* 0x000000ff3a007985 */ /* 0x0005e2000c101930 */
[C---:B------:R-:W-:Y:S01]  /*68f0*/  IADD3 R7, P1, PT, R42.reuse, 0x1400, RZ ;  /* 0x000014002a077810 */ /* 0x040fe20007f3e0ff */
[----:B------:R-:W-:Y:S01]  /*6900*/  IMAD.X R45, RZ, RZ, R43, P2 ;  /* 0x000000ffff2d7224 */ /* 0x000fe200010e062b */
[----:B------:R-:W-:Y:S01]  /*6910*/  IADD3 R9, P0, PT, R42, 0x1600, RZ ;  /* 0x000016002a097810 */ /* 0x000fe20007f1e0ff */
[----:B------:R2:W-:Y:S01]  /*6920*/  ST.E desc[UR48][R56.64], RZ ;  /* 0x000000ff38007985 */ /* 0x0005e2000c101930 */
[----:B------:R-:W-:Y:S01]  /*6930*/  SHF.R.U64 R0, R3, 0x3, R47 ;  /* 0x0000000303007819 */ /* 0x000fe2000000122f */
[----:B------:R-:W-:Y:S01]  /*6940*/  IMAD.X R41, RZ, RZ, R43, P1 ;  /* 0x000000ffff297224 */ /* 0x000fe200008e062b */
[----:B------:R-:W-:Y:S01]  /*6950*/  SHF.R.U64 R2, R5, 0x3, R45 ;  /* 0x0000000305027819 */ /* 0x000fe2000000122d */
[----:B------:R-:W-:Y:S01]  /*6960*/  IMAD.X R39, RZ, RZ, R43, P0 ;  /* 0x000000ffff277224 */ /* 0x000fe200000e062b */
[----:B------:R-:W-:Y:S01]  /*6970*/  LOP3.LUT R46, R3, 0x70, R0, 0x78, !PT ;  /* 0x00000070032e7812 */ /* 0x000fe200078e7800 */
[----:B------:R2:W-:Y:S01]  /*6980*/  ST.E desc[UR48][R54.64], RZ ;  /* 0x000000ff36007985 */ /* 0x0005e2000c101930 */
[----:B------:R-:W-:-:S02]  /*6990*/  SHF.R.U64 R4, R7, 0x3, R41 ;  /* 0x0000000307047819 */ /* 0x000fc40000001229 */
[----:B------:R-:W-:Y:S01]  /*69a0*/  SHF.R.U64 R6, R9, 0x3, R39 ;  /* 0x0000000309067819 */ /* 0x000fe20000001227 */
        /* <DEDUP_REMOVED lines=58> */
[----:B-1----:R-:W-:Y:S01]  /*6d50*/  IMAD.X R11, RZ, RZ, R43, P0 ;  /* 0x000000ffff0b7224 */ /* 0x002fe200000e062b */
[----:B------:R-:W-:Y:S01]  /*6d60*/  LOP3.LUT R20, R0, 0x70, R3, 0x78, !PT ;  /* 0x0000007000147812 */ /* 0x000fe200078e7803 */
[----:B------:R2:W-:Y:S01]  /*6d70*/  ST.E desc[UR48][R22.64], RZ ;  /* 0x000000ff16007985 */ /* 0x0005e2000c101930 */
[----:B------:R-:W-:-:S02]  /*6d80*/  SHF.R.U64 R7, R4, 0x3, R13 ;  /* 0x0000000304077819 */ /* 0x000fc4000000120d */
[----:B------:R-:W-:Y:S01]  /*6d90*/  SHF.R.U64 R9, R6, 0x3, R11 ;  /* 0x0000000306097819 */ /* 0x000fe2000000120b */
[----:B------:R2:W-:Y:S01]  /*6da0*/  ST.E desc[UR48][R20.64], RZ ;  /* 0x000000ff14007985 */ /* 0x0005e2000c101930 */
[----:B------:R-:W-:Y:S02]  /*6db0*/  LOP3.LUT R14, R2, 0x70, R5, 0x78, !PT ;  /* 0x00000070020e7812 */ /* 0x000fe400078e7805 */
[----:B------:R-:W-:Y:S02]  /*6dc0*/  IADD3 R0, P3, PT, R42, 0x3000, RZ ;  /* 0x000030002a007810 */ /* 0x000fe40007f7e0ff */
[----:B------:R-:W-:Y:S01]  /*6dd0*/  LOP3.LUT R12, R4, 0x70, R7, 0x78, !PT ;  /* 0x00000070040c7812 */ /* 0x000fe200078e7807 */
[----:B------:R2:W-:Y:S01]  /*6de0*/  ST.E desc[UR48][R14.64], RZ ;  /* 0x000000ff0e007985 */ /* 0x0005e2000c101930 */
[----:B------:R-:W-:Y:S01]  /*6df0*/  IADD3 R2, P2, PT, R42, 0x3200, RZ ;  /* 0x000032002a027810 */ /* 0x000fe20007f5e0ff */
[----:B------:R-:W-:Y:S01]  /*6e00*/  IMAD.X R69, RZ, RZ, R43, P3 ;  /* 0x000000ffff457224 */ /* 0x000fe200018e062b */
        /* <DEDUP_REMOVED lines=10> */
[----:B------:R-:W-:-:S02]  /*6eb0*/  LOP3.LUT R68, R0, 0x70, R3, 0x78, !PT ;  /* 0x0000007000447812 */ /* 0x000fc400078e7803 */
[----:B------:R-:W-:Y:S02]  /*6ec0*/  SHF.R.U64 R7, R4, 0x3, R65 ;  /* 0x0000000304077819 */ /* 0x000fe40000001241 */
        /* <DEDUP_REMOVED lines=19> */
[----:B------:R-:W-:Y:S01]  /*7000*/  SHF.R.U64 R7, R4, 0x3, R73 ;  /* 0x0000000304077819 */ /* 0x000fe20000001249 */
[----:B------:R-:W1:Y:S01]  /*7010*/  S2R R0, SR_CTAID.Z ;  /* 0x0000000000007919 */ /* 0x000e620000002700 */
[----:B------:R-:W-:Y:S02]  /*7020*/  SHF.R.U64 R9, R6, 0x3, R71 ;  /* 0x0000000306097819 */ /* 0x000fe40000001247 */
[----:B------:R-:W-:Y:S01]  /*7030*/  LOP3.LUT R74, R2, 0x70, R5, 0x78, !PT ;  /* 0x00000070024a7812 */ /* 0x000fe200078e7805 */
[----:B------:R2:W-:Y:S01]  /*7040*/  ST.E desc[UR48][R76.64], RZ ;  /* 0x000000ff4c007985 */ /* 0x0005e2000c101930 */
[----:B------:R-:W-:Y:S02]  /*7050*/  LOP3.LUT R72, R4, 0x70, R7, 0x78, !PT ;  /* 0x0000007004487812 */ /* 0x000fe400078e7807 */
[----:B------:R-:W-:Y:S01]  /*7060*/  LOP3.LUT R70, R6, 0x70, R9, 0x78, !PT ;  /* 0x0000007006467812 */ /* 0x000fe200078e7809 */
[----:B------:R2:W-:Y:S04]  /*7070*/  ST.E desc[UR48][R74.64], RZ ;  /* 0x000000ff4a007985 */ /* 0x0005e8000c101930 */
[----:B------:R2:W-:Y:S01]  /*7080*/  ST.E desc[UR48][R72.64], RZ ;  /* 0x000000ff48007985 */ /* 0x0005e2000c101930 */
[----:B------:R-:W3:Y:S03]  /*7090*/  S2R R2, SR_CTAID.Y ;  /* 0x0000000000027919 */ /* 0x000ee60000002600 */
[----:B------:R2:W-:Y:S01]  /*70a0*/  ST.E desc[UR48][R70.64], RZ ;  /* 0x000000ff46007985 */ /* 0x0005e2000c101930 */
[----:B------:R-:W-:Y:S05]  /*70b0*/  @!P6 BRA `(.L_x_151) ;  /* 0x000000000090e947 */ /* 0x000fea0003800000 */
[----:B------:R-:W4:Y:S01]  /*70c0*/  LDCU UR4, c[0x0][0x380] ;  /* 0x00007000ff0477ac */ /* 0x000f220008000800 */
[----:B------:R-:W-:Y:S01]  /*70d0*/  IADD3 R3, PT, PT, R19, R16, RZ ;  /* 0x0000001013037210 */ /* 0x000fe20007ffe0ff */
[----:B------:R-:W-:Y:S03]  /*70e0*/  BSSY.RECONVERGENT B0, `(.L_x_151) ;  /* 0x0000021000007945 */ /* 0x000fe60003800200 */
[----:B----4-:R-:W-:-:S13]  /*70f0*/  ISETP.GE.AND P0, PT, R3, UR4, PT ;  /* 0x0000000403007c0c */ /* 0x010fda000bf06270 */
[----:B------:R-:W-:Y:S05]  /*7100*/  @P0 BRA `(.L_x_152) ;  /* 0x0000000000780947 */ /* 0x000fea0003800000 */
[----:B------:R-:W4:Y:S01]  /*7110*/  LDCU UR7, c[0x0][0x38c] ;  /* 0x00007180ff0777ac */ /* 0x000f220008000800 */
[----:B------:R-:W1:Y:S01]  /*7120*/  LDCU UR6, c[0x0][0x890] ;  /* 0x00011200ff0677ac */ /* 0x000e620008000800 */
[----:B------:R-:W5:Y:S01]  /*7130*/  LDCU.64 UR4, c[0x0][0x888] ;  /* 0x00011100ff0477ac */ /* 0x000f620008000a00 */
[----:B----4-:R-:W4:Y:S01]  /*7140*/  I2F.U32.RP R8, UR7 ;  /* 0x0000000700087d06 */ /* 0x010f220008209000 */
[----:B------:R-:W-:-:S07]  /*7150*/  ISETP.NE.U32.AND P0, PT, RZ, UR7, PT ;  /* 0x00000007ff007c0c */ /* 0x000fce000bf05070 */
[----:B----4-:R-:W4:Y:S02]  /*7160*/  MUFU.RCP R6, R8 ;  /* 0x0000000800067308 */ /* 0x010f240000001000 */
[----:B----4-:R-:W-:-:S06]  /*7170*/  IADD3 R6, PT, PT, R6, 0xffffffe, RZ ;  /* 0x0ffffffe06067810 */ /* 0x010fcc0007ffe0ff */
[----:B------:R-:W4:Y:S02]  /*7180*/  F2I.FTZ.U32.TRUNC.NTZ R5, R6 ;  /* 0x0000000600057305 */ /* 0x000f24000021f000 */
[----:B----4-:R-:W-:-:S05]  /*7190*/  IADD3 R4, PT, PT, RZ, -R5, RZ ;  /* 0x80000005ff047210 */ /* 0x010fca0007ffe0ff */
[----:B------:R-:W-:Y:S02]  /*71a0*/  IMAD R7, R4, UR7, RZ ;  /* 0x0000000704077c24 */ /* 0x000fe4000f8e02ff */
[----:B------:R-:W-:-:S05]  /*71b0*/  HFMA2 R4, -RZ, RZ, 0, 0 ;  /* 0x00000000ff047431 */ /* 0x000fca00000001ff */
[----:B------:R-:W-:-:S04]  /*71c0*/  IMAD.HI.U32 R5, R5, R7, R4 ;  /* 0x0000000705057227 */ /* 0x000fc800078e0004 */
[----:B-1----:R-:W-:Y:S02]  /*71d0*/  IMAD R4, R0, UR6, R3 ;  /* 0x0000000600047c24 */ /* 0x002fe4000f8e0203 */
[----:B---3--:R-:W-:-:S04]  /*71e0*/  IMAD.HI.U32 R5, R5, R2, RZ ;  /* 0x0000000205057227 */ /* 0x008fc800078e00ff */
[----:B------:R-:W-:-:S04]  /*71f0*/  IMAD.MOV R7, RZ, RZ, -R5 ;  /* 0x000000ffff077224 */ /* 0x000fc800078e0a05 */
[----:B------:R-:W-:-:S05]  /*7200*/  IMAD R7, R7, UR7, R2 ;  /* 0x0000000707077c24 */ /* 0x000fca000f8e0202 */
[----:B------:R-:W-:-:S13]  /*7210*/  ISETP.GE.U32.AND P2, PT, R7, UR7, PT ;  /* 0x0000000707007c0c */ /* 0x000fda000bf46070 */
[----:B------:R-:W-:Y:S02]  /*7220*/  @P2 IADD3 R7, PT, PT, R7, -UR7, RZ ;  /* 0x8000000707072c10 */ /* 0x000fe4000fffe0ff */
[----:B------:R-:W-:Y:S02]  /*7230*/  @P2 IADD3 R5, PT, PT, R5, 0x1, RZ ;  /* 0x0000000105052810 */ /* 0x000fe40007ffe0ff */
[----:B------:R-:W-:Y:S02]  /*7240*/  ISETP.GE.U32.AND P1, PT, R7, UR7, PT ;  /* 0x0000000707007c0c */ /* 0x000fe4000bf26070 */
[----:B------:R-:W1:Y:S11]  /*7250*/  LDC.64 R6, c[0x0][0x880] ;  /* 0x00022000ff067b82 */ /* 0x000e760000000a00 */
[----:B------:R-:W-:Y:S01]  /*7260*/  @P1 VIADD R5, R5, 0x1 ;  /* 0x0000000105051836 */ /* 0x000fe20000000000 */
[----:B------:R-:W-:-:S04]  /*7270*/  @!P0 LOP3.LUT R5, RZ, UR7, RZ, 0x33, !PT ;  /* 0x00000007ff058c12 */ /* 0x000fc8000f8e33ff */
[C---:B------:R-:W-:Y:S01]  /*7280*/  IADD3 R3, PT, PT, -R5.reuse, RZ, RZ ;  /* 0x000000ff05037210 */ /* 0x040fe20007ffe1ff */
[----:B-----5:R-:W-:-:S04]  /*7290*/  IMAD R5, R5, UR5, R4 ;  /* 0x0000000505057c24 */ /* 0x020fc8000f8e0204 */
[----:B------:R-:W-:Y:S01]  /*72a0*/  IMAD R4, R3, UR7, R2 ;  /* 0x0000000703047c24 */ /* 0x000fe2000f8e0202 */
[----:B------:R-:W-:-:S03]  /*72b0*/  MOV R3, 0xff800000 ;  /* 0xff80000000037802 */ /* 0x000fc60000000f00 */
[----:B------:R-:W-:-:S04]  /*72c0*/  IMAD R5, R4, UR4, R5 ;  /* 0x0000000404057c24 */ /* 0x000fc8000f8e0205 */
[----:B-1----:R-:W-:-:S05]  /*72d0*/  IMAD.WIDE.U32 R6, R5, 0x4, R6 ;  /* 0x0000000405067825 */ /* 0x002fca00078e0006 */
[----:B------:R4:W-:Y:S02]  /*72e0*/  STG.E desc[UR48][R6.64], R3 ;  /* 0x0000000306007986 */ /* 0x0009e4000c101930 */
.L_x_152:
[----:B------:R-:W-:Y:S05]  /*72f0*/  BSYNC.RECONVERGENT B0 ;  /* 0x0000000000007941 */ /* 0x000fea0003800200 */
.L_x_151:
[----:B------:R-:W-:-:S09]  /*7300*/  UISETP.NE.AND UP0, UPT, UR38, URZ, UPT ;  /* 0x000000ff2600728c */ /* 0x000fd2000bf05270 */
[----:B------:R-:W-:Y:S05]  /*7310*/  BRA.U UP0, `(.L_x_153) ;  /* 0x0000000100047547 */ /* 0x000fea000b800000 */
[----:B------:R-:W-:Y:S05]  /*7320*/  BPT.TRAP 0x1 ;  /* 0x000000040000795c */ /* 0x000fea0000300000 */
.L_x_153:
[C---:B----4-:R-:W-:Y:S01]  /*7330*/  IADD3 R3, P1, PT, R42.reuse, 0x4000, RZ ;  /* 0x000040002a037810 */ /* 0x050fe20007f3e0ff */
[----:B------:R4:W-:Y:S01]  /*7340*/  STL.64 [R1+0x78], R16 ;  /* 0x0000781001007387 */ /* 0x0009e20000100a00 */
[C---:B------:R-:W-:Y:S01]  /*7350*/  IADD3 R7, P5, PT, R42.reuse, 0x4400, RZ ;  /* 0x000044002a077810 */ /* 0x040fe20007fbe0ff */
[----:B------:R-:W-:Y:S01]  /*7360*/  UISETP.NE.AND UP0, UPT, UR38, URZ, UPT ;  /* 0x000000ff2600728c */ /* 0x000fe2000bf05270 */
[C---:B--2---:R-:W-:Y:S02]  /*7370*/  IADD3 R12, P2, PT, R42.reuse, 0x4a00, RZ ;  /* 0x00004a002a0c7810 */ /* 0x044fe40007f5e0ff */
[C---:B------:R-:W-:Y:S01]  /*7380*/  IADD3 R5, P0, PT, R42.reuse, 0x4200, RZ ;  /* 0x000042002a057810 */ /* 0x040fe20007f1e0ff */
[----:B------:R2:W-:Y:S01]  /*7390*/  STL [R1+0x9c], R7 ;  /* 0x00009c0701007387 */ /* 0x0005e20000100800 */
[C---:B------:R-:W-:Y:S01]  /*73a0*/  IADD3 R11, P3, PT, R42.reuse, 0x4800, RZ ;  /* 0x000048002a0b7810 */ /* 0x040fe20007f7e0ff */
[----:B------:R-:W-:Y:S01]  /*73b0*/  IMAD.X R23, RZ, RZ, R43, P2 ;  /* 0x000000ffff177224 */ /* 0x000fe200010e062b */
[----:B------:R-:W-:-:S02]  /*73c0*/  IADD3 R9, P4, PT, R42, 0x4600, RZ ;  /* 0x000046002a097810 */ /* 0x000fc40007f9e0ff */
[C---:B------:R-:W-:Y:S01]  /*73d0*/  IADD3 R21, P2, PT, R42.reuse, 0x5600, RZ ;  /* 0x000056002a157810 */ /* 0x040fe20007f5e0ff */
[----:B------:R5:W-:Y:S04]  /*73e0*/  STL [R1+0x98], R11 ;  /* 0x0000980b01007387 */ /* 0x000be80000100800 */
[----:B------:R-:W-:Y:S01]  /*73f0*/  STL [R1+0x1c], R23 ;  /* 0x00001c1701007387 */ /* 0x000fe20000100800 */
[----:B------:R-:W-:Y:S01]  /*7400*/  IMAD.X R83, RZ, RZ, R43, P2 ;  /* 0x000000ffff537224 */ /* 0x000fe200010e062b */
[----:B------:R-:W-:-:S05]  /*7410*/  IADD3 R27, P2, PT, R42, 0x6200, RZ ;  /* 0x000062002a1b7810 */ /* 0x000fca0007f5e0ff */
[--C-:B------:R-:W-:Y:S01]  /*7420*/  IMAD.X R71, RZ, RZ, R43.reuse, P2 ;  /* 0x000000ffff477224 */ /* 0x100fe200010e062b */
[C---:B------:R-:W-:Y:S01]  /*7430*/  IADD3 R33, P2, PT, R42.reuse, 0x6e00, RZ ;  /* 0x00006e002a217810 */ /* 0x040fe20007f5e0ff */
[----:B----4-:R-:W-:Y:S01]  /*7440*/  IMAD.X R17, RZ, RZ, R43, P1 ;  /* 0x000000ffff117224 */ /* 0x010fe200008e062b */
[----:B------:R-:W-:-:S03]  /*7450*/  IADD3 R13, P1, PT, R42, 0x4c00, RZ ;  /* 0x00004c002a0d7810 */ /* 0x000fc60007f3e0ff */
[--C-:B------:R-:W-:Y:S01]  /*7460*/  IMAD.X R59, RZ, RZ, R43.reuse, P2 ;  /* 0x000000ffff3b7224 */ /* 0x100fe200010e062b */
[C---:B------:R-:W-:Y:S01]  /*7470*/  IADD3 R39, P2, PT, R42.reuse, 0x7a00, RZ ;  /* 0x00007a002a277810 */ /* 0x040fe20007f5e0ff */
[----:B--2---:R-:W-:Y:S01]  /*7480*/  IMAD.X R7, RZ, RZ, R43, P0 ;  /* 0x000000ffff077224 */ /* 0x004fe200000e062b */
[C---:B------:R-:W-:Y:S01]  /*7490*/  IADD3 R14, P0, PT, R42.reuse, 0x4e00, RZ ;  /* 0x00004e002a0e7810 */ /* 0x040fe20007f1e0ff */
[----:B------:R2:W-:Y:S01]  /*74a0*/  STL.64 [R1+0x88], R12 ;  /* 0x0000880c01007387 */ /* 0x0005e20000100a00 */
[C---:B------:R-:W-:Y:S01]  /*74b0*/  SHF.R.U64 R4, R3.reuse, 0x3, R17 ;  /* 0x0000000303047819 */ /* 0x040fe20000001211 */
[--C-:B------:R-:W-:Y:S01]  /*74c0*/  IMAD.X R93, RZ, RZ, R43.reuse, P1 ;  /* 0x000000ffff5d7224 */ /* 0x100fe200008e062b */
[C---:B------:R-:W-:Y:S01]  /*74d0*/  IADD3 R22, P1, PT, R42.reuse, 0x5800, RZ ;  /* 0x000058002a167810 */ /* 0x040fe20007f3e0ff */
[--C-:B-----5:R-:W-:Y:S01]  /*74e0*/  IMAD.X R11, RZ, RZ, R43.reuse, P4 ;  /* 0x000000ffff0b7224 */ /* 0x120fe200020e062b */
[----:B------:R-:W-:Y:S01]  /*74f0*/  LOP3.LUT R16, R3, 0x70, R4, 0x78, !PT ;  /* 0x0000007003107812 */ /* 0x000fe200078e7804 */
[----:B------:R-:W-:Y:S01]  /*7500*/  STL [R1+0x3c], R7 ;  /* 0x00003c0701007387 */ /* 0x000fe20000100800 */
[----:B------:R-:W-:Y:S01]  /*7510*/  IADD3 R18, P4, PT, R42, 0x5200, RZ ;  /* 0x000052002a127810 */ /* 0x000fe20007f9e0ff */
[----:B------:R-:W-:-:S02]  /*7520*/  IMAD.X R91, RZ, RZ, R43, P0 ;  /* 0x000000ffff5b7224 */ /* 0x000fc400000e062b */
[--C-:B------:R-:W-:Y:S01]  /*7530*/  IMAD.X R47, RZ, RZ, R43.reuse, P2 ;  /* 0x000000ffff2f7224 */ /* 0x100fe200010e062b */
[----:B------:R4:W-:Y:S01]  /*7540*/  STL [R1+0x2c], R11 ;  /* 0x00002c0b01007387 */ /* 0x0009e20000100800 */
[----:B--2---:R-:W-:Y:S01]  /*7550*/  IMAD.X R13, RZ, RZ, R43, P5 ;  /* 0x000000ffff0d7224 */ /* 0x004fe200028e062b */
[C---:B------:R-:W-:Y:S02]  /*7560*/  IADD3 R15, P5, PT, R42.reuse, 0x5000, RZ ;  /* 0x000050002a0f7810 */ /* 0x040fe40007fbe0ff */
[----:B------:R2:W-:Y:S01]  /*7570*/  STL.64 [R1+0x80], R18 ;  /* 0x0000801201007387 */ /* 0x0005e20000100a00 */
[----:B------:R-:W-:Y:S01]  /*7580*/  SHF.R.U64 R10, R9, 0x3, R11 ;  /* 0x00000003090a7819 */ /* 0x000fe2000000120b */
[--C-:B------:R-:W-:Y:S01]  /*7590*/  IMAD.X R87, RZ, RZ, R43.reuse, P4 ;  /* 0x000000ffff577224 */ /* 0x100fe200020e062b */
[C---:B------:R-:W-:Y:S01]  /*75a0*/  IADD3 R23, P0, PT, R42.reuse, 0x5a00, RZ ;  /* 0x00005a002a177810 */ /* 0x040fe20007f1e0ff */
[----:B------:R5:W-:Y:S01]  /*75b0*/  STL.64 [R1+0x90], R14 ;  /* 0x0000900e01007387 */ /* 0x000be20000100a00 */
[--C-:B------:R-:W-:Y:S01]  /*75c0*/  IMAD.X R89, RZ, RZ, R43.reuse, P5 ;  /* 0x000000ffff597224 */ /* 0x100fe200028e062b */
[C---:B------:R-:W-:Y:S01]  /*75d0*/  IADD3 R24, P5, PT, R42.reuse, 0x5c00, RZ ;  /* 0x00005c002a187810 */ /* 0x040fe20007fbe0ff */
[--C-:B------:R-:W-:Y:S01]  /*75e0*/  IMAD.X R81, RZ, RZ, R43.reuse, P1 ;  /* 0x000000ffff517224 */ /* 0x100fe200008e062b */
[----:B----4-:R-:W4:Y:S01]  /*75f0*/  LDL.LU R11, [R1+0x98] ;  /* 0x00009800010b7983 */ /* 0x010f220000300800 */
[--C-:B------:R-:W-:Y:S01]  /*7600*/  IMAD.X R79, RZ, RZ, R43.reuse, P0 ;  /* 0x000000ffff4f7224 */ /* 0x100fe200000e062b */
[C---:B------:R-:W-:Y:S01]  /*7610*/  IADD3 R25, P4, PT, R42.reuse, 0x5e00, RZ ;  /* 0x00005e002a197810 */ /* 0x040fe20007f9e0ff */
[----:B------:R-:W-:Y:S01]  /*7620*/  IMAD.X R77, RZ, RZ, R43, P5 ;  /* 0x000000ffff4d7224 */ /* 0x000fe200028e062b */
[----:B------:R-:W-:-:S02]  /*7630*/  IADD3 R28, P1, PT, R42, 0x6400, RZ ;  /* 0x000064002a1c7810 */ /* 0x000fc40007f3e0ff */
[C---:B------:R-:W-:Y:S01]  /*7640*/  IADD3 R29, P0, PT, R42.reuse, 0x6600, RZ ;  /* 0x000066002a1d7810 */ /* 0x040fe20007f1e0ff */
[--C-:B------:R-:W-:Y:S01]  /*7650*/  IMAD.X R75, RZ, RZ, R43.reuse, P4 ;  /* 0x000000ffff4b7224 */ /* 0x100fe200020e062b */
        /* <DEDUP_REMOVED lines=11> */
[--C-:B--2---:R-:W-:Y:S01]  /*7710*/  IMAD.X R19, RZ, RZ, R43.reuse, P3 ;  /* 0x000000ffff137224 */ /* 0x104fe200018e062b */
[C---:B------:R-:W-:Y:S01]  /*7720*/  IADD3 R20, P3, PT, R42.reuse, 0x5400, RZ ;  /* 0x000054002a147810 */ /* 0x040fe20007f7e0ff */
[----:B------:R-:W-:Y:S01]  /*7730*/  IMAD.X R55, RZ, RZ, R43, P0 ;  /* 0x000000ffff377224 */ /* 0x000fe200000e062b */
[C---:B------:R-:W-:Y:S01]  /*7740*/  IADD3 R40, P1, PT, R42.reuse, 0x7c00, RZ ;  /* 0x00007c002a287810 */ /* 0x040fe20007f3e0ff */
[--C-:B-----5:R-:W-:Y:S01]  /*7750*/  IMAD.MOV.U32 R15, RZ, RZ, R7.reuse ;  /* 0x000000ffff0f7224 */ /* 0x120fe200078e0007 */
[----:B------:R-:W-:Y:S01]  /*7760*/  IADD3 R41, P0, PT, R42, 0x7e00, RZ ;  /* 0x00007e002a297810 */ /* 0x000fe20007f1e0ff */
[----:B------:R-:W-:-:S02]  /*7770*/  IMAD.MOV.U32 R15, RZ, RZ, R7 ;  /* 0x000000ffff0f7224 */ /* 0x000fc400078e0007 */
[----:B------:R-:W-:Y:S01]  /*7780*/  IMAD.MOV.U32 R14, RZ, RZ, R6 ;  /* 0x000000ffff0e7224 */ /* 0x000fe200078e0006 */
[----:B------:R-:W2:Y:S01]  /*7790*/  LDL.LU R7, [R1+0x9c] ;  /* 0x00009c0001077983 */ /* 0x000ea20000300800 */
[----:B------:R-:W-:Y:S01]  /*77a0*/  IMAD.X R85, RZ, RZ, R43, P3 ;  /* 0x000000ffff557224 */ /* 0x000fe200018e062b */
[C---:B------:R-:W-:Y:S01]  /*77b0*/  SHF.R.U64 R6, R5.reuse, 0x3, R15 ;  /* 0x0000000305067819 */ /* 0x040fe2000000120f */
[--C-:B------:R-:W-:Y:S01]  /*77c0*/  IMAD.X R53, RZ, RZ, R43.reuse, P5 ;  /* 0x000000ffff357224 */ /* 0x100fe200028e062b */
[C---:B------:R-:W-:Y:S01]  /*77d0*/  IADD3 R26, P3, PT, R42.reuse, 0x6000, RZ ;  /* 0x000060002a1a7810 */ /* 0x040fe20007f7e0ff */
[--C-:B------:R-:W-:Y:S01]  /*77e0*/  IMAD.X R51, RZ, RZ, R43.reuse, P4 ;  /* 0x000000ffff337224 */ /* 0x100fe200020e062b */
[----:B------:R-:W-:Y:S01]  /*77f0*/  LOP3.LUT R14, R5, 0x70, R6, 0x78, !PT ;  /* 0x00000070050e7812 */ /* 0x000fe200078e7806 */
[--C-:B------:R-:W-:Y:S01]  /*7800*/  IMAD.X R45, RZ, RZ, R43.reuse, P1 ;  /* 0x000000ffff2d7224 */ /* 0x100fe200008e062b */
[----:B------:R1:W5:Y:S01]  /*7810*/  LDL.64 R4, [R1+0x28] ;  /* 0x0000280001047983 */ /* 0x0003620000100a00 */
[----:B------:R-:W-:Y:S01]  /*7820*/  IMAD.X R73, RZ, RZ, R43, P3 ;  /* 0x000000ffff497224 */ /* 0x000fe200018e062b */
[----:B------:R-:W-:-:S02]  /*7830*/  IADD3 R32, P3, PT, R42, 0x6c00, RZ ;  /* 0x00006c002a207810 */ /* 0x000fc40007f7e0ff */
[----:B------:R3:W-:Y:S03]  /*7840*/  STL [R1+0x38], R14 ;  /* 0x0000380e01007387 */ /* 0x0007e60000100800 */
[----:B------:R-:W-:Y:S01]  /*7850*/  IMAD.X R61, RZ, RZ, R43, P3 ;  /* 0x000000ffff3d7224 */ /* 0x000fe200018e062b */
[----:B------:R-:W-:-:S05]  /*7860*/  IADD3 R38, P3, PT, R42, 0x7800, RZ ;  /* 0x000078002a267810 */ /* 0x000fca0007f7e0ff */
[--C-:B------:R-:W-:Y:S02]  /*7870*/  IMAD.X R49, RZ, RZ, R43.reuse, P3 ;  /* 0x000000ffff317224 */ /* 0x100fe400018e062b */
[----:B------:R-:W-:Y:S01]  /*7880*/  IMAD.X R43, RZ, RZ, R43, P0 ;  /* 0x000000ffff2b7224 */ /* 0x000fe200000e062b */
[----:B---3--:R-:W3:Y:S01]  /*7890*/  LDL.LU.64 R14, [R1+0x90] ;  /* 0x00009000010e7983 */ /* 0x008ee20000300a00 */
[----:B--2---:R-:W-:Y:S02]  /*78a0*/  SHF.R.U64 R8, R7, 0x3, R13 ;  /* 0x0000000307087819 */ /* 0x004fe4000000120d */
[----:B-----5:R-:W-:Y:S02]  /*78b0*/  LOP3.LUT R4, R9, 0x70, R10, 0x78, !PT ;  /* 0x0000007009047812 */ /* 0x020fe400078e780a */
[----:B------:R-:W-:Y:S02]  /*78c0*/  LOP3.LUT R12, R7, 0x70, R8, 0x78, !PT ;  /* 0x00000070070c7812 */ /* 0x000fe400078e7808 */
[----:B------:R-:W2:Y:S04]  /*78d0*/  LDL.LU.64 R8, [R1+0x18] ;  /* 0x0000180001087983 */ /* 0x000ea80000300a00 */
[----:B------:R4:W-:Y:S04]  /*78e0*/  STL [R1+0x28], R4 ;  /* 0x0000280401007387 */ /* 0x0009e80000100800 */
[----:B------:R5:W-:Y:S01]  /*78f0*/  STL.64 [R1+0x30], R12 ;  /* 0x0000300c01007387 */ /* 0x000be20000100a00 */
[----:B---3--:R-:W-:-:S02]  /*7900*/  SHF.R.U64 R5, R14, 0x3, R91 ;  /* 0x000000030e057819 */ /* 0x008fc4000000125b */
[----:B----4-:R-:W-:-:S04]  /*7910*/  SHF.R.U64 R4, R11, 0x3, R19 ;  /* 0x000000030b047819 */ /* 0x010fc80000001213 */
[----:B------:R-:W-:Y:S01]  /*7920*/  LOP3.LUT R18, R11, 0x70, R4, 0x78, !PT ;  /* 0x000000700b127812 */ /* 0x000fe200078e7804 */
[----:B-----5:R-:W2:Y:S01]  /*7930*/  LDL.LU.64 R12, [R1+0x88] ;  /* 0x00008800010c7983 */ /* 0x020ea20000300a00 */
[----:B------:R-:W-:Y:S02]  /*7940*/  LOP3.LUT R90, R14, 0x70, R5, 0x78, !PT ;  /* 0x000000700e5a7812 */ /* 0x000fe400078e7805 */
[C---:B------:R-:W-:Y:S01]  /*7950*/  SHF.R.U64 R4, R15.reuse, 0x3, R89 ;  /* 0x000000030f047819 */ /* 0x040fe20000001259 */
[----:B------:R3:W-:Y:S01]  /*7960*/  STL.64 [R1+0x20], R18 ;  /* 0x0000201201007387 */ /* 0x0007e20000100a00 */
[C---:B------:R-:W-:Y:S02]  /*7970*/  SHF.R.U64 R5, R20.reuse, 0x3, R85 ;  /* 0x0000000314057819 */ /* 0x040fe40000001255 */
[----:B------:R-:W-:Y:S01]  /*7980*/  LOP3.LUT R88, R15, 0x70, R4, 0x78, !PT ;  /* 0x000000700f587812 */ /* 0x000fe200078e7804 */
[----:B------:R-:W4:Y:S01]  /*7990*/  LDL.LU.64 R10, [R1+0x20] ;  /* 0x00002000010a7983 */ /* 0x000f220000300a00 */
[----:B------:R-:W-:-:S03]  /*79a0*/  LOP3.LUT R84, R20, 0x70, R5, 0x78, !PT ;  /* 0x0000007014547812 */ /* 0x000fc600078e7805 */
[----:B------:R-:W5:Y:S04]  /*79b0*/  LDL.LU.64 R4, [R1+0x38] ;  /* 0x0000380001047983 */ /* 0x000f680000300a00 */
[----:B------:R-:W4:Y:S04]  /*79c0*/  LDL.LU.64 R14, [R1+0x30] ;  /* 0x00003000010e7983 */ /* 0x000f280000300a00 */
[----:B---3--:R-:W3:Y:S01]  /*79d0*/  LDL.LU.64 R18, [R1+0x80] ;  /* 0x0000800001127983 */ /* 0x008ee20000300a00 */
[----:B--2---:R-:W-:-:S04]  /*79e0*/  SHF.R.U64 R3, R12, 0x3, R9 ;  /* 0x000000030c037819 */ /* 0x004fc80000001209 */
[----:B------:R-:W-:Y:S02]  /*79f0*/  LOP3.LUT R8, R12, 0x70, R3, 0x78, !PT ;  /* 0x000000700c087812 */ /* 0x000fe400078e7803 */
[----:B------:R-:W-:Y:S01]  /*7a00*/  SHF.R.U64 R6, R13, 0x3, R93 ;  /* 0x000000030d067819 */ /* 0x000fe2000000125d */
[----:B-----5:R-:W-:Y:S01]  /*7a10*/  IMAD.MOV.U32 R20, RZ, RZ, R4 ;  /* 0x000000ffff147224 */ /* 0x020fe200078e0004 */
[----:B------:R-:W-:-:S04]  /*7a20*/  SHF.R.U64 R4, R23, 0x3, R79 ;  /* 0x0000000317047819 */ /* 0x000fc8000000124f */
[----:B------:R-:W-:Y:S01]  /*7a30*/  LOP3.LUT R78, R23, 0x70, R4, 0x78, !PT ;  /* 0x00000070174e7812 */ /* 0x000fe200078e7804 */
[----:B------:R-:W-:Y:S01]  /*7a40*/  IMAD.MOV.U32 R23, RZ, RZ, R17 ;  /* 0x000000ffff177224 */ /* 0x000fe200078e0011 */
[----:B---3--:R-:W-:-:S04]  /*7a50*/  SHF.R.U64 R3, R18, 0x3, R87 ;  /* 0x0000000312037819 */ /* 0x008fc80000001257 */
[----:B------:R-:W-:Y:S02]  /*7a60*/  LOP3.LUT R86, R18, 0x70, R3, 0x78, !PT ;  /* 0x0000007012567812 */ /* 0x000fe400078e7803 */
[----:B------:R-:W-:-:S04]  /*7a70*/  SHF.R.U64 R3, R22, 0x3, R81 ;  /* 0x0000000316037819 */ /* 0x000fc80000001251 */
[----:B------:R-:W-:Y:S01]  /*7a80*/  LOP3.LUT R80, R22, 0x70, R3, 0x78, !PT ;  /* 0x0000007016507812 */ /* 0x000fe200078e7803 */
[----:B------:R-:W-:Y:S02]  /*7a90*/  IMAD.MOV.U32 R22, RZ, RZ, R16 ;  /* 0x000000ffff167224 */ /* 0x000fe400078e0010 */
[----:B------:R-:W2:Y:S01]  /*7aa0*/  LDL.LU.64 R16, [R1+0x78] ;  /* 0x0000780001107983 */ /* 0x000ea20000300a00 */
[----:B------:R-:W-:-:S03]  /*7ab0*/  LOP3.LUT R92, R13, 0x70, R6, 0x78, !PT ;  /* 0x000000700d5c7812 */ /* 0x000fc600078e7806 */
[----:B------:R-:W3:Y:S01]  /*7ac0*/  LDL.LU.64 R12, [R1+0x28] ;  /* 0x00002800010c7983 */ /* 0x000ee20000300a00 */
[----:B------:R-:W-:-:S04]  /*7ad0*/  SHF.R.U64 R6, R21, 0x3, R83 ;  /* 0x0000000315067819 */ /* 0x000fc80000001253 */
[----:B------:R-:W-:Y:S01]  /*7ae0*/  LOP3.LUT R82, R21, 0x70, R6, 0x78, !PT ;  /* 0x0000007015527812 */ /* 0x000fe200078e7806 */
[----:B------:R-:W-:Y:S01]  /*7af0*/  IMAD.MOV.U32 R21, RZ, RZ, R5 ;  /* 0x000000ffff157224 */ /* 0x000fe200078e0005 */
[----:B------:R-:W-:Y:S02]  /*7b00*/  SHF.R.U64 R5, R24, 0x3, R77 ;  /* 0x0000000318057819 */ /* 0x000fe4000000124d */
[----:B------:R-:W-:Y:S02]  /*7b10*/  SHF.R.U64 R6, R25, 0x3, R75 ;  /* 0x0000000319067819 */ /* 0x000fe4000000124b */
[----:B------:R-:W-:Y:S02]  /*7b20*/  SHF.R.U64 R3, R26, 0x3, R73 ;  /* 0x000000031a037819 */ /* 0x000fe40000001249 */
[----:B------:R-:W-:Y:S02]  /*7b30*/  LOP3.LUT R76, R24, 0x70, R5, 0x78, !PT ;  /* 0x00000070184c7812 */ /* 0x000fe400078e7805 */
[----:B------:R-:W-:-:S02]  /*7b40*/  SHF.R.U64 R4, R27, 0x3, R71 ;  /* 0x000000031b047819 */ /* 0x000fc40000001247 */
[----:B------:R-:W-:Y:S02]  /*7b50*/  LOP3.LUT R74, R25, 0x70, R6, 0x78, !PT ;  /* 0x00000070194a7812 */ /* 0x000fe400078e7806 */
[----:B------:R-:W-:Y:S02]  /*7b60*/  SHF.R.U64 R5, R28, 0x3, R69 ;  /* 0x000000031c057819 */ /* 0x000fe40000001245 */
[----:B------:R-:W-:Y:S02]  /*7b70*/  SHF.R.U64 R6, R29, 0x3, R67 ;  /* 0x000000031d067819 */ /* 0x000fe40000001243 */
[----:B------:R-:W-:Y:S02]  /*7b80*/  LOP3.LUT R72, R26, 0x70, R3, 0x78, !PT ;  /* 0x000000701a487812 */ /* 0x000fe400078e7803 */
[----:B------:R-:W-:Y:S02]  /*7b90*/  LOP3.LUT R70, R27, 0x70, R4, 0x78, !PT ;  /* 0x000000701b467812 */ /* 0x000fe400078e7804 */
[----:B------:R-:W-:-:S02]  /*7ba0*/  SHF.R.U64 R3, R30, 0x3, R65 ;  /* 0x000000031e037819 */ /* 0x000fc40000001241 */
[----:B------:R-:W-:Y:S02]  /*7bb0*/  LOP3.LUT R68, R28, 0x70, R5, 0x78, !PT ;  /* 0x000000701c447812 */ /* 0x000fe400078e7805 */
[----:B------:R-:W-:Y:S02]  /*7bc0*/  SHF.R.U64 R4, R31, 0x3, R63 ;  /* 0x000000031f047819 */ /* 0x000fe4000000123f */
[----:B------:R-:W-:Y:S02]  /*7bd0*/  LOP3.LUT R66, R29, 0x70, R6, 0x78, !PT ;  /* 0x000000701d427812 */ /* 0x000fe400078e7806 */
[----:B------:R-:W-:Y:S02]  /*7be0*/  SHF.R.U64 R5, R32, 0x3, R61 ;  /* 0x0000000320057819 */ /* 0x000fe4000000123d */
[----:B------:R-:W-:Y:S02]  /*7bf0*/  SHF.R.U64 R6, R33, 0x3, R59 ;  /* 0x0000000321067819 */ /* 0x000fe4000000123b */
[----:B------:R-:W-:-:S02]  /*7c00*/  LOP3.LUT R64, R30, 0x70, R3, 0x78, !PT ;  /* 0x000000701e407812 */ /* 0x000fc400078e7803 */
[----:B------:R-:W-:Y:S02]  /*7c10*/  LOP3.LUT R62, R31, 0x70, R4, 0x78, !PT ;  /* 0x000000701f3e7812 */ /* 0x000fe400078e7804 */
[----:B------:R-:W-:Y:S02]  /*7c20*/  SHF.R.U64 R3, R34, 0x3, R57 ;  /* 0x0000000322037819 */ /* 0x000fe40000001239 */
[----:B------:R-:W-:Y:S02]  /*7c30*/  LOP3.LUT R60, R32, 0x70, R5, 0x78, !PT ;  /* 0x00000070203c7812 */ /* 0x000fe400078e7805 */
[----:B------:R-:W-:Y:S02]  /*7c40*/  SHF.R.U64 R4, R35, 0x3, R55 ;  /* 0x0000000323047819 */ /* 0x000fe40000001237 */
[----:B------:R-:W-:Y:S02]  /*7c50*/  LOP3.LUT R58, R33, 0x70, R6, 0x78, !PT ;  /* 0x00000070213a7812 */ /* 0x000fe400078e7806 */
[----:B------:R-:W-:-:S02]  /*7c60*/  SHF.R.U64 R5, R36, 0x3, R53 ;  /* 0x0000000324057819 */ /* 0x000fc40000001235 */
[----:B------:R-:W-:Y:S02]  /*7c70*/  SHF.R.U64 R6, R37, 0x3, R51 ;  /* 0x0000000325067819 */ /* 0x000fe40000001233 */
[----:B------:R-:W-:Y:S02]  /*7c80*/  LOP3.LUT R56, R34, 0x70, R3, 0x78, !PT ;  /* 0x0000007022387812 */ /* 0x000fe400078e7803 */
[----:B------:R-:W-:Y:S02]  /*7c90*/  LOP3.LUT R54, R35, 0x70, R4, 0x78, !PT ;  /* 0x0000007023367812 */ /* 0x000fe400078e7804 */
        /* <DEDUP_REMOVED lines=8> */
[----:B------:R-:W-:-:S02]  /*7d20*/  LOP3.LUT R44, R40, 0x70, R5, 0x78, !PT ;  /* 0x00000070282c7812 */ /* 0x000fc400078e7805 */
[----:B------:R-:W-:Y:S01]  /*7d30*/  LOP3.LUT R42, R41, 0x70, R6, 0x78, !PT ;  /* 0x00000070292a7812 */ /* 0x000fe200078e7806 */
[----:B--2---:R2:W-:Y:S01]  /*7d40*/  SYNCS.ARRIVE.TRANS64.A1T0 RZ, [R17+URZ+0x140b0], RZ ;  /* 0x0140b0ff11ff79a7 */ /* 0x0045e200081000ff */
[----:B------:R2:W-:Y:S04]  /*7d50*/  ST.E desc[UR48][R22.64], RZ ;  /* 0x000000ff16007985 */ /* 0x0005e8000c101930 */
[----:B------:R2:W-:Y:S04]  /*7d60*/  ST.E desc[UR48][R20.64], RZ ;  /* 0x000000ff14007985 */ /* 0x0005e8000c101930 */
[----:B----4-:R2:W-:Y:S04]  /*7d70*/  ST.E desc[UR48][R14.64], RZ ;  /* 0x000000ff0e007985 */ /* 0x0105e8000c101930 */
[----:B---3--:R2:W-:Y:S04]  /*7d80*/  ST.E desc[UR48][R12.64], RZ ;  /* 0x000000ff0c007985 */ /* 0x0085e8000c101930 */
[----:B------:R2:W-:Y:S04]  /*7d90*/  ST.E desc[UR48][R10.64], RZ ;  /* 0x000000ff0a007985 */ /* 0x0005e8000c101930 */
        /* <DEDUP_REMOVED lines=26> */
[----:B------:R2:W-:Y:S01]  /*7f40*/  ST.E desc[UR48][R42.64], RZ ;  /* 0x000000ff2a007985 */ /* 0x0005e2000c101930 */
[----:B------:R-:W-:Y:S01]  /*7f50*/  @!PT LDS RZ, [RZ] ;  /* 0x00000000fffff984 */ /* 0x000fe20000000800 */
[----:B------:R-:W-:Y:S01]  /*7f60*/  @!PT LDS RZ, [RZ] ;  /* 0x00000000fffff984 */ /* 0x000fe20000000800 */
[----:B------:R-:W-:Y:S01]  /*7f70*/  @!PT LDS RZ, [RZ] ;  /* 0x00000000fffff984 */ /* 0x000fe20000000800 */
[----:B------:R-:W-:Y:S01]  /*7f80*/  @!PT LDS RZ, [RZ] ;  /* 0x00000000fffff984 */ /* 0x000fe20000000800 */
[----:B------:R3:W-:Y:S06]  /*7f90*/  MEMBAR.ALL.CTA ;  /* 0x0000000000007992 */ /* 0x0007ec0000008000 */
[----:B---3--:R-:W3:Y:S01]  /*7fa0*/  FENCE.VIEW.ASYNC.S ;  /* 0x00000000000073c6 */ /* 0x008ee20000000000 */
[----:B-1----:R-:W-:Y:S05]  /*7fb0*/  BRA.U UP0, `(.L_x_154) ;  /* 0x0000000100047547 */ /* 0x002fea000b800000 */
[----:B------:R-:W-:Y:S05]  /*7fc0*/  BPT.TRAP 0x1 ;  /* 0x000000040000795c */ /* 0x000fea0000300000 */
.L_x_154:
[----:B------:R-:W-:-:S05]  /*7fd0*/  HFMA2 R3, -RZ, RZ, 0, 5.9604644775390625e-08 ;  /* 0x00000001ff037431 */ /* 0x000fca00000001ff */
[----:B------:R-:W-:-:S04]  /*7fe0*/  SHF.L.U32 R4, R3, 0x1f, RZ ;  /* 0x0000001f03047819 */ /* 0x000fc800000006ff */
[----:B---3--:R-:W1:Y:S02]  /*7ff0*/  SYNCS.PHASECHK.TRANS64.TRYWAIT P0, [R17+URZ+0x140c8], R4 ;  /* 0x0140c804110075a7 */ /* 0x008e6400080011ff */
[----:B-1----:R-:W-:Y:S05]  /*8000*/  @!P0 BRA `(.L_x_155) ;  /* 0x0000012800108947 */ /* 0x002fea0003800000 */
.L_x_400:
[----:B------:R-:W-:Y:S05]  /*8010*/  @!P6 BRA `(.L_x_156) ;  /* 0x000000000090e947 */ /* 0x000fea0003800000 */
[----:B------:R-:W3:Y:S01]  /*8020*/  LDCU UR4, c[0x0][0x380] ;  /* 0x00007000ff0477ac */ /* 0x000ee20008000800 */
[----:B------:R-:W-:Y:S01]  /*8030*/  IADD3 R19, PT, PT, R16, 0x80, R19 ;  /* 0x0000008010137810 */ /* 0x000fe20007ffe013 */
[----:B------:R-:W-:Y:S03]  /*8040*/  BSSY.RECONVERGENT B0, `(.L_x_156) ;  /* 0x0000021000007945 */ /* 0x000fe60003800200 */
[----:B---3--:R-:W-:-:S13]  /*8050*/  ISETP.GE.AND P0, PT, R19, UR4, PT ;  /* 0x0000000413007c0c */ /* 0x008fda000bf06270 */
[----:B------:R-:W-:Y:S05]  /*8060*/  @P0 BRA `(.L_x_157) ;  /* 0x0000000000780947 */ /* 0x000fea0003800000 */
[----:B------:R-:W3:Y:S01]  /*8070*/  LDCU UR7, c[0x0][0x38c] ;  /* 0x00007180ff0777ac */ /* 0x000ee20008000800 */
[----:B-1----:R-:W-:Y:S01]  /*8080*/  MOV R4, RZ ;  /* 0x000000ff00047202 */ /* 0x002fe20000000f00 */
[----:B------:R-:W1:Y:S01]  /*8090*/  LDCU UR6, c[0x0][0x890] ;  /* 0x00011200ff0677ac */ /* 0x000e620008000800 */
[----:B------:R-:W4:Y:S01]  /*80a0*/  LDCU.64 UR4, c[0x0][0x888] ;  /* 0x00011100ff0477ac */ /* 0x000f220008000a00 */
[----:B---3--:R-:W3:Y:S01]  /*80b0*/  I2F.U32.RP R7, UR7 ;  /* 0x0000000700077d06 */ /* 0x008ee20008209000 */
[----:B------:R-:W-:Y:S01]  /*80c0*/  ISETP.NE.U32.AND P0, PT, RZ, UR7, PT ;  /* 0x00000007ff007c0c */ /* 0x000fe2000bf05070 */
[----:B-1----:R-:W-:-:S06]  /*80d0*/  IMAD R0, R0, UR6, R19 ;  /* 0x0000000600007c24 */ /* 0x002fcc000f8e0213 */
[----:B---3--:R-:W1:Y:S02]  /*80e0*/  MUFU.RCP R6, R7 ;  /* 0x0000000700067308 */ /* 0x008e640000001000 */
[----:B-1----:R-:W-:-:S06]  /*80f0*/  IADD3 R6, PT, PT, R6, 0xffffffe, RZ ;  /* 0x0ffffffe06067810 */ /* 0x002fcc0007ffe0ff */
[----:B------:R-:W1:Y:S02]  /*8100*/  F2I.FTZ.U32.TRUNC.NTZ R5, R6 ;  /* 0x0000000600057305 */ /* 0x000e64000021f000 */
[----:B-1----:R-:W-:-:S05]  /*8110*/  IADD3 R3, PT, PT, RZ, -R5, RZ ;  /* 0x80000005ff037210 */ /* 0x002fca0007ffe0ff */
[----:B------:R-:W-:-:S04]  /*8120*/  IMAD R3, R3, UR7, RZ ;  /* 0x0000000703037c24 */ /* 0x000fc8000f8e02ff */
[----:B------:R-:W-:-:S06]  /*8130*/  IMAD.HI.U32 R3, R5, R3, R4 ;  /* 0x0000000305037227 */ /* 0x000fcc00078e0004 */
[----:B------:R-:W-:-:S04]  /*8140*/  IMAD.HI.U32 R3, R3, R2, RZ ;  /* 0x0000000203037227 */ /* 0x000fc800078e00ff */
        /* <DEDUP_REMOVED lines=10> */
[----:B----4-:R-:W-:-:S04]  /*81f0*/  IMAD R0, R3, UR5, R0 ;  /* 0x0000000503007c24 */ /* 0x010fc8000f8e0200 */
[----:B------:R-:W-:-:S04]  /*8200*/  IMAD R7, R7, UR7, R2 ;  /* 0x0000000707077c24 */ /* 0x000fc8000f8e0202 */
[----:B------:R-:W-:Y:S01]  /*8210*/  IMAD R7, R7, UR4, R0 ;  /* 0x0000000407077c24 */ /* 0x000fe2000f8e0200 */
[----:B------:R-:W-:-:S03]  /*8220*/  MOV R0, 0xff800000 ;  /* 0xff80000000007802 */ /* 0x000fc60000000f00 */
[----:B-1----:R-:W-:-:S05]  /*8230*/  IMAD.WIDE.U32 R4, R7, 0x4, R4 ;  /* 0x0000000407047825 */ /* 0x002fca00078e0004 */
[----:B------:R3:W-:Y:S02]  /*8240*/  STG.E desc[UR48][R4.64], R0 ;  /* 0x0000000004007986 */ /* 0x0007e4000c101930 */
.L_x_157:
[----:B------:R-:W-:Y:S05]  /*8250*/  BSYNC.RECONVERGENT B0 ;  /* 0x0000000000007941 */ /* 0x000fea0003800200 */
.L_x_156:
[----:B------:R-:W-:Y:S01]  /*8260*/  @!PT LDS RZ, [RZ] ;  /* 0x00000000fffff984 */ /* 0x000fe20000000800 */
[----:B------:R-:W-:Y:S01]  /*8270*/  @!PT LDS RZ, [RZ] ;  /* 0x00000000fffff984 */ /* 0x000fe20000000800 */
[----:B------:R-:W-:Y:S01]  /*8280*/  @!PT LDS RZ, [RZ] ;  /* 0x00000000fffff984 */ /* 0x000fe20000000800 */
[----:B------:R-:W-:Y:S01]  /*8290*/  @!PT LDS RZ, [RZ] ;  /* 0x00000000fffff984 */ /* 0x000fe20000000800 */
[----:B------:R4:W-:Y:S06]  /*82a0*/  MEMBAR.ALL.CTA ;  /* 0x0000000000007992 */ /* 0x0009ec0000008000 */
[----:B----4-:R-:W4:Y:S01]  /*82b0*/  FENCE.VIEW.ASYNC.S ;  /* 0x00000000000073c6 */ /* 0x010f220000000000 */
[----:B------:R-:W-:-:S09]  /*82c0*/  UISETP.NE.AND UP0, UPT, UR38, URZ, UPT ;  /* 0x000000ff2600728c */ /* 0x000fd2000bf05270 */
[----:B------:R-:W-:Y:S05]  /*82d0*/  BRA.U UP0, `(.L_x_158) ;  /* 0x0000000100047547 */ /* 0x000fea000b800000 */
[----:B------:R-:W-:Y:S05]  /*82e0*/  BPT.TRAP 0x1 ;  /* 0x000000040000795c */ /* 0x000fea0000300000 */
.L_x_158:
[----:B----4-:R-:W-:Y:S01]  /*82f0*/  SYNCS.ARRIVE.TRANS64.A1T0 RZ, [R17+URZ+0x140b8], RZ ;  /* 0x0140b8ff11ff79a7 */ /* 0x010fe200081000ff */
[----:B------:R-:W-:Y:S05]  /*8300*/  EXIT ;  /* 0x000000000000794d */ /* 0x000fea0003800000 */
.L_x_87:
[----:B------:R-:W-:Y:S01]  /*8310*/  UISETP.NE.AND UP0, UPT, UR37, URZ, UPT ;  /* 0x000000ff2500728c */ /* 0x000fe2000bf05270 */
[C---:B------:R-:W-:Y:S01]  /*8320*/  IMAD.U32 R56, R18.reuse, 0x10000, RZ ;  /* 0x0001000012387824 */ /* 0x040fe200078e00ff */
[C---:B------:R-:W-:Y:S02]  /*8330*/  LOP3.LUT R16, R18.reuse, 0x1f, RZ, 0xc0, !PT ;  /* 0x0000001f12107812 */ /* 0x040fe400078ec0ff */
[----:B------:R-:W-:Y:S02]  /*8340*/  LOP3.LUT R2, R18, 0x7f, RZ, 0xc0, !PT ;  /* 0x0000007f12027812 */ /* 0x000fe400078ec0ff */
[----:B------:R-:W-:-:S04]  /*8350*/  LOP3.LUT R56, R56, 0x600000, RZ, 0xc0, !PT ;  /* 0x0060000038387812 */ /* 0x000fc800078ec0ff */
[----:B------:R-:W-:Y:S01]  /*8360*/  LOP3.LUT R57, R56, 0x80, RZ, 0xfc, !PT ;  /* 0x0000008038397812 */ /* 0x000fe200078efcff */
[----:B------:R-:W-:Y:S05]  /*8370*/  BRA.U !UP0, `(.L_x_159) ;  /* 0x0000000108047547 */ /* 0x000fea000b800000 */
[----:B------:R-:W-:Y:S05]  /*8380*/  BPT.TRAP 0x1 ;  /* 0x000000040000795c */ /* 0x000fea0000300000 */
.L_x_159:
[----:B------:R-:W1:Y:S01]  /*8390*/  S2UR UR40, SR_CgaCtaId ;  /* 0x00000000002879c3 */ /* 0x000e620000008800 */
[----:B------:R-:W-:Y:S01]  /*83a0*/  UMOV UR39, 0x400 ;  /* 0x0000040000277882 */ /* 0x000fe20000000000 */
[----:B------:R-:W-:Y:S01]  /*83b0*/  SHF.L.U32 R3, RZ, 0x1f, RZ ;  /* 0x0000001fff037819 */ /* 0x000fe200000006ff */
[----:B-1----:R-:W-:-:S09]  /*83c0*/  ULEA UR39, UR40, UR39, 0x18 ;  /* 0x0000002728277291 */ /* 0x002fd2000f8ec0ff */
[----:B------:R-:W1:Y:S02]  /*83d0*/  SYNCS.PHASECHK.TRANS64.TRYWAIT P0, [UR39+0x14070], R3 ;  /* 0x01407003ff0075a7 */ /* 0x000e640008001127 */
[----:B-1----:R-:W-:Y:S05]  /*83e0*/  @!P0 BRA `(.L_x_160) ;  /* 0x00000124002c8947 */ /* 0x002fea0003800000 */
.L_x_401:
[----:B------:R-:W-:-:S09]  /*83f0*/  UISETP.NE.AND UP0, UPT, UR37, URZ, UPT ;  /* 0x000000ff2500728c */ /* 0x000fd2000bf05270 */
[----:B------:R-:W-:Y:S05]  /*8400*/  BRA.U !UP0, `(.L_x_161) ;  /* 0x0000000108047547 */ /* 0x000fea000b800000 */
[----:B------:R-:W-:Y:S05]  /*8410*/  BPT.TRAP 0x1 ;  /* 0x000000040000795c */ /* 0x000fea0000300000 */
.L_x_161:
[----:B------:R-:W-:Y:S02]  /*8420*/  UIADD3 UR45, UPT, UPT, UR39, 0x14078, URZ ;  /* 0x00014078272d7890 */ /* 0x000fe4000fffe0ff */
[----:B------:R-:W-:Y:S02]  /*8430*/  UISETP.NE.AND UP0, UPT, UR36, URZ, UPT ;  /* 0x000000ff2400728c */ /* 0x000fe4000bf05270 */
[----:B------:R-:W-:-:S09]  /*8440*/  UPRMT UR4, UR40, 0x654, UR45 ;  /* 0x0000065428047896 */ /* 0x000fd2000800002d */
[----:B------:R-:W-:Y:S01]  /*8450*/  SYNCS.ARRIVE.TRANS64.RED.A1T0 RZ, [UR4], RZ ;  /* 0x000000ffffff79a7 */ /* 0x000fe20008100404 */
[----:B------:R-:W-:Y:S05]  /*8460*/  BRA.U !UP0, `(.L_x_162) ;  /* 0x0000000108047547 */ /* 0x000fea000b800000 */
[----:B------:R-:W-:Y:S05]  /*8470*/  BPT.TRAP 0x1 ;  /* 0x000000040000795c */ /* 0x000fea0000300000 */
.L_x_162:
[----:B------:R-:W2:Y:S01]  /*8480*/  SYNCS.PHASECHK.TRANS64.TRYWAIT P0, [UR39+0x14080], R3 ;  /* 0x01408003ff0075a7 */ /* 0x000ea20008001127 */
[----:B------:R-:W-:Y:S01]  /*8490*/  UMOV UR44, URZ ;  /* 0x000000ff002c7c82 */ /* 0x000fe20008000000 */
[----:B--2---:R-:W-:Y:S05]  /*84a0*/  @!P0 BRA `(.L_x_163) ;  /* 0x0000012400148947 */ /* 0x004fea0003800000 */
.L_x_402:
[----:B------:R-:W-:Y:S01]  /*84b0*/  UISETP.GE.AND UP0, UPT, UR5, 0x81, UPT ;  /* 0x000000810500788c */ /* 0x000fe2000bf06270 */
[----:B------:R-:W-:Y:S01]  /*84c0*/  HFMA2 R18, -RZ, RZ, 0, 5.9604644775390625e-08 ;  /* 0x00000001ff127431 */ /* 0x000fe200000001ff */
[----:B------:R-:W-:-:S07]  /*84d0*/  UMOV UR43, 0x1 ;  /* 0x00000001002b7882 */ /* 0x000fce0000000000 */
[----:B------:R-:W-:Y:S05]  /*84e0*/  BRA.U !UP0, `(.L_x_164) ;  /* 0x0000002108987547 */ /* 0x000fea000b800000 */
[----:B------:R-:W-:Y:S01]  /*84f0*/  UIADD3 UR5, UPT, UPT, UR5, 0x7f, URZ ;  /* 0x0000007f05057890 */ /* 0x000fe2000fffe0ff */
[C---:B------:R-:W-:Y:S01]  /*8500*/  VIADD R63, R56.reuse, 0x100 ;  /* 0x00000100383f7836 */ /* 0x040fe20000000000 */
[----:B------:R-:W-:Y:S01]  /*8510*/  LOP3.LUT R64, R17, 0x3, RZ, 0xc0, !PT ;  /* 0x0000000311407812 */ /* 0x000fe200078ec0ff */
[C---:B------:R-:W-:Y:S01]  /*8520*/  VIADD R61, R56.reuse, 0x180 ;  /* 0x00000180383d7836 */ /* 0x040fe20000000000 */
[----:B------:R-:W-:Y:S01]  /*8530*/  USHF.R.S32.HI UR4, URZ, 0x1f, UR5 ;  /* 0x0000001fff047899 */ /* 0x000fe20008011405 */
[C---:B------:R-:W-:Y:S01]  /*8540*/  VIADD R60, R56.reuse, 0x110 ;  /* 0x00000110383c7836 */ /* 0x040fe20000000000 */
[----:B------:R-:W-:Y:S01]  /*8550*/  SHF.R.U32.HI R62, RZ, 0x15, R57 ;  /* 0x00000015ff3e7819 */ /* 0x000fe20000011639 */
[C---:B------:R-:W-:Y:S01]  /*8560*/  VIADD R59, R56.reuse, 0x120 ;  /* 0x00000120383b7836 */ /* 0x040fe20000000000 */
[----:B------:R-:W-:Y:S01]  /*8570*/  ULEA.HI UR4, UR4, UR5, URZ, 0x7 ;  /* 0x0000000504047291 */ /* 0x000fe2000f8f38ff */
[C---:B------:R-:W-:Y:S01]  /*8580*/  VIADD R58, R56.reuse, 0x130 ;  /* 0x00000130383a7836 */ /* 0x040fe20000000000 */
[----:B------:R-:W-:Y:S01]  /*8590*/  SHF.R.U32.HI R63, RZ, 0x15, R63 ;  /* 0x00000015ff3f7819 */ /* 0x000fe2000001163f */
[C---:B------:R-:W-:Y:S01]  /*85a0*/  VIADD R23, R56.reuse, 0x190 ;  /* 0x0000019038177836 */ /* 0x040fe20000000000 */
[----:B------:R-:W-:Y:S01]  /*85b0*/  SHF.R.U32.HI R61, RZ, 0x15, R61 ;  /* 0x00000015ff3d7819 */ /* 0x000fe2000001163d */
[C---:B------:R-:W-:Y:S01]  /*85c0*/  VIADD R22, R56.reuse, 0x1a0 ;  /* 0x000001a038167836 */ /* 0x040fe20000000000 */
[----:B------:R-:W-:Y:S01]  /*85d0*/  SHF.R.U32.HI R60, RZ, 0x15, R60 ;  /* 0x00000015ff3c7819 */ /* 0x000fe2000001163c */
[----:B------:R-:W-:Y:S01]  /*85e0*/  VIADD R19, R56, 0x1b0 ;  /* 0x000001b038137836 */ /* 0x000fe20000000000 */
[----:B------:R-:W-:Y:S01]  /*85f0*/  SHF.R.U32.HI R59, RZ, 0x15, R59 ;  /* 0x00000015ff3b7819 */ /* 0x000fe2000001163b */
[----:B------:R-:W-:Y:S01]  /*8600*/  IMAD.MOV.U32 R18, RZ, RZ, 0x1 ;  /* 0x00000001ff127424 */ /* 0x000fe200078e00ff */
[----:B------:R-:W-:Y:S01]  /*8610*/  SHF.R.U32.HI R58, RZ, 0x15, R58 ;  /* 0x00000015ff3a7819 */ /* 0x000fe2000001163a */
[----:B------:R-:W-:Y:S01]  /*8620*/  USHF.R.S32.HI UR42, URZ, 0x7, UR4 ;  /* 0x00000007ff2a7899 */ /* 0x000fe20008011404 */
[----:B------:R-:W-:Y:S01]  /*8630*/  SHF.R.U32.HI R23, RZ, 0x15, R23 ;  /* 0x00000015ff177819 */ /* 0x000fe20000011617 */
[----:B------:R-:W-:Y:S01]  /*8640*/  UMOV UR44, URZ ;  /* 0x000000ff002c7c82 */ /* 0x000fe20008000000 */
[----:B------:R-:W-:Y:S01]  /*8650*/  SHF.R.U32.HI R22, RZ, 0x15, R22 ;  /* 0x00000015ff167819 */ /* 0x000fe20000011616 */
[----:B------:R-:W-:Y:S01]  /*8660*/  UMOV UR41, URZ ;  /* 0x000000ff00297c82 */ /* 0x000fe20008000000 */
[----:B------:R-:W-:-:S07]  /*8670*/  SHF.R.U32.HI R19, RZ, 0x15, R19 ;  /* 0x00000015ff137819 */ /* 0x000fce0000011613 */
.L_x_196:
[----:B------:R-:W-:Y:S01]  /*8680*/  UISETP.NE.AND UP0, UPT, UR37, URZ, UPT ;  /* 0x000000ff2500728c */ /* 0x000fe2000bf05270 */
[----:B------:R-:W-:Y:S01]  /*8690*/  UMOV UR4, UR42 ;  /* 0x0000002a00047c82 */ /* 0x000fe20008000000 */
[----:B------:R-:W-:Y:S02]  /*86a0*/  UIADD3 UR42, UPT, UPT, UR42, -0x1, URZ ;  /* 0xffffffff2a2a7890 */ /* 0x000fe4000fffe0ff */
[----:B------:R-:W-:Y:S01]  /*86b0*/  UISETP.GT.AND UP1, UPT, UR4, 0x2, UPT ;  /* 0x000000020400788c */ /* 0x000fe2000bf24270 */
[----:B------:R-:W-:-:S03]  /*86c0*/  UMOV UR43, UR41 ;  /* 0x00000029002b7c82 */ /* 0x000fc60008000000 */
[----:B------:R-:W-:Y:S01]  /*86d0*/  UP2UR UR46, UPR, URZ, 0x2 ;  /* 0x00000002ff2e7883 */ /* 0x000fe20008000000 */
[----:B--234-:R-:W-:Y:S11]  /*86e0*/  BRA.U !UP0, `(.L_x_165) ;  /* 0x0000000108047547 */ /* 0x01cff6000b800000 */
[----:B------:R-:W-:Y:S05]  /*86f0*/  BPT.TRAP 0x1 ;  /* 0x000000040000795c */ /* 0x000fea0000300000 */
.L_x_165:
[----:B-1----:R-:W-:-:S04]  /*8700*/  SHF.L.U32 R3, R18, 0x1f, RZ ;  /* 0x0000001f12037819 */ /* 0x002fc800000006ff */
[----:B------:R-:W1:Y:S02]  /*8710*/  SYNCS.PHASECHK.TRANS64.TRYWAIT P0, [UR39+0x14070], R3 ;  /* 0x01407003ff0075a7 */ /* 0x000e640008001127 */
[----:B-1----:R-:W-:Y:S05]  /*8720*/  @!P0 BRA `(.L_x_166) ;  /* 0x00000120008c8947 */ /* 0x002fea0003800000 */
.L_x_403:
[----:B------:R-:W-:Y:S01]  /*8730*/  R2UR UR4, R56 ;  /* 0x00000000380472ca */ /* 0x000fe200000e0000 */
[----:B------:R-:W-:Y:S01]  /*8740*/  UISETP.NE.AND UP0, UPT, UR38, URZ, UPT ;  /* 0x000000ff2600728c */ /* 0x000fe2000bf05270 */
[----:B------:R-:W-:Y:S01]  /*8750*/  PLOP3.LUT P0, PT, PT, PT, PT, 0x80, 0x8 ;  /* 0x000000000008781c */ /* 0x000fe20003f0f070 */
[----:B------:R-:W-:-:S10]  /*8760*/  IMAD.MOV.U32 R65, RZ, RZ, 0x3f800000 ;  /* 0x3f800000ff417424 */ /* 0x000fd400078e00ff */
[----:B------:R-:W2:Y:S02]  /*8770*/  LDTM.x2 R4, tmem[UR4] ;  /* 0x00000004000479ee */ /* 0x000ea400080c0000 */
[----:B--2---:R-:W-:-:S13]  /*8780*/  FSETP.NEU.AND P2, PT, R4, R5, PT ;  /* 0x000000050400720b */ /* 0x004fda0003f4d000 */
[----:B-1----:R-:W1:Y:S01]  /*8790*/  @P2 LDC R0, c[0x0][0x704] ;  /* 0x0001c100ff002b82 */ /* 0x002e620000000800 */
[----:B------:R-:W-:-:S04]  /*87a0*/  @P2 FADD R5, R4, -R5 ;  /* 0x8000000504052221 */ /* 0x000fc80000000000 */
[----:B-1----:R-:W-:-:S05]  /*87b0*/  @P2 FMUL R5, R5, R0 ;  /* 0x0000000005052220 */ /* 0x002fca0000400000 */
[----:B------:R-:W-:-:S04]  /*87c0*/  @P2 FSETP.GEU.AND P1, PT, R5, -126, PT ;  /* 0xc2fc00000500280b */ /* 0x000fc80003f2e000 */
[----:B------:R-:W-:-:S13]  /*87d0*/  @P2 PLOP3.LUT P0, PT, P1, PT, PT, 0x80, 0x8 ;  /* 0x000000000008281c */ /* 0x000fda0000f0f070 */
[----:B------:R-:W-:-:S04]  /*87e0*/  @!P0 FMUL R5, R5, 0.5 ;  /* 0x3f00000005058820 */ /* 0x000fc80000400000 */
[----:B------:R-:W1:Y:S02]  /*87f0*/  @P2 MUFU.EX2 R0, R5 ;  /* 0x0000000500002308 */ /* 0x000e640000000800 */
[----:B-1----:R-:W-:-:S05]  /*8800*/  @!P0 FMUL R0, R0, R0 ;  /* 0x0000000000008220 */ /* 0x002fca0000400000 */
[----:B------:R-:W-:Y:S01]  /*8810*/  @P2 MOV R65, R0 ;  /* 0x0000000000412202 */ /* 0x000fe20000000f00 */
[----:B------:R-:W-:Y:S06]  /*8820*/  BRA.U UP0, `(.L_x_167) ;  /* 0x0000000100047547 */ /* 0x000fec000b800000 */
[----:B------:R-:W-:Y:S05]  /*8830*/  BPT.TRAP 0x1 ;  /* 0x000000040000795c */ /* 0x000fea0000300000 */
.L_x_167:
[----:B------:R-:W-:Y:S01]  /*8840*/  IMAD.U32 R3, RZ, RZ, UR44 ;  /* 0x0000002cff037e24 */ /* 0x000fe2000f8e00ff */
[----:B------:R-:W-:-:S04]  /*8850*/  FSETP.NEU.AND P1, PT, R65, 1, PT ;  /* 0x3f8000004100780b */ /* 0x000fc80003f2d000 */
[----:B------:R-:W-:-:S04]  /*8860*/  SHF.L.U32 R3, R3, 0x1f, RZ ;  /* 0x0000001f03037819 */ /* 0x000fc800000006ff */
[----:B------:R-:W1:Y:S02]  /*8870*/  SYNCS.PHASECHK.TRANS64.TRYWAIT P0, [UR39+0x14090], R3 ;  /* 0x01409003ff0075a7 */ /* 0x000e640008001127 */
[----:B-1----:R-:W-:Y:S05]  /*8880*/  @!P0 BRA `(.L_x_168) ;  /* 0x00000120004c8947 */ /* 0x002fea0003800000 */
.L_x_404:
[----:B------:R-:W-:-:S13]  /*8890*/  VOTE.ANY P1, P1 ;  /* 0x0000000000ff7806 */ /* 0x000fda0000820100 */
[----:B------:R-:W-:Y:S05]  /*88a0*/  @!P1 BRA `(.L_x_169) ;  /* 0x0000000c00309947 */ /* 0x000fea0003800000 */
[----:B------:R-:W-:-:S13]  /*88b0*/  ISETP.NE.AND P0, PT, R64, R63, PT ;  /* 0x0000003f4000720c */ /* 0x000fda0003f05270 */
[----:B------:R-:W-:Y:S05]  /*88c0*/  @!P0 BRA `(.L_x_170) ;  /* 0x0000000000408947 */ /* 0x000fea0003800000 */
[----:B------:R-:W-:Y:S01]  /*88d0*/  MOV R14, 0x8 ;  /* 0x00000008000e7802 */ /* 0x000fe20000000f00 */
[----:B------:R-:W2:Y:S01]  /*88e0*/  LDCU.64 UR8, c[0x4][0xb0] ;  /* 0x01001600ff0877ac */ /* 0x000ea20008000a00 */
[----:B------:R-:W-:Y:S02]  /*88f0*/  HFMA2 R12, -RZ, RZ, 0, 5.9604644775390625e-08 ;  /* 0x00000001ff0c7431 */ /* 0x000fe400000001ff */
[----:B------:R-:W-:Y:S01]  /*8900*/  IMAD.MOV.U32 R8, RZ, RZ, 0x192 ;  /* 0x00000192ff087424 */ /* 0x000fe200078e00ff */
[----:B------:R-:W3:Y:S01]  /*8910*/  LDCU.64 UR6, c[0x4][0xb8] ;  /* 0x01001700ff0677ac */ /* 0x000ee20008000a00 */
[----:B------:R-:W4:Y:S01]  /*8920*/  LDC.64 R14, c[0x4][R14] ;  /* 0x010000000e0e7b82 */ /* 0x000f220000000a00 */
[----:B------:R-:W-:Y:S01]  /*8930*/  IMAD.MOV.U32 R13, RZ, RZ, RZ ;  /* 0x000000ffff0d7224 */ /* 0x000fe200078e00ff */
[----:B------:R-:W5:Y:S01]  /*8940*/  LDCU.64 UR4, c[0x4][0x30] ;  /* 0x01000600ff0477ac */ /* 0x000f620008000a00 */
[----:B--2---:R-:W-:Y:S01]  /*8950*/  IMAD.U32 R4, RZ, RZ, UR8 ;  /* 0x00000008ff047e24 */ /* 0x004fe2000f8e00ff */
[----:B------:R-:W-:Y:S01]  /*8960*/  MOV R5, UR9 ;  /* 0x0000000900057c02 */ /* 0x000fe20008000f00 */
[----:B---3--:R-:W-:Y:S01]  /*8970*/  IMAD.U32 R6, RZ, RZ, UR6 ;  /* 0x00000006ff067e24 */ /* 0x008fe2000f8e00ff */
[----:B------:R-:W-:Y:S01]  /*8980*/  MOV R7, UR7 ;  /* 0x0000000700077c02 */ /* 0x000fe20008000f00 */
[----:B-----5:R-:W-:Y:S01]  /*8990*/  IMAD.U32 R10, RZ, RZ, UR4 ;  /* 0x00000004ff0a7e24 */ /* 0x020fe2000f8e00ff */
[----:B------:R-:W-:-:S02]  /*89a0*/  MOV R11, UR5 ;  /* 0x00000005000b7c02 */ /* 0x000fc40008000f00 */
[----:B------:R-:W-:-:S07]  /*89b0*/  LEPC R20, `(.L_x_170) ;  /* 0x000000001014794e */ /* 0x000fce0000000000 */
[----:B-1--4-:R-:W-:Y:S05]  /*89c0*/  CALL.ABS.NOINC R14 ;  /* 0x000000000e007343 */ /* 0x012fea0003c00000 */
.L_x_170:
[----:B------:R-:W-:Y:S05]  /*89d0*/  WARPSYNC.ALL ;  /* 0x0000000000007948 */ /* 0x000fea0003800000 */
[----:B------:R-:W-:Y:S02]  /*89e0*/  R2UR UR4, R56 ;  /* 0x00000000380472ca */ /* 0x000fe400000e0000 */
[----:B------:R-:W-:-:S11]  /*89f0*/  ISETP.NE.AND P0, PT, R64, R60, PT ;  /* 0x0000003c4000720c */ /* 0x000fd60003f05270 */
[----:B------:R-:W2:Y:S02]  /*8a00*/  LDTM.x16 R40, tmem[UR4+0x100] ;  /* 0x00010004002879ee */ /* 0x000ea40008240000 */
[----:B--2---:R-:W-:Y:S05]  /*8a10*/  @!P0 BRA `(.L_x_171) ;  /* 0x0000000000408947 */ /* 0x004fea0003800000 */
        /* <DEDUP_REMOVED lines=16> */
.L_x_171:
[----:B------:R-:W-:Y:S05]  /*8b20*/  WARPSYNC.ALL ;  /* 0x0000000000007948 */ /* 0x000fea0003800000 */
[----:B------:R-:W-:Y:S02]  /*8b30*/  R2UR UR4, R56 ;  /* 0x00000000380472ca */ /* 0x000fe400000e0000 */
[----:B------:R-:W-:Y:S02]  /*8b40*/  ISETP.NE.AND P0, PT, R64, R63, PT ;  /* 0x0000003f4000720c */ /* 0x000fe40003f05270 */
[----:B------:R-:W-:-:S09]  /*8b50*/  FSETP.NEU.AND P1, PT, R65, 1, PT ;  /* 0x3f8000004100780b */ /* 0x000fd20003f2d000 */
[----:B------:R-:W2:Y:S04]  /*8b60*/  LDTM.x16 R24, tmem[UR4+0x110] ;  /* 0x00011004001879ee */ /* 0x000ea80008240000 */
[C---:B------:R-:W-:Y:S02]  /*8b70*/  @P1 FMUL2 R40, R65.reuse.F32, R40.F32x2.HI_LO ;  /* 0x000000284128124a */ /* 0x040fe40000040000 */
[C---:B------:R-:W-:Y:S02]  /*8b80*/  @P1 FMUL2 R42, R65.reuse.F32, R42.F32x2.HI_LO ;  /* 0x0000002a412a124a */ /* 0x040fe40000040000 */
[C---:B------:R-:W-:Y:S02]  /*8b90*/  @P1 FMUL2 R44, R65.reuse.F32, R44.F32x2.HI_LO ;  /* 0x0000002c412c124a */ /* 0x040fe40000040000 */
[----:B------:R-:W-:-:S02]  /*8ba0*/  @P1 FMUL2 R46, R65.F32, R46.F32x2.HI_LO ;  /* 0x0000002e412e124a */ /* 0x000fc40000040000 */
[C---:B------:R-:W-:Y:S02]  /*8bb0*/  @P1 FMUL2 R48, R65.reuse.F32, R48.F32x2.HI_LO ;  /* 0x000000304130124a */ /* 0x040fe40000040000 */
[C---:B------:R-:W-:Y:S02]  /*8bc0*/  @P1 FMUL2 R50, R65.reuse.F32, R50.F32x2.HI_LO ;  /* 0x000000324132124a */ /* 0x040fe40000040000 */
[C---:B------:R-:W-:Y:S02]  /*8bd0*/  @P1 FMUL2 R52, R65.reuse.F32, R52.F32x2.HI_LO ;  /* 0x000000344134124a */ /* 0x040fe40000040000 */
[----:B------:R-:W-:Y:S01]  /*8be0*/  @P1 FMUL2 R54, R65.F32, R54.F32x2.HI_LO ;  /* 0x000000364136124a */ /* 0x000fe20000040000 */
[----:B--2---:R-:W-:Y:S06]  /*8bf0*/  @!P0 BRA `(.L_x_172) ;  /* 0x0000000000408947 */ /* 0x004fec0003800000 */
        /* <DEDUP_REMOVED lines=16> */
.L_x_172:
[----:B------:R-:W-:Y:S05]  /*8d00*/  WARPSYNC.ALL ;  /* 0x0000000000007948 */ /* 0x000fea0003800000 */
[----:B------:R-:W-:Y:S02]  /*8d10*/  R2UR UR4, R56 ;  /* 0x00000000380472ca */ /* 0x000fe400000e0000 */
[----:B------:R-:W-:-:S11]  /*8d20*/  ISETP.NE.AND P0, PT, R64, R59, PT ;  /* 0x0000003b4000720c */ /* 0x000fd60003f05270 */
[----:B------:R2:W-:Y:S02]  /*8d30*/  STTM.x16 tmem[UR4+0x100], R40 ;  /* 0x00010028000079ed */ /* 0x0005e40008240004 */
[----:B------:R-:W-:Y:S05]  /*8d40*/  @!P0 BRA `(.L_x_173) ;  /* 0x0000000000408947 */ /* 0x000fea0003800000 */
[----:B------:R-:W-:Y:S01]  /*8d50*/  MOV R14, 0x8 ;  /* 0x00000008000e7802 */ /* 0x000fe20000000f00 */
[----:B------:R-:W3:Y:S01]  /*8d60*/  LDCU.64 UR8, c[0x4][0xb0] ;  /* 0x01001600ff0877ac */ /* 0x000ee20008000a00 */
[----:B------:R-:W-:Y:S02]  /*8d70*/  HFMA2 R12, -RZ, RZ, 0, 5.9604644775390625e-08 ;  /* 0x00000001ff0c7431 */ /* 0x000fe400000001ff */
[----:B------:R-:W-:Y:S01]  /*8d80*/  IMAD.MOV.U32 R8, RZ, RZ, 0x192 ;  /* 0x00000192ff087424 */ /* 0x000fe200078e00ff */
[----:B------:R-:W4:Y:S01]  /*8d90*/  LDCU.64 UR6, c[0x4][0xb8] ;  /* 0x01001700ff0677ac */ /* 0x000f220008000a00 */
[----:B------:R-:W1:Y:S01]  /*8da0*/  LDC.64 R14, c[0x4][R14] ;  /* 0x010000000e0e7b82 */ /* 0x000e620000000a00 */
[----:B------:R-:W-:Y:S01]  /*8db0*/  IMAD.MOV.U32 R13, RZ, RZ, RZ ;  /* 0x000000ffff0d7224 */ /* 0x000fe200078e00ff */
[----:B------:R-:W5:Y:S01]  /*8dc0*/  LDCU.64 UR4, c[0x4][0x30] ;  /* 0x01000600ff0477ac */ /* 0x000f620008000a00 */
[----:B---3--:R-:W-:Y:S01]  /*8dd0*/  IMAD.U32 R4, RZ, RZ, UR8 ;  /* 0x00000008ff047e24 */ /* 0x008fe2000f8e00ff */
[----:B------:R-:W-:Y:S01]  /*8de0*/  MOV R5, UR9 ;  /* 0x0000000900057c02 */ /* 0x000fe20008000f00 */
[----:B----4-:R-:W-:Y:S01]  /*8df0*/  IMAD.U32 R6, RZ, RZ, UR6 ;  /* 0x00000006ff067e24 */ /* 0x010fe2000f8e00ff */
[----:B------:R-:W-:Y:S01]  /*8e00*/  MOV R7, UR7 ;  /* 0x0000000700077c02 */ /* 0x000fe20008000f00 */
[----:B-----5:R-:W-:Y:S01]  /*8e10*/  IMAD.U32 R10, RZ, RZ, UR4 ;  /* 0x00000004ff0a7e24 */ /* 0x020fe2000f8e00ff */
[----:B------:R-:W-:-:S02]  /*8e20*/  MOV R11, UR5 ;  /* 0x00000005000b7c02 */ /* 0x000fc40008000f00 */
[----:B------:R-:W-:-:S07]  /*8e30*/  LEPC R20, `(.L_x_173) ;  /* 0x000000001014794e */ /* 0x000fce0000000000 */
[----:B-12---:R-:W-:Y:S05]  /*8e40*/  CALL.ABS.NOINC R14 ;  /* 0x000000000e007343 */ /* 0x006fea0003c00000 */
.L_x_173:
[----:B------:R-:W-:Y:S05]  /*8e50*/  WARPSYNC.ALL ;  /* 0x0000000000007948 */ /* 0x000fea0003800000 */
[----:B------:R-:W-:Y:S02]  /*8e60*/  R2UR UR4, R56 ;  /* 0x00000000380472ca */ /* 0x000fe400000e0000 */
[----:B------:R-:W-:Y:S02]  /*8e70*/  ISETP.NE.AND P0, PT, R64, R60, PT ;  /* 0x0000003c4000720c */ /* 0x000fe40003f05270 */
[----:B------:R-:W-:-:S09]  /*8e80*/  FSETP.NEU.AND P1, PT, R65, 1, PT ;  /* 0x3f8000004100780b */ /* 0x000fd20003f2d000 */
[----:B--2---:R-:W2:Y:S04]  /*8e90*/  LDTM.x16 R40, tmem[UR4+0x120] ;  /* 0x00012004002879ee */ /* 0x004ea80008240000 */
        /* <DEDUP_REMOVED lines=25> */
.L_x_174:
        /* <DEDUP_REMOVED lines=21> */
.L_x_175:
        /* <DEDUP_REMOVED lines=30> */
.L_x_176:
[----:B------:R-:W-:Y:S05]  /*9360*/  WARPSYNC.ALL ;  /* 0x0000000000007948 */ /* 0x000fea0003800000 */
[----:B------:R-:W-:Y:S02]  /*9370*/  R2UR UR4, R56 ;  /* 0x00000000380472ca */ /* 0x000fe400000e0000 */
[----:B------:R-:W-:Y:S02]  /*9380*/  ISETP.NE.AND P0, PT, R64, R58, PT ;  /* 0x0000003a4000720c */ /* 0x000fe40003f05270 */
[----:B------:R-:W-:-:S09]  /*9390*/  FSETP.NEU.AND P1, PT, R65, 1, PT ;  /* 0x3f8000004100780b */ /* 0x000fd20003f2d000 */
[----:B------:R2:W-:Y:S04]  /*93a0*/  STTM.x16 tmem[UR4+0x120], R40 ;  /* 0x00012028000079ed */ /* 0x0005e80008240004 */
        /* <DEDUP_REMOVED lines=8> */
[----:B------:R-:W-:Y:S06]  /*9430*/  @!P0 BRA `(.L_x_177) ;  /* 0x0000000000408947 */ /* 0x000fec0003800000 */
        /* <DEDUP_REMOVED lines=16> */
.L_x_177:
[----:B------:R-:W-:Y:S05]  /*9540*/  WARPSYNC.ALL ;  /* 0x0000000000007948 */ /* 0x000fea0003800000 */
[----:B------:R-:W-:-:S13]  /*9550*/  R2UR UR4, R56 ;  /* 0x00000000380472ca */ /* 0x000fda00000e0000 */
[----:B------:R3:W-:Y:S02]  /*9560*/  STTM.x16 tmem[UR4+0x130], R24 ;  /* 0x00013018000079ed */ /* 0x0007e40008240004 */
.L_x_169:
[----:B------:R-:W-:-:S09]  /*9570*/  UISETP.NE.AND UP0, UPT, UR36, URZ, UPT ;  /* 0x000000ff2400728c */ /* 0x000fd2000bf05270 */
[----:B------:R-:W-:Y:S05]  /*9580*/  BRA.U !UP0, `(.L_x_178) ;  /* 0x0000000108047547 */ /* 0x000fea000b800000 */
[----:B------:R-:W-:Y:S05]  /*9590*/  BPT.TRAP 0x1 ;  /* 0x000000040000795c */ /* 0x000fea0000300000 */
.L_x_178:
[----:B------:R-:W-:Y:S02]  /*95a0*/  UIADD3 UR4, UPT, UPT, UR39, 0x14088, URZ ;  /* 0x0001408827047890 */ /* 0x000fe4000fffe0ff */
[----:B------:R-:W-:Y:S02]  /*95b0*/  UISETP.NE.AND UP0, UPT, UR38, URZ, UPT ;  /* 0x000000ff2600728c */ /* 0x000fe4000bf05270 */
[----:B------:R-:W-:Y:S02]  /*95c0*/  UPRMT UR4, UR40, 0x654, UR4 ;  /* 0x0000065428047896 */ /* 0x000fe40008000004 */
[----:B------:R-:W-:-:S07]  /*95d0*/  ULOP3.LUT UR41, UR43, 0x1, URZ, 0x3c, !UPT ;  /* 0x000000012b297892 */ /* 0x000fce000f8e3cff */
[----:B------:R-:W-:Y:S01]  /*95e0*/  SYNCS.ARRIVE.TRANS64.RED.A1T0 RZ, [UR4], RZ ;  /* 0x000000ffffff79a7 */ /* 0x000fe20008100404 */
[----:B------:R-:W4:Y:S01]  /*95f0*/  FENCE.VIEW.ASYNC.T ;  /* 0x00000000000073c6 */ /* 0x000f220000000200 */
[----:B------:R-:W-:Y:S05]  /*9600*/  BRA.U UP0, `(.L_x_179) ;  /* 0x0000000100087547 */ /* 0x000fea000b800000 */
[----:B------:R-:W-:Y:S05]  /*9610*/  BPT.TRAP 0x1 ;  /* 0x000000040000795c */ /* 0x000fea0000300000 */
[----:B------:R-:W-:Y:S05]  /*9620*/  BPT.TRAP 0x1 ;  /* 0x000000040000795c */ /* 0x000fea0000300000 */
.L_x_179:
[----:B------:R-:W-:Y:S02]  /*9630*/  UIADD3 UR4, UPT, UPT, UR39, 0x140a0, URZ ;  /* 0x000140a027047890 */ /* 0x000fe4000fffe0ff */
[----:B------:R-:W-:Y:S02]  /*9640*/  UISETP.NE.AND UP0, UPT, UR36, URZ, UPT ;  /* 0x000000ff2400728c */ /* 0x000fe4000bf05270 */
[----:B------:R-:W-:-:S09]  /*9650*/  UPRMT UR4, UR40, 0x654, UR4 ;  /* 0x0000065428047896 */ /* 0x000fd20008000004 */
[----:B----4-:R-:W-:Y:S01]  /*9660*/  SYNCS.ARRIVE.TRANS64.RED.A1T0 RZ, [UR4], RZ ;  /* 0x000000ffffff79a7 */ /* 0x010fe20008100404 */
[----:B------:R-:W-:Y:S05]  /*9670*/  BRA.U !UP0, `(.L_x_180) ;  /* 0x0000000108047547 */ /* 0x000fea000b800000 */
[----:B------:R-:W-:Y:S05]  /*9680*/  BPT.TRAP 0x1 ;  /* 0x000000040000795c */ /* 0x000fea0000300000 */
.L_x_180:
[----:B-1----:R-:W-:Y:S01]  /*9690*/  IMAD.U32 R3, RZ, RZ, UR41 ;  /* 0x00000029ff037e24 */ /* 0x002fe2000f8e00ff */
[----:B------:R-:W-:-:S04]  /*96a0*/  ISETP.NE.AND P0, PT, R64, R62, PT ;  /* 0x0000003e4000720c */ /* 0x000fc80003f05270 */
[----:B------:R-:W-:-:S04]  /*96b0*/  SHF.L.U32 R3, R3, 0x1f, RZ ;  /* 0x0000001f03037819 */ /* 0x000fc800000006ff */
[----:B------:R-:W1:Y:S02]  /*96c0*/  SYNCS.PHASECHK.TRANS64.TRYWAIT P1, [UR39+0x14080], R3 ;  /* 0x01408003ff0075a7 */ /* 0x000e640008021127 */
[----:B-1----:R-:W-:Y:S05]  /*96d0*/  @!P1 BRA `(.L_x_181) ;  /* 0x0000011000d09947 */ /* 0x002fea0003800000 */
.L_x_405:
[----:B------:R-:W-:Y:S05]  /*96e0*/  @!P0 BRA `(.L_x_182) ;  /* 0x0000000000408947 */ /* 0x000fea0003800000 */
[----:B------:R-:W-:Y:S01]  /*96f0*/  MOV R14, 0x8 ;  /* 0x00000008000e7802 */ /* 0x000fe20000000f00 */
[----:B------:R-:W4:Y:S01]  /*9700*/  LDCU.64 UR6, c[0x4][0xb0] ;  /* 0x01001600ff0677ac */ /* 0x000f220008000a00 */
[----:B------:R-:W-:Y:S02]  /*9710*/  HFMA2 R12, -RZ, RZ, 0, 5.9604644775390625e-08 ;  /* 0x00000001ff0c7431 */ /* 0x000fe400000001ff */
[----:B------:R-:W-:Y:S01]  /*9720*/  IMAD.MOV.U32 R8, RZ, RZ, 0x192 ;  /* 0x00000192ff087424 */ /* 0x000fe200078e00ff */
[----:B------:R-:W5:Y:S01]  /*9730*/  LDCU.64 UR4, c[0x4][0xb8] ;  /* 0x01001700ff0477ac */ /* 0x000f620008000a00 */
[----:B------:R-:W1:Y:S01]  /*9740*/  LDC.64 R14, c[0x4][R14] ;  /* 0x010000000e0e7b82 */ /* 0x000e620000000a00 */
[----:B------:R-:W-:Y:S01]  /*9750*/  IMAD.MOV.U32 R13, RZ, RZ, RZ ;  /* 0x000000ffff0d7224 */ /* 0x000fe200078e00ff */
[----:B------:R-:W2:Y:S01]  /*9760*/  LDCU.64 UR8, c[0x4][0x28] ;  /* 0x01000500ff0877ac */ /* 0x000ea20008000a00 */
[----:B----4-:R-:W-:Y:S01]  /*9770*/  IMAD.U32 R4, RZ, RZ, UR6 ;  /* 0x00000006ff047e24 */ /* 0x010fe2000f8e00ff */
[----:B------:R-:W-:Y:S01]  /*9780*/  MOV R5, UR7 ;  /* 0x0000000700057c02 */ /* 0x000fe20008000f00 */
[----:B-----5:R-:W-:Y:S01]  /*9790*/  IMAD.U32 R6, RZ, RZ, UR4 ;  /* 0x00000004ff067e24 */ /* 0x020fe2000f8e00ff */
[----:B------:R-:W-:Y:S01]  /*97a0*/  MOV R7, UR5 ;  /* 0x0000000500077c02 */ /* 0x000fe20008000f00 */
[----:B--2---:R-:W-:Y:S01]  /*97b0*/  IMAD.U32 R10, RZ, RZ, UR8 ;  /* 0x00000008ff0a7e24 */ /* 0x004fe2000f8e00ff */
[----:B------:R-:W-:-:S02]  /*97c0*/  MOV R11, UR9 ;  /* 0x00000009000b7c02 */ /* 0x000fc40008000f00 */
[----:B------:R-:W-:-:S07]  /*97d0*/  LEPC R20, `(.L_x_182) ;  /* 0x000000001014794e */ /* 0x000fce0000000000 */
[----:B-1-3--:R-:W-:Y:S05]  /*97e0*/  CALL.ABS.NOINC R14 ;  /* 0x000000000e007343 */ /* 0x00afea0003c00000 */
.L_x_182:
[----:B------:R-:W-:Y:S05]  /*97f0*/  WARPSYNC.ALL ;  /* 0x0000000000007948 */ /* 0x000fea0003800000 */
[----:B------:R-:W-:Y:S01]  /*9800*/  R2UR UR4, R57 ;  /* 0x00000000390472ca */ /* 0x000fe200000e0000 */
[----:B------:R-:W-:Y:S01]  /*9810*/  UISETP.NE.AND UP0, UPT, UR38, URZ, UPT ;  /* 0x000000ff2600728c */ /* 0x000fe2000bf05270 */
[----:B------:R-:W-:Y:S01]  /*9820*/  PLOP3.LUT P0, PT, PT, PT, PT, 0x80, 0x8 ;  /* 0x000000000008781c */ /* 0x000fe20003f0f070 */
[----:B------:R-:W-:-:S10]  /*9830*/  IMAD.MOV.U32 R65, RZ, RZ, 0x3f800000 ;  /* 0x3f800000ff417424 */ /* 0x000fd400078e00ff */
[----:B------:R-:W4:Y:S02]  /*9840*/  LDTM.x2 R4, tmem[UR4] ;  /* 0x00000004000479ee */ /* 0x000f2400080c0000 */
[----:B----4-:R-:W-:-:S13]  /*9850*/  FSETP.NEU.AND P2, PT, R4, R5, PT ;  /* 0x000000050400720b */ /* 0x010fda0003f4d000 */
        /* <DEDUP_REMOVED lines=11> */
.L_x_183:
[----:B------:R-:W-:Y:S01]  /*9910*/  IMAD.U32 R3, RZ, RZ, UR44 ;  /* 0x0000002cff037e24 */ /* 0x000fe2000f8e00ff */
[----:B------:R-:W-:-:S04]  /*9920*/  FSETP.NEU.AND P1, PT, R65, 1, PT ;  /* 0x3f8000004100780b */ /* 0x000fc80003f2d000 */
[----:B------:R-:W-:-:S04]  /*9930*/  SHF.L.U32 R3, R3, 0x1f, RZ ;  /* 0x0000001f03037819 */ /* 0x000fc800000006ff */
[----:B------:R-:W1:Y:S02]  /*9940*/  SYNCS.PHASECHK.TRANS64.TRYWAIT P0, [UR39+0x14098], R3 ;  /* 0x01409803ff0075a7 */ /* 0x000e640008001127 */
[----:B-1----:R-:W-:Y:S05]  /*9950*/  @!P0 BRA `(.L_x_184) ;  /* 0x0000011000488947 */ /* 0x002fea0003800000 */
.L_x_406:
[----:B------:R-:W-:-:S13]  /*9960*/  VOTE.ANY P1, P1 ;  /* 0x0000000000ff7806 */ /* 0x000fda0000820100 */
[----:B------:R-:W-:Y:S05]  /*9970*/  @!P1 BRA `(.L_x_185) ;  /* 0x0000000c00309947 */ /* 0x000fea0003800000 */
[----:B------:R-:W-:-:S13]  /*9980*/  ISETP.NE.AND P0, PT, R64, R61, PT ;  /* 0x0000003d4000720c */ /* 0x000fda0003f05270 */
        /* <DEDUP_REMOVED lines=17> */
.L_x_186:
[----:B------:R-:W-:Y:S05]  /*9aa0*/  WARPSYNC.ALL ;  /* 0x0000000000007948 */ /* 0x000fea0003800000 */
[----:B------:R-:W-:Y:S02]  /*9ab0*/  R2UR UR4, R56 ;  /* 0x00000000380472ca */ /* 0x000fe400000e0000 */
[----:B------:R-:W-:-:S11]  /*9ac0*/  ISETP.NE.AND P0, PT, R64, R23, PT ;  /* 0x000000174000720c */ /* 0x000fd60003f05270 */
[----:B--2---:R-:W2:Y:S02]  /*9ad0*/  LDTM.x16 R40, tmem[UR4+0x180] ;  /* 0x00018004002879ee */ /* 0x004ea40008240000 */
[----:B--2---:R-:W-:Y:S05]  /*9ae0*/  @!P0 BRA `(.L_x_187) ;  /* 0x0000000000408947 */ /* 0x004fea0003800000 */
[----:B------:R-:W-:Y:S01]  /*9af0*/  MOV R14, 0x8 ;  /* 0x00000008000e7802 */ /* 0x000fe20000000f00 */
[----:B------:R-:W2:Y:S01]  /*9b00*/  LDCU.64 UR8, c[0x4][0xb0] ;  /* 0x01001600ff0877ac */ /* 0x000ea20008000a00 */
[----:B------:R-:W-:Y:S02]  /*9b10*/  HFMA2 R12, -RZ, RZ, 0, 5.9604644775390625e-08 ;  /* 0x00000001ff0c7431 */ /* 0x000fe400000001ff */
[----:B------:R-:W-:Y:S01]  /*9b20*/  IMAD.MOV.U32 R8, RZ, RZ, 0x192 ;  /* 0x00000192ff087424 */ /* 0x000fe200078e00ff */
[----:B------:R-:W4:Y:S01]  /*9b30*/  LDCU.64 UR6, c[0x4][0xb8] ;  /* 0x01001700ff0677ac */ /* 0x000f220008000a00 */
[----:B------:R-:W1:Y:S01]  /*9b40*/  LDC.64 R14, c[0x4][R14] ;  /* 0x010000000e0e7b82 */ /* 0x000e620000000a00 */
[----:B------:R-:W-:Y:S01]  /*9b50*/  IMAD.MOV.U32 R13, RZ, RZ, RZ ;  /* 0x000000ffff0d7224 */ /* 0x000fe200078e00ff */
[----:B------:R-:W5:Y:S01]  /*9b60*/  LDCU.64 UR4, c[0x4][0x30] ;  /* 0x01000600ff0477ac */ /* 0x000f620008000a00 */
[----:B--2---:R-:W-:Y:S01]  /*9b70*/  IMAD.U32 R4, RZ, RZ, UR8 ;  /* 0x00000008ff047e24 */ /* 0x004fe2000f8e00ff */
[----:B------:R-:W-:Y:S01]  /*9b80*/  MOV R5, UR9 ;  /* 0x0000000900057c02 */ /* 0x000fe20008000f00 */
[----:B----4-:R-:W-:Y:S01]  /*9b90*/  IMAD.U32 R6, RZ, RZ, UR6 ;  /* 0x00000006ff067e24 */ /* 0x010fe2000f8e00ff */
[----:B------:R-:W-:Y:S01]  /*9ba0*/  MOV R7, UR7 ;  /* 0x0000000700077c02 */ /* 0x000fe20008000f00 */
[----:B-----5:R-:W-:Y:S01]  /*9bb0*/  IMAD.U32 R10, RZ, RZ, UR4 ;  /* 0x00000004ff0a7e24 */ /* 0x020fe2000f8e00ff */
[----:B------:R-:W-:-:S02]  /*9bc0*/  MOV R11, UR5 ;  /* 0x00000005000b7c02 */ /* 0x000fc40008000f00 */
[----:B------:R-:W-:-:S07]  /*9bd0*/  LEPC R20, `(.L_x_187) ;  /* 0x000000001014794e */ /* 0x000fce0000000000 */
[----:B-1-3--:R-:W-:Y:S05]  /*9be0*/  CALL.ABS.NOINC R14 ;  /* 0x000000000e007343 */ /* 0x00afea0003c00000 */
.L_x_187:
[----:B------:R-:W-:Y:S05]  /*9bf0*/  WARPSYNC.ALL ;  /* 0x0000000000007948 */ /* 0x000fea0003800000 */
[----:B------:R-:W-:Y:S02]  /*9c00*/  R2UR UR4, R56 ;  /* 0x00000000380472ca */ /* 0x000fe400000e0000 */
[----:B------:R-:W-:Y:S02]  /*9c10*/  ISETP.NE.AND P0, PT, R64, R61, PT ;  /* 0x0000003d4000720c */ /* 0x000fe40003f05270 */
[----:B------:R-:W-:-:S09]  /*9c20*/  FSETP.NEU.AND P1, PT, R65, 1, PT ;  /* 0x3f8000004100780b */ /* 0x000fd20003f2d000 */
[----:B---3--:R-:W2:Y:S04]  /*9c30*/  LDTM.x16 R24, tmem[UR4+0x190] ;  /* 0x00019004001879ee */ /* 0x008ea80008240000 */
        /* <DEDUP_REMOVED lines=25> */
.L_x_188:
        /* <DEDUP_REMOVED lines=21> */
.L_x_189:
        /* <DEDUP_REMOVED lines=30> */
.L_x_190:
        /* <DEDUP_REMOVED lines=21> */
.L_x_191:
        /* <DEDUP_REMOVED lines=30> */
.L_x_192:
        /* <DEDUP_REMOVED lines=30> */
.L_x_193:
[----:B------:R-:W-:Y:S05]  /*a610*/  WARPSYNC.ALL ;  /* 0x0000000000007948 */ /* 0x000fea0003800000 */
[----:B------:R-:W-:-:S13]  /*a620*/  R2UR UR4, R56 ;  /* 0x00000000380472ca */ /* 0x000fda00000e0000 */
[----:B------:R4:W-:Y:S02]  /*a630*/  STTM.x16 tmem[UR4+0x1b0], R24 ;  /* 0x0001b018000079ed */ /* 0x0009e40008240004 */
.L_x_185:
[----:B------:R-:W-:-:S09]  /*a640*/  UISETP.NE.AND UP0, UPT, UR37, URZ, UPT ;  /* 0x000000ff2500728c */ /* 0x000fd2000bf05270 */
[----:B------:R-:W-:Y:S05]  /*a650*/  BRA.U !UP0, `(.L_x_194) ;  /* 0x0000000108047547 */ /* 0x000fea000b800000 */
[----:B------:R-:W-:Y:S05]  /*a660*/  BPT.TRAP 0x1 ;  /* 0x000000040000795c */ /* 0x000fea0000300000 */
.L_x_194:
[----:B------:R-:W-:Y:S02]  /*a670*/  UPRMT UR4, UR40, 0x654, UR45 ;  /* 0x0000065428047896 */ /* 0x000fe4000800002d */
[----:B------:R-:W-:-:S07]  /*a680*/  UISETP.NE.AND UP0, UPT, UR38, URZ, UPT ;  /* 0x000000ff2600728c */ /* 0x000fce000bf05270 */
[----:B------:R-:W-:Y:S01]  /*a690*/  SYNCS.ARRIVE.TRANS64.RED.A1T0 RZ, [UR4], RZ ;  /* 0x000000ffffff79a7 */ /* 0x000fe20008100404 */
[----:B------:R-:W1:Y:S01]  /*a6a0*/  FENCE.VIEW.ASYNC.T ;  /* 0x00000000000073c6 */ /* 0x000e620000000200 */
[----:B------:R-:W-:Y:S05]  /*a6b0*/  BRA.U UP0, `(.L_x_195) ;  /* 0x0000000100087547 */ /* 0x000fea000b800000 */
[----:B------:R-:W-:Y:S05]  /*a6c0*/  BPT.TRAP 0x1 ;  /* 0x000000040000795c */ /* 0x000fea0000300000 */
[----:B------:R-:W-:Y:S05]  /*a6d0*/  BPT.TRAP 0x1 ;  /* 0x000000040000795c */ /* 0x000fea0000300000 */
.L_x_195:
[----:B------:R-:W-:Y:S01]  /*a6e0*/  UIADD3 UR5, UPT, UPT, UR39, 0x140a8, URZ ;  /* 0x000140a827057890 */ /* 0x000fe2000fffe0ff */
[----:B------:R-:W-:Y:S01]  /*a6f0*/  LOP3.LUT R18, R18, 0x1, RZ, 0x3c, !PT ;  /* 0x0000000112127812 */ /* 0x000fe200078e3cff */
[----:B------:R-:W-:Y:S02]  /*a700*/  UISETP.NE.AND UP0, UPT, UR46, URZ, UPT ;  /* 0x000000ff2e00728c */ /* 0x000fe4000bf05270 */
[----:B------:R-:W-:Y:S02]  /*a710*/  UPRMT UR5, UR40, 0x654, UR5 ;  /* 0x0000065428057896 */ /* 0x000fe40008000005 */
[----:B------:R-:W-:-:S07]  /*a720*/  ULOP3.LUT UR44, UR44, 0x1, URZ, 0x3c, !UPT ;  /* 0x000000012c2c7892 */ /* 0x000fce000f8e3cff */
[----:B-1----:R-:W-:Y:S01]  /*a730*/  SYNCS.ARRIVE.TRANS64.RED.A1T0 RZ, [UR5], RZ ;  /* 0x000000ffffff79a7 */ /* 0x002fe20008100405 */
[----:B------:R-:W-:Y:S05]  /*a740*/  BRA.U UP0, `(.L_x_196) ;  /* 0xffffffdd00cc7547 */ /* 0x000fea000b83ffff */
.L_x_164:
[----:B------:R-:W-:-:S09]  /*a750*/  UISETP.NE.AND UP0, UPT, UR36, URZ, UPT ;  /* 0x000000ff2400728c */ /* 0x000fd2000bf05270 */
[----:B------:R-:W-:Y:S05]  /*a760*/  BRA.U !UP0, `(.L_x_197) ;  /* 0x0000000108047547 */ /* 0x000fea000b800000 */
[----:B------:R-:W-:Y:S05]  /*a770*/  BPT.TRAP 0x1 ;  /* 0x000000040000795c */ /* 0x000fea0000300000 */
.L_x_197:
[----:B---34-:R-:W3:Y:S01]  /*a780*/  S2R R25, SR_CgaCtaId ;  /* 0x0000000000197919 */ /* 0x018ee20000008800 */
[----:B------:R-:W-:Y:S01]  /*a790*/  MOV R24, 0x400 ;  /* 0x0000040000187802 */ /* 0x000fe20000000f00 */
[----:B------:R-:W-:-:S03]  /*a7a0*/  UISETP.NE.AND UP0, UPT, UR37, URZ, UPT ;  /* 0x000000ff2500728c */ /* 0x000fc6000bf05270 */
[----:B---3--:R-:W-:-:S05]  /*a7b0*/  LEA R24, R25, R24, 0x18 ;  /* 0x0000001819187211 */ /* 0x008fca00078ec0ff */
[----:B------:R-:W-:-:S05]  /*a7c0*/  VIADD R32, R24, 0x14088 ;  /* 0x0001408818207836 */ /* 0x000fca0000000000 */
[----:B-1----:R-:W-:-:S04]  /*a7d0*/  PRMT R0, R25, 0x654, R32 ;  /* 0x0000065419007816 */ /* 0x002fc80000000020 */
[----:B------:R1:W-:Y:S01]  /*a7e0*/  SYNCS.ARRIVE.TRANS64.RED.A1T0 RZ, [R0+URZ], RZ ;  /* 0x000000ff00ff79a7 */ /* 0x0003e200081004ff */
[----:B------:R-:W-:Y:S05]  /*a7f0*/  BRA.U !UP0, `(.L_x_198) ;  /* 0x0000000108047547 */ /* 0x000fea000b800000 */
[----:B------:R-:W-:Y:S05]  /*a800*/  BPT.TRAP 0x1 ;  /* 0x000000040000795c */ /* 0x000fea0000300000 */
.L_x_198:
[----:B------:R-:W-:-:S04]  /*a810*/  SHF.L.U32 R3, R18, 0x1f, RZ ;  /* 0x0000001f12037819 */ /* 0x000fc800000006ff */
[----:B------:R-:W3:Y:S02]  /*a820*/  SYNCS.PHASECHK.TRANS64.TRYWAIT P0, [R24+URZ+0x14070], R3 ;  /* 0x01407003180075a7 */ /* 0x000ee400080011ff */
[----:B---3--:R-:W-:Y:S05]  /*a830*/  @!P0 BRA `(.L_x_199) ;  /* 0x0000010000a88947 */ /* 0x008fea0003800000 */
.L_x_407:
[----:B------:R-:W-:Y:S01]  /*a840*/  R2UR UR5, R56 ;  /* 0x00000000380572ca */ /* 0x000fe200000e0000 */
[----:B------:R-:W-:-:S12]  /*a850*/  UISETP.NE.AND UP0, UPT, UR37, URZ, UPT ;  /* 0x000000ff2500728c */ /* 0x000fd8000bf05270 */
[----:B------:R-:W4:Y:S02]  /*a860*/  LDTM.x2 R22, tmem[UR5] ;  /* 0x00000005001679ee */ /* 0x000f2400080c0000 */
[----:B----4-:R-:W-:Y:S05]  /*a870*/  BRA.U !UP0, `(.L_x_200) ;  /* 0x0000000108047547 */ /* 0x010fea000b800000 */
[----:B------:R-:W-:Y:S05]  /*a880*/  BPT.TRAP 0x1 ;  /* 0x000000040000795c */ /* 0x000fea0000300000 */
.L_x_200:
[----:B------:R-:W-:Y:S01]  /*a890*/  SYNCS.ARRIVE.TRANS64.RED.A1T0 RZ, [UR4], RZ ;  /* 0x000000ffffff79a7 */ /* 0x000fe20008100404 */
[----:B------:R-:W-:-:S09]  /*a8a0*/  UISETP.NE.AND UP0, UPT, UR38, URZ, UPT ;  /* 0x000000ff2600728c */ /* 0x000fd2000bf05270 */
[----:B------:R-:W-:Y:S05]  /*a8b0*/  BRA.U UP0, `(.L_x_201) ;  /* 0x0000000100047547 */ /* 0x000fea000b800000 */
[----:B------:R-:W-:Y:S05]  /*a8c0*/  BPT.TRAP 0x1 ;  /* 0x000000040000795c */ /* 0x000fea0000300000 */
.L_x_201:
[----:B-1----:R-:W-:-:S04]  /*a8d0*/  MOV R0, UR44 ;  /* 0x0000002c00007c02 */ /* 0x002fc80008000f00 */
[----:B---3--:R-:W-:-:S04]  /*a8e0*/  SHF.L.U32 R3, R0, 0x1f, RZ ;  /* 0x0000001f00037819 */ /* 0x008fc800000006ff */
[----:B------:R-:W1:Y:S02]  /*a8f0*/  SYNCS.PHASECHK.TRANS64.TRYWAIT P0, [R24+URZ+0x14090], R3 ;  /* 0x01409003180075a7 */ /* 0x000e6400080011ff */
[----:B-1----:R-:W-:Y:S05]  /*a900*/  @!P0 BRA `(.L_x_202) ;  /* 0x0000010000888947 */ /* 0x002fea0003800000 */
.L_x_408:
[----:B------:R-:W-:-:S09]  /*a910*/  UISETP.NE.AND UP0, UPT, UR38, URZ, UPT ;  /* 0x000000ff2600728c */ /* 0x000fd2000bf05270 */
[----:B------:R-:W-:Y:S05]  /*a920*/  BRA.U UP0, `(.L_x_203) ;  /* 0x0000000100047547 */ /* 0x000fea000b800000 */
[----:B------:R-:W-:Y:S05]  /*a930*/  BPT.TRAP 0x1 ;  /* 0x000000040000795c */ /* 0x000fea0000300000 */
.L_x_203:
[----:B------:R-:W-:Y:S01]  /*a940*/  MOV R5, 0x1 ;  /* 0x0000000100057802 */ /* 0x000fe20000000f00 */
[----:B-1----:R1:W3:Y:S03]  /*a950*/  MUFU.RCP R3, R22 ;  /* 0x0000001600037308 */ /* 0x0022e60000001000 */
[----:B------:R-:W-:-:S04]  /*a960*/  SHF.L.U32 R5, R5, 0x1f, RZ ;  /* 0x0000001f05057819 */ /* 0x000fc800000006ff */
[----:B------:R-:W4:Y:S02]  /*a970*/  SYNCS.PHASECHK.TRANS64.TRYWAIT P0, [R24+URZ+0x140c0], R5 ;  /* 0x0140c005180075a7 */ /* 0x000f2400080011ff */
[----:B-1-34-:R-:W-:Y:S05]  /*a980*/  @!P0 BRA `(.L_x_204) ;  /* 0x00000100007c8947 */ /* 0x01afea0003800000 */
.L_x_409:
[----:B------:R-:W3:Y:S01]  /*a990*/  LDCU UR4, c[0x0][0x708] ;  /* 0x0000e100ff0477ac */ /* 0x000ee20008000800 */
[----:B------:R-:W-:Y:S01]  /*a9a0*/  FFMA R34, -R22, R3, 1 ;  /* 0x3f80000016227423 */ /* 0x000fe20000000103 */
[----:B------:R-:W4:Y:S01]  /*a9b0*/  LDC R33, c[0x0][0x708] ;  /* 0x0001c200ff217b82 */ /* 0x000f220000000800 */
[----:B------:R-:W-:Y:S02]  /*a9c0*/  BSSY.RECONVERGENT B2, `(.L_x_205) ;  /* 0x000000b000027945 */ /* 0x000fe40003800200 */
[----:B------:R-:W-:Y:S01]  /*a9d0*/  FFMA R34, R3, R34, R3 ;  /* 0x0000002203227223 */ /* 0x000fe20000000003 */
[----:B---3--:R-:W-:-:S03]  /*a9e0*/  MOV R3, UR4 ;  /* 0x0000000400037c02 */ /* 0x008fc60008000f00 */
[----:B-1----:R-:W-:Y:S01]  /*a9f0*/  FFMA R5, R34, UR4, RZ ;  /* 0x0000000422057c23 */ /* 0x002fe200080000ff */
[----:B------:R-:W1:Y:S03]  /*aa00*/  FCHK P0, R3, R22 ;  /* 0x0000001603007302 */ /* 0x000e660000000000 */
[----:B------:R-:W-:-:S04]  /*aa10*/  FFMA R0, -R22, R5, UR4 ;  /* 0x0000000416007e23 */ /* 0x000fc80008000105 */
[----:B------:R-:W-:Y:S01]  /*aa20*/  FFMA R34, R34, R0, R5 ;  /* 0x0000000022227223 */ /* 0x000fe20000000005 */
[----:B-1----:R-:W-:Y:S05]  /*aa30*/  @!P0 BRA `(.L_x_206) ;  /* 0x00000000000c8947 */ /* 0x002fea0003800000 */
[----:B------:R-:W-:Y:S02]  /*aa40*/  MOV R4, 0xaa60 ;  /* 0x0000aa6000047802 */ /* 0x000fe40000000f00 */
[----:B--2-4-:R-:W-:Y:S05]  /*aa50*/  CALL.REL.NOINC `($__internal_3_$__cuda_sm3x_div_rn_noftz_f32_slowpath) ;  /* 0x0000010c002c7944 */ /* 0x014fea0003c00000 */
[----:B------:R-:W-:Y:S02]  /*aa60*/  MOV R34, R0 ;  /* 0x0000000000227202 */ /* 0x000fe40000000f00 */
.L_x_206:
[----:B------:R-:W-:Y:S05]  /*aa70*/  BSYNC.RECONVERGENT B2 ;  /* 0x0000000000027941 */ /* 0x000fea0003800200 */
.L_x_205:
[----:B------:R-:W-:Y:S01]  /*aa80*/  VIADD R0, R56, 0x100 ;  /* 0x0000010038007836 */ /* 0x000fe20000000000 */
[C---:B------:R-:W-:Y:S01]  /*aa90*/  LOP3.LUT R27, R17.reuse, 0x3, RZ, 0xc0, !PT ;  /* 0x00000003111b7812 */ /* 0x040fe200078ec0ff */
[----:B------:R-:W-:-:S03]  /*aaa0*/  IMAD.SHL.U32 R17, R17, 0x800, RZ ;  /* 0x0000080011117824 */ /* 0x000fc600078e00ff */
[----:B------:R-:W-:Y:S02]  /*aab0*/  SHF.R.U32.HI R0, RZ, 0x15, R0 ;  /* 0x00000015ff007819 */ /* 0x000fe40000011600 */
[----:B------:R-:W-:Y:S02]  /*aac0*/  LOP3.LUT R17, R17, 0x1800, RZ, 0xc0, !PT ;  /* 0x0000180011117812 */ /* 0x000fe400078ec0ff */
[----:B------:R-:W-:-:S03]  /*aad0*/  ISETP.NE.AND P0, PT, R27, R0, PT ;  /* 0x000000001b00720c */ /* 0x000fc60003f05270 */
[----:B------:R-:W-:-:S10]  /*aae0*/  IMAD R26, R16, 0x40, R17 ;  /* 0x00000040101a7824 */ /* 0x000fd400078e0211 */
[----:B------:R-:W-:Y:S05]  /*aaf0*/  @!P0 BRA `(.L_x_207) ;  /* 0x0000000000408947 */ /* 0x000fea0003800000 */
[----:B------:R-:W-:Y:S01]  /*ab00*/  MOV R14, 0x8 ;  /* 0x00000008000e7802 */ /* 0x000fe20000000f00 */
[----:B------:R-:W1:Y:S01]  /*ab10*/  LDCU.64 UR6, c[0x4][0xb0] ;  /* 0x01001600ff0677ac */ /* 0x000e620008000a00 */
[----:B------:R-:W-:Y:S02]  /*ab20*/  HFMA2 R12, -RZ, RZ, 0, 5.9604644775390625e-08 ;  /* 0x00000001ff0c7431 */ /* 0x000fe400000001ff */
[----:B------:R-:W-:Y:S01]  /*ab30*/  IMAD.MOV.U32 R8, RZ, RZ, 0x192 ;  /* 0x00000192ff087424 */ /* 0x000fe200078e00ff */
[----:B------:R-:W3:Y:S01]  /*ab40*/  LDCU.64 UR4, c[0x4][0xb8] ;  /* 0x01001700ff0477ac */ /* 0x000ee20008000a00 */
[----:B------:R-:W2:Y:S01]  /*ab50*/  LDC.64 R14, c[0x4][R14] ;  /* 0x010000000e0e7b82 */ /* 0x000ea20000000a00 */
[----:B------:R-:W-:Y:S01]  /*ab60*/  IMAD.MOV.U32 R13, RZ, RZ, RZ ;  /* 0x000000ffff0d7224 */ /* 0x000fe200078e00ff */
[----:B------:R-:W5:Y:S01]  /*ab70*/  LDCU.64 UR8, c[0x4][0x40] ;  /* 0x01000800ff0877ac */ /* 0x000f620008000a00 */
[----:B-1----:R-:W-:Y:S01]  /*ab80*/  IMAD.U32 R4, RZ, RZ, UR6 ;  /* 0x00000006ff047e24 */ /* 0x002fe2000f8e00ff */
[----:B------:R-:W-:Y:S01]  /*ab90*/  MOV R5, UR7 ;  /* 0x0000000700057c02 */ /* 0x000fe20008000f00 */
[----:B---3--:R-:W-:Y:S01]  /*aba0*/  IMAD.U32 R6, RZ, RZ, UR4 ;  /* 0x00000004ff067e24 */ /* 0x008fe2000f8e00ff */
[----:B------:R-:W-:Y:S01]  /*abb0*/  MOV R7, UR5 ;  /* 0x0000000500077c02 */ /* 0x000fe20008000f00 */
[----:B-----5:R-:W-:Y:S01]  /*abc0*/  IMAD.U32 R10, RZ, RZ, UR8 ;  /* 0x00000008ff0a7e24 */ /* 0x020fe2000f8e00ff */
[----:B------:R-:W-:-:S02]  /*abd0*/  MOV R11, UR9 ;  /* 0x00000009000b7c02 */ /* 0x000fc40008000f00 */
[----:B------:R-:W-:-:S07]  /*abe0*/  LEPC R20, `(.L_x_207) ;  /* 0x000000001014794e */ /* 0x000fce0000000000 */
[----:B--2-4-:R-:W-:Y:S05]  /*abf0*/  CALL.ABS.NOINC R14 ;  /* 0x000000000e007343 */ /* 0x014fea0003c00000 */
.L_x_207:
[----:B------:R-:W1:Y:S01]  /*ac00*/  S2R R3, SR_SWINHI ;  /* 0x0000000000037919 */ /* 0x000e620000002f00 */
[----:B------:R-:W-:Y:S05]  /*ac10*/  WARPSYNC.ALL ;  /* 0x0000000000007948 */ /* 0x000fea0003800000 */
[----:B------:R-:W-:-:S13]  /*ac20*/  R2UR UR4, R56 ;  /* 0x00000000380472ca */ /* 0x000fda00000e0000 */
[----:B------:R-:W3:Y:S01]  /*ac30*/  LDTM.x16 R4, tmem[UR4+0x100] ;  /* 0x00010004000479ee */ /* 0x000ee20008240000 */
[----:B------:R-:W-:Y:S02]  /*ac40*/  MOV R28, R24 ;  /* 0x00000018001c7202 */ /* 0x000fe40000000f00 */
[----:B-1----:R-:W-:Y:S02]  /*ac50*/  MOV R29, R3 ;  /* 0x00000003001d7202 */ /* 0x002fe40000000f00 */
[----:B------:R-:W-:-:S05]  /*ac60*/  LEA R26, P0, R26, R28, 0x1 ;  /* 0x0000001c1a1a7211 */ /* 0x000fca00078008ff */
[----:B------:R-:W-:Y:S01]  /*ac70*/  IMAD.X R29, RZ, RZ, R29, P0 ;  /* 0x000000ffff1d7224 */ /* 0x000fe200000e061d */
[----:B------:R-:W-:Y:S01]  /*ac80*/  IADD3 R0, P0, PT, R26, 0x10, RZ ;  /* 0x000000101a007810 */ /* 0x000fe20007f1e0ff */
[C---:B---3--:R-:W-:Y:S02]  /*ac90*/  FMUL2 R20, R34.reuse.F32, R8.F32x2.HI_LO ;  /* 0x000000082214724a */ /* 0x048fe40000040000 */
[----:B------:R-:W-:Y:S01]  /*aca0*/  FMUL2 R30, R34.F32, R10.F32x2.HI_LO ;  /* 0x0000000a221e724a */ /* 0x000fe20000040000 */
[--C-:B------:R-:W-:Y:S01]  /*acb0*/  SHF.R.U64 R3, R26, 0x3, R29.reuse ;  /* 0x000000031a037819 */ /* 0x100fe2000000121d */
[C---:B------:R-:W-:Y:S01]  /*acc0*/  FMUL2 R6, R34.reuse.F32, R6.F32x2.HI_LO ;  /* 0x000000062206724a */ /* 0x040fe20000040000 */
[----:B------:R-:W-:Y:S01]  /*acd0*/  F2FP.F16.F32.PACK_AB R10, R21, R20 ;  /* 0x00000014150a723e */ /* 0x000fe200000000ff */
[----:B------:R-:W-:Y:S02]  /*ace0*/  IMAD.X R21, RZ, RZ, R29, P0 ;  /* 0x000000ffff157224 */ /* 0x000fe400000e061d */
[C---:B------:R-:W-:Y:S01]  /*acf0*/  FMUL2 R4, R34.reuse.F32, R4.F32x2.HI_LO ;  /* 0x000000042204724a */ /* 0x040fe20000040000 */
[----:B------:R-:W-:Y:S01]  /*ad00*/  F2FP.F16.F32.PACK_AB R11, R31, R30 ;  /* 0x0000001e1f0b723e */ /* 0x000fe200000000ff */
[C---:B------:R-:W-:Y:S01]  /*ad10*/  FMUL2 R12, R34.reuse.F32, R12.F32x2.HI_LO ;  /* 0x0000000c220c724a */ /* 0x040fe20000040000 */
[----:B------:R-:W-:Y:S01]  /*ad20*/  F2FP.F16.F32.PACK_AB R9, R7, R6 ;  /* 0x000000060709723e */ /* 0x000fe200000000ff */
[----:B------:R-:W-:Y:S01]  /*ad30*/  FMUL2 R14, R34.F32, R14.F32x2.HI_LO ;  /* 0x0000000e220e724a */ /* 0x000fe20000040000 */
[----:B------:R-:W-:Y:S01]  /*ad40*/  SHF.R.U64 R7, R0, 0x3, R21 ;  /* 0x0000000300077819 */ /* 0x000fe20000001215 */
[C---:B------:R-:W-:Y:S01]  /*ad50*/  FMUL2 R16, R34.reuse.F32, R16.F32x2.HI_LO ;  /* 0x000000102210724a */ /* 0x040fe20000040000 */
[----:B------:R-:W-:Y:S01]  /*ad60*/  F2FP.F16.F32.PACK_AB R8, R5, R4 ;  /* 0x000000040508723e */ /* 0x000fe200000000ff */
[----:B------:R-:W-:Y:S01]  /*ad70*/  FMUL2 R18, R34.F32, R18.F32x2.HI_LO ;  /* 0x000000122212724a */ /* 0x000fe20000040000 */
[----:B------:R-:W-:-:S02]  /*ad80*/  LOP3.LUT R28, R26, 0x70, R3, 0x78, !PT ;  /* 0x000000701a1c7812 */ /* 0x000fc400078e7803 */
[----:B------:R-:W-:Y:S01]  /*ad90*/  LOP3.LUT R20, R0, 0x70, R7, 0x78, !PT ;  /* 0x0000007000147812 */ /* 0x000fe200078e7807 */
[----:B------:R-:W-:Y:S01]  /*ada0*/  VIADD R0, R56, 0x110 ;  /* 0x0000011038007836 */ /* 0x000fe20000000000 */
[----:B------:R-:W-:Y:S01]  /*adb0*/  F2FP.F16.F32.PACK_AB R4, R13, R12 ;  /* 0x0000000c0d04723e */ /* 0x000fe200000000ff */
[----:B------:R1:W-:Y:S01]  /*adc0*/  ST.E.128 desc[UR48][R28.64], R8 ;  /* 0x000000081c007985 */ /* 0x0003e2000c101d30 */
[----:B------:R-:W-:Y:S02]  /*add0*/  F2FP.F16.F32.PACK_AB R5, R15, R14 ;  /* 0x0000000e0f05723e */ /* 0x000fe400000000ff */
[----:B------:R-:W-:Y:S02]  /*ade0*/  F2FP.F16.F32.PACK_AB R6, R17, R16 ;  /* 0x000000101106723e */ /* 0x000fe400000000ff */
[----:B------:R-:W-:Y:S02]  /*adf0*/  F2FP.F16.F32.PACK_AB R7, R19, R18 ;  /* 0x000000121307723e */ /* 0x000fe400000000ff */
[----:B------:R-:W-:-:S03]  /*ae00*/  SHF.R.U32.HI R0, RZ, 0x15, R0 ;  /* 0x00000015ff007819 */ /* 0x000fc60000011600 */
[----:B------:R1:W-:Y:S01]  /*ae10*/  ST.E.128 desc[UR48][R20.64], R4 ;  /* 0x0000000414007985 */ /* 0x0003e2000c101d30 */
[----:B------:R-:W-:-:S13]  /*ae20*/  ISETP.NE.AND P0, PT, R27, R0, PT ;  /* 0x000000001b00720c */ /* 0x000fda0003f05270 */
[----:B------:R-:W-:Y:S05]  /*ae30*/  @!P0 BRA `(.L_x_208) ;  /* 0x0000000000408947 */ /* 0x000fea0003800000 */
[----:B------:R-:W-:Y:S01]  /*ae40*/  MOV R14, 0x8 ;  /* 0x00000008000e7802 */ /* 0x000fe20000000f00 */
[----:B------:R-:W3:Y:S01]  /*ae50*/  LDCU.64 UR8, c[0x4][0xb0] ;  /* 0x01001600ff0877ac */ /* 0x000ee20008000a00 */
[----:B------:R-:W-:Y:S02]  /*ae60*/  HFMA2 R12, -RZ, RZ, 0, 5.9604644775390625e-08 ;  /* 0x00000001ff0c7431 */ /* 0x000fe400000001ff */
[----:B-1----:R-:W-:Y:S01]  /*ae70*/  IMAD.MOV.U32 R8, RZ, RZ, 0x192 ;  /* 0x00000192ff087424 */ /* 0x002fe200078e00ff */
[----:B------:R-:W1:Y:S01]  /*ae80*/  LDCU.64 UR6, c[0x4][0xb8] ;  /* 0x01001700ff0677ac */ /* 0x000e620008000a00 */
[----:B------:R-:W2:Y:S01]  /*ae90*/  LDC.64 R14, c[0x4][R14] ;  /* 0x010000000e0e7b82 */ /* 0x000ea20000000a00 */
[----:B------:R-:W-:Y:S01]  /*aea0*/  IMAD.MOV.U32 R13, RZ, RZ, RZ ;  /* 0x000000ffff0d7224 */ /* 0x000fe200078e00ff */
[----:B------:R-:W5:Y:S01]  /*aeb0*/  LDCU.64 UR4, c[0x4][0x40] ;  /* 0x01000800ff0477ac */ /* 0x000f620008000a00 */
[----:B---3--:R-:W-:Y:S01]  /*aec0*/  IMAD.U32 R4, RZ, RZ, UR8 ;  /* 0x00000008ff047e24 */ /* 0x008fe2000f8e00ff */
[----:B------:R-:W-:Y:S01]  /*aed0*/  MOV R5, UR9 ;  /* 0x0000000900057c02 */ /* 0x000fe20008000f00 */
[----:B-1----:R-:W-:Y:S01]  /*aee0*/  IMAD.U32 R6, RZ, RZ, UR6 ;  /* 0x00000006ff067e24 */ /* 0x002fe2000f8e00ff */
[----:B------:R-:W-:Y:S01]  /*aef0*/  MOV R7, UR7 ;  /* 0x0000000700077c02 */ /* 0x000fe20008000f00 */
[----:B-----5:R-:W-:Y:S01]  /*af00*/  IMAD.U32 R10, RZ, RZ, UR4 ;  /* 0x00000004ff0a7e24 */ /* 0x020fe2000f8e00ff */
[----:B------:R-:W-:-:S02]  /*af10*/  MOV R11, UR5 ;  /* 0x00000005000b7c02 */ /* 0x000fc40008000f00 */
[----:B------:R-:W-:-:S07]  /*af20*/  LEPC R20, `(.L_x_208) ;  /* 0x000000001014794e */ /* 0x000fce0000000000 */
[----:B--2-4-:R-:W-:Y:S05]  /*af30*/  CALL.ABS.NOINC R14 ;  /* 0x000000000e007343 */ /* 0x014fea0003c00000 */
.L_x_208:
[----:B------:R-:W-:Y:S05]  /*af40*/  WARPSYNC.ALL ;  /* 0x0000000000007948 */ /* 0x000fea0003800000 */
[----:B------:R-:W-:Y:S02]  /*af50*/  R2UR UR4, R56 ;  /* 0x00000000380472ca */ /* 0x000fe400000e0000 */
[C---:B------:R-:W-:Y:S02]  /*af60*/  IADD3 R35, P0, PT, R26.reuse, 0x30, RZ ;  /* 0x000000301a237810 */ /* 0x040fe40007f1e0ff */
[----:B------:R-:W-:-:S03]  /*af70*/  IADD3 R3, P1, PT, R26, 0x20, RZ ;  /* 0x000000201a037810 */ /* 0x000fc60007f3e0ff */
[--C-:B------:R-:W-:Y:S02]  /*af80*/  IMAD.X R39, RZ, RZ, R29.reuse, P0 ;  /* 0x000000ffff277224 */ /* 0x100fe400000e061d */
[----:B------:R-:W-:-:S04]  /*af90*/  IMAD.X R37, RZ, RZ, R29, P1 ;  /* 0x000000ffff257224 */ /* 0x000fc800008e061d */
[----:B-1----:R-:W1:Y:S01]  /*afa0*/  LDTM.x16 R4, tmem[UR4+0x110] ;  /* 0x00011004000479ee */ /* 0x002e620008240000 */
[----:B------:R-:W-:-:S04]  /*afb0*/  SHF.R.U64 R0, R3, 0x3, R37 ;  /* 0x0000000303007819 */ /* 0x000fc80000001225 */
[----:B------:R-:W-:Y:S01]  /*afc0*/  LOP3.LUT R36, R3, 0x70, R0, 0x78, !PT ;  /* 0x0000007003247812 */ /* 0x000fe200078e7800 */
[----:B------:R-:W-:-:S05]  /*afd0*/  VIADD R0, R56, 0x120 ;  /* 0x0000012038007836 */ /* 0x000fca0000000000 */
[----:B------:R-:W-:-:S04]  /*afe0*/  SHF.R.U32.HI R0, RZ, 0x15, R0 ;  /* 0x00000015ff007819 */ /* 0x000fc80000011600 */
[----:B------:R-:W-:Y:S01]  /*aff0*/  ISETP.NE.AND P0, PT, R27, R0, PT ;  /* 0x000000001b00720c */ /* 0x000fe20003f05270 */
[C---:B-1----:R-:W-:Y:S01]  /*b000*/  FMUL2 R20, R34.reuse.F32, R8.F32x2.HI_LO ;  /* 0x000000082214724a */ /* 0x042fe20000040000 */
[C---:B------:R-:W-:Y:S01]  /*b010*/  SHF.R.U64 R8, R35.reuse, 0x3, R39 ;  /* 0x0000000323087819 */ /* 0x040fe20000001227 */
[C---:B------:R-:W-:Y:S02]  /*b020*/  FMUL2 R4, R34.reuse.F32, R4.F32x2.HI_LO ;  /* 0x000000042204724a */ /* 0x040fe40000040000 */
[C---:B------:R-:W-:Y:S01]  /*b030*/  FMUL2 R6, R34.reuse.F32, R6.F32x2.HI_LO ;  /* 0x000000062206724a */ /* 0x040fe20000040000 */
[----:B------:R-:W-:Y:S01]  /*b040*/  LOP3.LUT R38, R35, 0x70, R8, 0x78, !PT ;  /* 0x0000007023267812 */ /* 0x000fe200078e7808 */
[C---:B------:R-:W-:Y:S01]  /*b050*/  FMUL2 R30, R34.reuse.F32, R10.F32x2.HI_LO ;  /* 0x0000000a221e724a */ /* 0x040fe20000040000 */
[----:B------:R-:W-:Y:S01]  /*b060*/  F2FP.F16.F32.PACK_AB R8, R5, R4 ;  /* 0x000000040508723e */ /* 0x000fe200000000ff */
[C---:B------:R-:W-:Y:S01]  /*b070*/  FMUL2 R12, R34.reuse.F32, R12.F32x2.HI_LO ;  /* 0x0000000c220c724a */ /* 0x040fe20000040000 */
[----:B------:R-:W-:Y:S01]  /*b080*/  F2FP.F16.F32.PACK_AB R9, R7, R6 ;  /* 0x000000060709723e */ /* 0x000fe200000000ff */
[C---:B------:R-:W-:Y:S01]  /*b090*/  FMUL2 R14, R34.reuse.F32, R14.F32x2.HI_LO ;  /* 0x0000000e220e724a */ /* 0x040fe20000040000 */
[----:B------:R-:W-:Y:S01]  /*b0a0*/  F2FP.F16.F32.PACK_AB R10, R21, R20 ;  /* 0x00000014150a723e */ /* 0x000fe200000000ff */
[C---:B------:R-:W-:Y:S01]  /*b0b0*/  FMUL2 R16, R34.reuse.F32, R16.F32x2.HI_LO ;  /* 0x000000102210724a */ /* 0x040fe20000040000 */
[----:B------:R-:W-:Y:S01]  /*b0c0*/  F2FP.F16.F32.PACK_AB R11, R31, R30 ;  /* 0x0000001e1f0b723e */ /* 0x000fe200000000ff */
[----:B------:R-:W-:Y:S01]  /*b0d0*/  FMUL2 R18, R34.F32, R18.F32x2.HI_LO ;  /* 0x000000122212724a */ /* 0x000fe20000040000 */
[----:B------:R-:W-:-:S02]  /*b0e0*/  F2FP.F16.F32.PACK_AB R4, R13, R12 ;  /* 0x0000000c0d04723e */ /* 0x000fc400000000ff */
[----:B------:R-:W-:Y:S01]  /*b0f0*/  F2FP.F16.F32.PACK_AB R5, R15, R14 ;  /* 0x0000000e0f05723e */ /* 0x000fe200000000ff */
[----:B------:R1:W-:Y:S01]  /*b100*/  ST.E.128 desc[UR48][R36.64], R8 ;  /* 0x0000000824007985 */ /* 0x0003e2000c101d30 */
[----:B------:R-:W-:Y:S02]  /*b110*/  F2FP.F16.F32.PACK_AB R6, R17, R16 ;  /* 0x000000101106723e */ /* 0x000fe400000000ff */
[----:B------:R-:W-:-:S05]  /*b120*/  F2FP.F16.F32.PACK_AB R7, R19, R18 ;  /* 0x000000121307723e */ /* 0x000fca00000000ff */
[----:B------:R1:W-:Y:S01]  /*b130*/  ST.E.128 desc[UR48][R38.64], R4 ;  /* 0x0000000426007985 */ /* 0x0003e2000c101d30 */
        /* <DEDUP_REMOVED lines=17> */
.L_x_209:
[----:B------:R-:W-:Y:S05]  /*b250*/  WARPSYNC.ALL ;  /* 0x0000000000007948 */ /* 0x000fea0003800000 */
[----:B------:R-:W-:Y:S02]  /*b260*/  R2UR UR4, R56 ;  /* 0x00000000380472ca */ /* 0x000fe400000e0000 */
[C---:B------:R-:W-:Y:S02]  /*b270*/  IADD3 R35, P0, PT, R26.reuse, 0x50, RZ ;  /* 0x000000501a237810 */ /* 0x040fe40007f1e0ff */
[----:B------:R-:W-:-:S03]  /*b280*/  IADD3 R3, P1, PT, R26, 0x40, RZ ;  /* 0x000000401a037810 */ /* 0x000fc60007f3e0ff */
[--C-:B-1----:R-:W-:Y:S02]  /*b290*/  IMAD.X R39, RZ, RZ, R29.reuse, P0 ;  /* 0x000000ffff277224 */ /* 0x102fe400000e061d */
[----:B------:R-:W-:-:S04]  /*b2a0*/  IMAD.X R37, RZ, RZ, R29, P1 ;  /* 0x000000ffff257224 */ /* 0x000fc800008e061d */
[----:B------:R-:W1:Y:S01]  /*b2b0*/  LDTM.x16 R4, tmem[UR4+0x120] ;  /* 0x00012004000479ee */ /* 0x000e620008240000 */
        /* <DEDUP_REMOVED lines=42> */
.L_x_210:
[----:B------:R-:W-:Y:S05]  /*b560*/  WARPSYNC.ALL ;  /* 0x0000000000007948 */ /* 0x000fea0003800000 */
[----:B------:R-:W-:Y:S01]  /*b570*/  R2UR UR4, R56 ;  /* 0x00000000380472ca */ /* 0x000fe200000e0000 */
[----:B-1----:R-:W1:Y:S01]  /*b580*/  S2R R37, SR_CTAID.X ;  /* 0x0000000000257919 */ /* 0x002e620000002500 */
[C---:B------:R-:W-:Y:S02]  /*b590*/  IADD3 R35, P0, PT, R26.reuse, 0x70, RZ ;  /* 0x000000701a237810 */ /* 0x040fe40007f1e0ff */
[----:B------:R-:W-:-:S03]  /*b5a0*/  IADD3 R3, P1, PT, R26, 0x60, RZ ;  /* 0x000000601a037810 */ /* 0x000fc60007f3e0ff */
[--C-:B--2---:R-:W-:Y:S02]  /*b5b0*/  IMAD.X R41, RZ, RZ, R29.reuse, P0 ;  /* 0x000000ffff297224 */ /* 0x104fe400000e061d */
[----:B------:R-:W-:-:S04]  /*b5c0*/  IMAD.X R39, RZ, RZ, R29, P1 ;  /* 0x000000ffff277224 */ /* 0x000fc800008e061d */
[----:B------:R-:W2:Y:S01]  /*b5d0*/  LDTM.x16 R4, tmem[UR4+0x130] ;  /* 0x00013004000479ee */ /* 0x000ea20008240000 */
[----:B------:R-:W3:Y:S01]  /*b5e0*/  LDCU.64 UR4, c[0x0][0x880] ;  /* 0x00011000ff0477ac */ /* 0x000ee20008000a00 */
[----:B------:R-:W-:-:S04]  /*b5f0*/  SHF.R.U64 R0, R3, 0x3, R39 ;  /* 0x0000000303007819 */ /* 0x000fc80000001227 */
[----:B------:R-:W-:Y:S01]  /*b600*/  LOP3.LUT R38, R3, 0x70, R0, 0x78, !PT ;  /* 0x0000007003267812 */ /* 0x000fe200078e7800 */
[----:B---3--:R-:W-:-:S04]  /*b610*/  UISETP.NE.U32.AND UP0, UPT, UR4, URZ, UPT ;  /* 0x000000ff0400728c */ /* 0x008fc8000bf05070 */
[----:B------:R-:W-:Y:S01]  /*b620*/  UISETP.NE.AND.EX UP0, UPT, UR5, URZ, UPT, UP0 ;  /* 0x000000ff0500728c */ /* 0x000fe2000bf05300 */
[C---:B--2---:R-:W-:Y:S01]  /*b630*/  FMUL2 R20, R34.reuse.F32, R8.F32x2.HI_LO ;  /* 0x000000082214724a */ /* 0x044fe20000040000 */
        /* <DEDUP_REMOVED lines=13> */
[----:B------:R-:W-:Y:S01]  /*b710*/  F2FP.F16.F32.PACK_AB R4, R13, R12 ;  /* 0x0000000c0d04723e */ /* 0x000fe200000000ff */
[----:B------:R-:W2:Y:S01]  /*b720*/  S2R R35, SR_CTAID.Y ;  /* 0x0000000000237919 */ /* 0x000ea20000002600 */
[----:B------:R-:W-:-:S02]  /*b730*/  F2FP.F16.F32.PACK_AB R5, R15, R14 ;  /* 0x0000000e0f05723e */ /* 0x000fc400000000ff */
[----:B------:R-:W-:Y:S01]  /*b740*/  F2FP.F16.F32.PACK_AB R6, R17, R16 ;  /* 0x000000101106723e */ /* 0x000fe200000000ff */
[----:B------:R3:W-:Y:S01]  /*b750*/  ST.E.128 desc[UR48][R38.64], R8 ;  /* 0x0000000826007985 */ /* 0x0007e2000c101d30 */
[----:B------:R-:W-:Y:S01]  /*b760*/  F2FP.F16.F32.PACK_AB R7, R19, R18 ;  /* 0x000000121307723e */ /* 0x000fe200000000ff */
[----:B------:R-:W1:Y:S04]  /*b770*/  S2R R34, SR_CTAID.Z ;  /* 0x0000000000227919 */ /* 0x000e680000002700 */
[----:B------:R3:W-:Y:S01]  /*b780*/  ST.E.128 desc[UR48][R40.64], R4 ;  /* 0x0000000428007985 */ /* 0x0007e2000c101d30 */
[----:B------:R-:W-:Y:S01]  /*b790*/  @!PT LDS RZ, [RZ] ;  /* 0x00000000fffff984 */ /* 0x000fe20000000800 */
[----:B------:R-:W-:Y:S01]  /*b7a0*/  @!PT LDS RZ, [RZ] ;  /* 0x00000000fffff984 */ /* 0x000fe20000000800 */
[----:B------:R-:W-:Y:S01]  /*b7b0*/  @!PT LDS RZ, [RZ] ;  /* 0x00000000fffff984 */ /* 0x000fe20000000800 */
[----:B------:R-:W-:Y:S01]  /*b7c0*/  @!PT LDS RZ, [RZ] ;  /* 0x00000000fffff984 */ /* 0x000fe20000000800 */
[----:B------:R5:W-:Y:S06]  /*b7d0*/  MEMBAR.ALL.CTA ;  /* 0x0000000000007992 */ /* 0x000bec0000008000 */
[----:B-----5:R-:W1:Y:S01]  /*b7e0*/  FENCE.VIEW.ASYNC.S ;  /* 0x00000000000073c6 */ /* 0x020e620000000000 */
[----:B------:R-:W-:Y:S05]  /*b7f0*/  BRA.U !UP0, `(.L_x_211) ;  /* 0x0000000108fc7547 */ /* 0x000fea000b800000 */
[C---:B------:R-:W-:Y:S01]  /*b800*/  FSETP.GEU.AND P0, PT, R22.reuse, 1.175494350822287508e-38, PT ;  /* 0x008000001600780b */ /* 0x040fe20003f0e000 */
[----:B------:R-:W5:Y:S01]  /*b810*/  LDCU UR4, c[0x0][0x380] ;  /* 0x00007000ff0477ac */ /* 0x000f620008000800 */
[----:B------:R-:W-:Y:S01]  /*b820*/  MOV R0, 0x3e055027 ;  /* 0x3e05502700007802 */ /* 0x000fe20000000f00 */
[----:B------:R-:W-:Y:S01]  /*b830*/  BSSY.RECONVERGENT B0, `(.L_x_211) ;  /* 0x000003b000007945 */ /* 0x000fe20003800200 */
[----:B---3--:R-:W-:Y:S01]  /*b840*/  FSEL R5, RZ, -23, P0 ;  /* 0xc1b80000ff057808 */ /* 0x008fe20000000000 */
[----:B------:R-:W3:Y:S08]  /*b850*/  LDCU UR5, c[0x0][0x700] ;  /* 0x0000e000ff0577ac */ /* 0x000ef00008000800 */
[----:B------:R-:W-:-:S05]  /*b860*/  @!P0 FMUL R22, R22, 8388608 ;  /* 0x4b00000016168820 */ /* 0x000fca0000400000 */
[C---:B------:R-:W-:Y:S02]  /*b870*/  IADD3 R7, PT, PT, R22.reuse, -0x3f2aaaab, RZ ;  /* 0xc0d5555516077810 */ /* 0x040fe40007ffe0ff */
[C---:B------:R-:W-:Y:S02]  /*b880*/  ISETP.GT.U32.AND P0, PT, R22.reuse, 0x7f7fffff, PT ;  /* 0x7f7fffff1600780c */ /* 0x040fe40003f04070 */
[----:B------:R-:W-:Y:S02]  /*b890*/  LOP3.LUT R7, R7, 0xff800000, RZ, 0xc0, !PT ;  /* 0xff80000007077812 */ /* 0x000fe400078ec0ff */
[C---:B------:R-:W-:Y:S02]  /*b8a0*/  FSETP.NEU.AND P1, PT, R22.reuse, RZ, PT ;  /* 0x000000ff1600720b */ /* 0x040fe40003f2d000 */
[-C--:B------:R-:W-:Y:S02]  /*b8b0*/  IADD3 R3, PT, PT, R22, -R7.reuse, RZ ;  /* 0x8000000716037210 */ /* 0x080fe40007ffe0ff */
[----:B------:R-:W-:-:S03]  /*b8c0*/  I2FP.F32.S32 R4, R7 ;  /* 0x0000000700047245 */ /* 0x000fc60000201400 */
[----:B------:R-:W-:Y:S02]  /*b8d0*/  FADD R3, R3, -1 ;  /* 0xbf80000003037421 */ /* 0x000fe40000000000 */
[----:B------:R-:W-:Y:S02]  /*b8e0*/  FFMA R4, R4, 1.1920928955078125e-07, R5 ;  /* 0x3400000004047823 */ /* 0x000fe40000000005 */
[----:B------:R-:W-:-:S04]  /*b8f0*/  FFMA R0, R3, -R0, 0.14084610342979431152 ;  /* 0x3e1039f603007423 */ /* 0x000fc80000000800 */
[----:B------:R-:W-:-:S04]  /*b900*/  FFMA R0, R3, R0, -0.12148627638816833496 ;  /* 0xbdf8cdcc03007423 */ /* 0x000fc80000000000 */
[----:B------:R-:W-:-:S04]  /*b910*/  FFMA R0, R3, R0, 0.13980610668659210205 ;  /* 0x3e0f295503007423 */ /* 0x000fc80000000000 */
[----:B------:R-:W-:-:S04]  /*b920*/  FFMA R0, R3, R0, -0.16684235632419586182 ;  /* 0xbe2ad8b903007423 */ /* 0x000fc80000000000 */
[----:B------:R-:W-:-:S04]  /*b930*/  FFMA R0, R3, R0, 0.20012299716472625732 ;  /* 0x3e4ced0b03007423 */ /* 0x000fc80000000000 */
[----:B------:R-:W-:-:S04]  /*b940*/  FFMA R0, R3, R0, -0.24999669194221496582 ;  /* 0xbe7fff2203007423 */ /* 0x000fc80000000000 */
[----:B------:R-:W-:-:S04]  /*b950*/  FFMA R0, R3, R0, 0.33333182334899902344 ;  /* 0x3eaaaa7803007423 */ /* 0x000fc80000000000 */
[----:B------:R-:W-:-:S04]  /*b960*/  FFMA R0, R3, R0, -0.5 ;  /* 0xbf00000003007423 */ /* 0x000fc80000000000 */
[----:B------:R-:W-:-:S04]  /*b970*/  FMUL R0, R3, R0 ;  /* 0x0000000003007220 */ /* 0x000fc80000400000 */
[----:B------:R-:W-:Y:S01]  /*b980*/  FFMA R5, R3, R0, R3 ;  /* 0x0000000003057223 */ /* 0x000fe20000000003 */
[----:B------:R-:W-:-:S03]  /*b990*/  MOV R3, 0x7f800000 ;  /* 0x7f80000000037802 */ /* 0x000fc60000000f00 */
[----:B------:R-:W-:Y:S02]  /*b9a0*/  FFMA R4, R4, 0.69314718246459960938, R5 ;  /* 0x3f31721804047823 */ /* 0x000fe40000000005 */
[----:B------:R-:W-:Y:S01]  /*b9b0*/  @P0 FFMA R4, R22, R3, +INF ;  /* 0x7f80000016040423 */ /* 0x000fe20000000003 */
[----:B-1----:R-:W-:-:S04]  /*b9c0*/  LEA R3, R37, R2, 0x8 ;  /* 0x0000000225037211 */ /* 0x002fc800078e40ff */
[----:B-----5:R-:W-:Y:S02]  /*b9d0*/  ISETP.GE.AND P0, PT, R3, UR4, PT ;  /* 0x0000000403007c0c */ /* 0x020fe4000bf06270 */
[----:B------:R-:W-:-:S05]  /*b9e0*/  FSEL R4, R4, -INF , P1 ;  /* 0xff80000004047808 */ /* 0x000fca0000800000 */
[----:B---3--:R-:W-:-:S06]  /*b9f0*/  FFMA R23, R23, UR5, R4 ;  /* 0x0000000517177c23 */ /* 0x008fcc0008000004 */
[----:B------:R-:W-:Y:S05]  /*ba00*/  @P0 BRA `(.L_x_212) ;  /* 0x0000000000740947 */ /* 0x000fea0003800000 */
[----:B------:R-:W1:Y:S01]  /*ba10*/  LDCU UR7, c[0x0][0x38c] ;  /* 0x00007180ff0777ac */ /* 0x000e620008000800 */
[----:B------:R-:W-:Y:S01]  /*ba20*/  HFMA2 R4, -RZ, RZ, 0, 0 ;  /* 0x00000000ff047431 */ /* 0x000fe200000001ff */
[----:B------:R-:W3:Y:S01]  /*ba30*/  LDCU UR6, c[0x0][0x890] ;  /* 0x00011200ff0677ac */ /* 0x000ee20008000800 */
[----:B------:R-:W5:Y:S01]  /*ba40*/  LDCU.64 UR4, c[0x0][0x888] ;  /* 0x00011100ff0477ac */ /* 0x000f620008000a00 */
[----:B-1----:R-:W1:Y:S01]  /*ba50*/  I2F.U32.RP R6, UR7 ;  /* 0x0000000700067d06 */ /* 0x002e620008209000 */
[----:B------:R-:W-:Y:S01]  /*ba60*/  ISETP.NE.U32.AND P0, PT, RZ, UR7, PT ;  /* 0x00000007ff007c0c */ /* 0x000fe2000bf05070 */
[----:B---3--:R-:W-:-:S06]  /*ba70*/  IMAD R3, R34, UR6, R3 ;  /* 0x0000000622037c24 */ /* 0x008fcc000f8e0203 */
[----:B-1----:R-:W1:Y:S02]  /*ba80*/  MUFU.RCP R5, R6 ;  /* 0x0000000600057308 */ /* 0x002e640000001000 */
[----:B-1----:R-:W-:-:S06]  /*ba90*/  IADD3 R5, PT, PT, R5, 0xffffffe, RZ ;  /* 0x0ffffffe05057810 */ /* 0x002fcc0007ffe0ff */
[----:B------:R-:W1:Y:S02]  /*baa0*/  F2I.FTZ.U32.TRUNC.NTZ R5, R5 ;  /* 0x0000000500057305 */ /* 0x000e64000021f000 */
[----:B-1----:R-:W-:-:S05]  /*bab0*/  IADD3 R0, PT, PT, RZ, -R5, RZ ;  /* 0x80000005ff007210 */ /* 0x002fca0007ffe0ff */
[----:B------:R-:W-:-:S04]  /*bac0*/  IMAD R7, R0, UR7, RZ ;  /* 0x0000000700077c24 */ /* 0x000fc8000f8e02ff */
[----:B------:R-:W-:Y:S02]  /*bad0*/  IMAD.HI.U32 R0, R5, R7, R4 ;  /* 0x0000000705007227 */ /* 0x000fe400078e0004 */
[----:B------:R-:W1:Y:S04]  /*bae0*/  LDC.64 R6, c[0x0][0x880] ;  /* 0x00022000ff067b82 */ /* 0x000e680000000a00 */
[----:B--2---:R-:W-:-:S05]  /*baf0*/  IMAD.HI.U32 R0, R0, R35, RZ ;  /* 0x0000002300007227 */ /* 0x004fca00078e00ff */
[----:B------:R-:W-:-:S05]  /*bb00*/  IADD3 R4, PT, PT, -R0, RZ, RZ ;  /* 0x000000ff00047210 */ /* 0x000fca0007ffe1ff */
[----:B------:R-:W-:-:S05]  /*bb10*/  IMAD R4, R4, UR7, R35 ;  /* 0x0000000704047c24 */ /* 0x000fca000f8e0223 */
[----:B------:R-:W-:-:S13]  /*bb20*/  ISETP.GE.U32.AND P2, PT, R4, UR7, PT ;  /* 0x0000000704007c0c */ /* 0x000fda000bf46070 */
[----:B------:R-:W-:Y:S02]  /*bb30*/  @P2 IADD3 R4, PT, PT, R4, -UR7, RZ ;  /* 0x8000000704042c10 */ /* 0x000fe4000fffe0ff */
[----:B------:R-:W-:Y:S02]  /*bb40*/  @P2 IADD3 R0, PT, PT, R0, 0x1, RZ ;  /* 0x0000000100002810 */ /* 0x000fe40007ffe0ff */
[----:B------:R-:W-:-:S13]  /*bb50*/  ISETP.GE.U32.AND P1, PT, R4, UR7, PT ;  /* 0x0000000704007c0c */ /* 0x000fda000bf26070 */
[----:B------:R-:W-:Y:S02]  /*bb60*/  @P1 IADD3 R0, PT, PT, R0, 0x1, RZ ;  /* 0x0000000100001810 */ /* 0x000fe40007ffe0ff */
[----:B------:R-:W-:-:S04]  /*bb70*/  @!P0 LOP3.LUT R0, RZ, UR7, RZ, 0x33, !PT ;  /* 0x00000007ff008c12 */ /* 0x000fc8000f8e33ff */
[C---:B------:R-:W-:Y:S01]  /*bb80*/  IADD3 R4, PT, PT, -R0.reuse, RZ, RZ ;  /* 0x000000ff00047210 */ /* 0x040fe20007ffe1ff */
[----:B-----5:R-:W-:-:S04]  /*bb90*/  IMAD R3, R0, UR5, R3 ;  /* 0x0000000500037c24 */ /* 0x020fc8000f8e0203 */
[----:B------:R-:W-:-:S04]  /*bba0*/  IMAD R4, R4, UR7, R35 ;  /* 0x0000000704047c24 */ /* 0x000fc8000f8e0223 */
[----:B------:R-:W-:-:S04]  /*bbb0*/  IMAD R3, R4, UR4, R3 ;  /* 0x0000000404037c24 */ /* 0x000fc8000f8e0203 */
[----:B-1----:R-:W-:-:S05]  /*bbc0*/  IMAD.WIDE.U32 R6, R3, 0x4, R6 ;  /* 0x0000000403067825 */ /* 0x002fca00078e0006 */
[----:B------:R1:W-:Y:S02]  /*bbd0*/  STG.E desc[UR48][R6.64], R23 ;  /* 0x0000001706007986 */ /* 0x0003e4000c101930 */
.L_x_212:
[----:B------:R-:W-:Y:S05]  /*bbe0*/  BSYNC.RECONVERGENT B0 ;  /* 0x0000000000007941 */ /* 0x000fea0003800200 */
.L_x_211:
[----:B------:R-:W-:Y:S01]  /*bbf0*/  UISETP.NE.AND UP0, UPT, UR38, URZ, UPT ;  /* 0x000000ff2600728c */ /* 0x000fe2000bf05270 */
[----:B------:R-:W-:-:S08]  /*bc00*/  NOP ;  /* 0x0000000000007918 */ /* 0x000fd00000000000 */
[----:B------:R-:W-:Y:S05]  /*bc10*/  BRA.U UP0, `(.L_x_213) ;  /* 0x0000000100087547 */ /* 0x000fea000b800000 */
[----:B------:R-:W-:Y:S05]  /*bc20*/  BPT.TRAP 0x1 ;  /* 0x000000040000795c */ /* 0x000fea0000300000 */
[----:B------:R-:W-:Y:S05]  /*bc30*/  BPT.TRAP 0x1 ;  /* 0x000000040000795c */ /* 0x000fea0000300000 */
.L_x_213:
[----:B------:R-:W-:Y:S01]  /*bc40*/  IADD3 R0, PT, PT, R24, 0x140a0, RZ ;  /* 0x000140a018007810 */ /* 0x000fe20007ffe0ff */
[----:B------:R-:W-:-:S03]  /*bc50*/  UISETP.NE.AND UP0, UPT, UR38, URZ, UPT ;  /* 0x000000ff2600728c */ /* 0x000fc6000bf05270 */
[----:B------:R-:W-:-:S04]  /*bc60*/  PRMT R0, R25, 0x654, R0 ;  /* 0x0000065419007816 */ /* 0x000fc80000000000 */
[----:B-1----:R1:W-:Y:S02]  /*bc70*/  SYNCS.ARRIVE.TRANS64.RED.A1T0 RZ, [R0+URZ], RZ ;  /* 0x000000ff00ff79a7 */ /* 0x0023e400081004ff */
[----:B------:R-:W-:Y:S05]  /*bc80*/  BRA.U UP0, `(.L_x_214) ;  /* 0x0000000100047547 */ /* 0x000fea000b800000 */
[----:B------:R-:W-:Y:S05]  /*bc90*/  BPT.TRAP 0x1 ;  /* 0x000000040000795c */ /* 0x000fea0000300000 */
.L_x_214:
[----:B------:R1:W-:Y:S01]  /*bca0*/  SYNCS.ARRIVE.TRANS64.A1T0 RZ, [R24+URZ+0x140b0], RZ ;  /* 0x0140b0ff18ff79a7 */ /* 0x0003e200081000ff */
[----:B------:R-:W-:-:S09]  /*bcb0*/  UISETP.NE.AND UP0, UPT, UR36, URZ, UPT ;  /* 0x000000ff2400728c */ /* 0x000fd2000bf05270 */
[----:B------:R-:W-:Y:S05]  /*bcc0*/  BRA.U !UP0, `(.L_x_215) ;  /* 0x0000000108047547 */ /* 0x000fea000b800000 */
[----:B------:R-:W-:Y:S05]  /*bcd0*/  BPT.TRAP 0x1 ;  /* 0x000000040000795c */ /* 0x000fea0000300000 */
.L_x_215:
[----:B------:R-:W-:Y:S01]  /*bce0*/  IMAD.U32 R3, RZ, RZ, UR43 ;  /* 0x0000002bff037e24 */ /* 0x000fe2000f8e00ff */
[----:B-1----:R-:W-:-:S04]  /*bcf0*/  SHF.R.U32.HI R0, RZ, 0x15, R57 ;  /* 0x00000015ff007819 */ /* 0x002fc80000011639 */
[----:B------:R-:W-:Y:S02]  /*bd00*/  SHF.L.U32 R3, R3, 0x1f, RZ ;  /* 0x0000001f03037819 */ /* 0x000fe400000006ff */
[----:B------:R-:W-:Y:S02]  /*bd10*/  ISETP.NE.AND P0, PT, R27, R0, PT ;  /* 0x000000001b00720c */ /* 0x000fe40003f05270 */
[----:B------:R-:W1:Y:S02]  /*bd20*/  SYNCS.PHASECHK.TRANS64.TRYWAIT P1, [R24+URZ+0x14080], R3 ;  /* 0x01408003180075a7 */ /* 0x000e6400080211ff */
[----:B-1----:R-:W-:Y:S09]  /*bd30*/  @!P1 BRA `(.L_x_216) ;  /* 0x000000ec00a49947 */ /* 0x002ff20003800000 */
.L_x_410:
[----:B------:R-:W-:Y:S05]  /*bd40*/  @!P0 BRA `(.L_x_217) ;  /* 0x0000000000408947 */ /* 0x000fea0003800000 */
[----:B------:R-:W-:Y:S01]  /*bd50*/  MOV R14, 0x8 ;  /* 0x00000008000e7802 */ /* 0x000fe20000000f00 */
[----:B------:R-:W1:Y:S01]  /*bd60*/  LDCU.64 UR8, c[0x4][0xb0] ;  /* 0x01001600ff0877ac */ /* 0x000e620008000a00 */
[----:B------:R-:W-:Y:S02]  /*bd70*/  HFMA2 R12, -RZ, RZ, 0, 5.9604644775390625e-08 ;  /* 0x00000001ff0c7431 */ /* 0x000fe400000001ff */
[----:B---3--:R-:W-:Y:S01]  /*bd80*/  IMAD.MOV.U32 R8, RZ, RZ, 0x192 ;  /* 0x00000192ff087424 */ /* 0x008fe200078e00ff */
        /* <DEDUP_REMOVED lines=12> */
.L_x_217:
[----:B------:R-:W-:Y:S05]  /*be50*/  WARPSYNC.ALL ;  /* 0x0000000000007948 */ /* 0x000fea0003800000 */
[----:B------:R-:W-:Y:S01]  /*be60*/  R2UR UR4, R57 ;  /* 0x00000000390472ca */ /* 0x000fe200000e0000 */
[----:B------:R-:W-:-:S12]  /*be70*/  UISETP.NE.AND UP0, UPT, UR36, URZ, UPT ;  /* 0x000000ff2400728c */ /* 0x000fd8000bf05270 */
[----:B------:R-:W1:Y:S02]  /*be80*/  LDTM.x2 R22, tmem[UR4] ;  /* 0x00000004001679ee */ /* 0x000e6400080c0000 */
[----:B-1----:R-:W-:Y:S05]  /*be90*/  BRA.U !UP0, `(.L_x_218) ;  /* 0x0000000108047547 */ /* 0x002fea000b800000 */
[----:B------:R-:W-:Y:S05]  /*bea0*/  BPT.TRAP 0x1 ;  /* 0x000000040000795c */ /* 0x000fea0000300000 */
.L_x_218:
[----:B------:R-:W-:Y:S01]  /*beb0*/  PRMT R32, R25, 0x654, R32 ;  /* 0x0000065419207816 */ /* 0x000fe20000000020 */
[----:B------:R-:W-:-:S03]  /*bec0*/  UISETP.NE.AND UP0, UPT, UR38, URZ, UPT ;  /* 0x000000ff2600728c */ /* 0x000fc6000bf05270 */
[----:B------:R1:W-:Y:S06]  /*bed0*/  SYNCS.ARRIVE.TRANS64.RED.A1T0 RZ, [R32+URZ], RZ ;  /* 0x000000ff20ff79a7 */ /* 0x0003ec00081004ff */
[----:B------:R-:W-:Y:S05]  /*bee0*/  BRA.U UP0, `(.L_x_219) ;  /* 0x0000000100047547 */ /* 0x000fea000b800000 */
[----:B------:R-:W-:Y:S05]  /*bef0*/  BPT.TRAP 0x1 ;  /* 0x000000040000795c */ /* 0x000fea0000300000 */
.L_x_219:
[----:B------:R-:W-:-:S04]  /*bf00*/  MOV R0, UR44 ;  /* 0x0000002c00007c02 */ /* 0x000fc80008000f00 */
[----:B------:R-:W-:-:S04]  /*bf10*/  SHF.L.U32 R3, R0, 0x1f, RZ ;  /* 0x0000001f00037819 */ /* 0x000fc800000006ff */
[----:B------:R-:W5:Y:S02]  /*bf20*/  SYNCS.PHASECHK.TRANS64.TRYWAIT P0, [R24+URZ+0x14098], R3 ;  /* 0x01409803180075a7 */ /* 0x000f6400080011ff */
[----:B-----5:R-:W-:Y:S05]  /*bf30*/  @!P0 BRA `(.L_x_220) ;  /* 0x000000ec00388947 */ /* 0x020fea0003800000 */
.L_x_411:
[----:B------:R-:W-:-:S09]  /*bf40*/  UISETP.NE.AND UP0, UPT, UR38, URZ, UPT ;  /* 0x000000ff2600728c */ /* 0x000fd2000bf05270 */
[----:B------:R-:W-:Y:S05]  /*bf50*/  BRA.U UP0, `(.L_x_221) ;  /* 0x0000000100047547 */ /* 0x000fea000b800000 */
[----:B------:R-:W-:Y:S05]  /*bf60*/  BPT.TRAP 0x1 ;  /* 0x000000040000795c */ /* 0x000fea0000300000 */
.L_x_221:
[----:B------:R-:W-:Y:S01]  /*bf70*/  MOV R3, 0x1 ;  /* 0x0000000100037802 */ /* 0x000fe20000000f00 */
[----:B---3--:R3:W1:Y:S03]  /*bf80*/  MUFU.RCP R5, R22 ;  /* 0x0000001600057308 */ /* 0x0086660000001000 */
[----:B------:R-:W-:-:S04]  /*bf90*/  SHF.L.U32 R3, R3, 0x1f, RZ ;  /* 0x0000001f03037819 */ /* 0x000fc800000006ff */
[----:B------:R-:W5:Y:S02]  /*bfa0*/  SYNCS.PHASECHK.TRANS64.TRYWAIT P0, [R24+URZ+0x140c8], R3 ;  /* 0x0140c803180075a7 */ /* 0x000f6400080011ff */
[----:B-1-3-5:R-:W-:Y:S05]  /*bfb0*/  @!P0 BRA `(.L_x_222) ;  /* 0x000000ec002c8947 */ /* 0x02afea0003800000 */
.L_x_412:
[----:B------:R-:W1:Y:S01]  /*bfc0*/  LDCU UR4, c[0x0][0x708] ;  /* 0x0000e100ff0477ac */ /* 0x000e620008000800 */
[----:B------:R-:W-:Y:S01]  /*bfd0*/  FFMA R32, -R22, R5, 1 ;  /* 0x3f80000016207423 */ /* 0x000fe20000000105 */
[----:B------:R-:W-:Y:S03]  /*bfe0*/  BSSY.RECONVERGENT B2, `(.L_x_223) ;  /* 0x000000b000027945 */ /* 0x000fe60003800200 */
[----:B------:R-:W-:Y:S01]  /*bff0*/  FFMA R32, R5, R32, R5 ;  /* 0x0000002005207223 */ /* 0x000fe20000000005 */
[----:B-1----:R-:W-:-:S03]  /*c000*/  MOV R3, UR4 ;  /* 0x0000000400037c02 */ /* 0x002fc60008000f00 */
[----:B------:R-:W-:Y:S01]  /*c010*/  FFMA R5, R32, UR4, RZ ;  /* 0x0000000420057c23 */ /* 0x000fe200080000ff */
[----:B------:R-:W1:Y:S03]  /*c020*/  FCHK P0, R3, R22 ;  /* 0x0000001603007302 */ /* 0x000e660000000000 */
[----:B------:R-:W-:-:S04]  /*c030*/  FFMA R0, -R22, R5, UR4 ;  /* 0x0000000416007e23 */ /* 0x000fc80008000105 */
[----:B------:R-:W-:Y:S01]  /*c040*/  FFMA R32, R32, R0, R5 ;  /* 0x0000000020207223 */ /* 0x000fe20000000005 */
[----:B-1----:R-:W-:Y:S05]  /*c050*/  @!P0 BRA `(.L_x_224) ;  /* 0x00000000000c8947 */ /* 0x002fea0003800000 */
[----:B------:R-:W-:Y:S02]  /*c060*/  MOV R4, 0xc080 ;  /* 0x0000c08000047802 */ /* 0x000fe40000000f00 */
[----:B--2-4-:R-:W-:Y:S05]  /*c070*/  CALL.REL.NOINC `($__internal_3_$__cuda_sm3x_div_rn_noftz_f32_slowpath) ;  /* 0x000000f400a47944 */ /* 0x014fea0003c00000 */
[----:B------:R-:W-:Y:S02]  /*c080*/  MOV R32, R0 ;  /* 0x0000000000207202 */ /* 0x000fe40000000f00 */
.L_x_224:
[----:B------:R-:W-:Y:S05]  /*c090*/  BSYNC.RECONVERGENT B2 ;  /* 0x0000000000027941 */ /* 0x000fea0003800200 */
.L_x_223:
[----:B------:R-:W-:-:S05]  /*c0a0*/  VIADD R0, R56, 0x180 ;  /* 0x0000018038007836 */ /* 0x000fca0000000000 */
[----:B------:R-:W-:-:S04]  /*c0b0*/  SHF.R.U32.HI R0, RZ, 0x15, R0 ;  /* 0x00000015ff007819 */ /* 0x000fc80000011600 */
[----:B------:R-:W-:-:S13]  /*c0c0*/  ISETP.NE.AND P0, PT, R27, R0, PT ;  /* 0x000000001b00720c */ /* 0x000fda0003f05270 */
        /* <DEDUP_REMOVED lines=17> */
.L_x_225:
[----:B------:R-:W-:Y:S05]  /*c1e0*/  WARPSYNC.ALL ;  /* 0x0000000000007948 */ /* 0x000fea0003800000 */
[----:B------:R-:W-:Y:S02]  /*c1f0*/  R2UR UR4, R56 ;  /* 0x00000000380472ca */ /* 0x000fe400000e0000 */
[C---:B----4-:R-:W-:Y:S02]  /*c200*/  IADD3 R33, P0, PT, R26.reuse, 0x4010, RZ ;  /* 0x000040101a217810 */ /* 0x050fe40007f1e0ff */
[----:B------:R-:W-:-:S03]  /*c210*/  IADD3 R3, P1, PT, R26, 0x4000, RZ ;  /* 0x000040001a037810 */ /* 0x000fc60007f3e0ff */
[--C-:B------:R-:W-:Y:S02]  /*c220*/  IMAD.X R41, RZ, RZ, R29.reuse, P0 ;  /* 0x000000ffff297224 */ /* 0x100fe400000e061d */
        /* <DEDUP_REMOVED lines=33> */
[----:B------:R-:W4:Y:S01]  /*c440*/  LDC.64 R14, c[0x4][R14] ;  /* 0x010000000e0e7b82 */ /* 0x000f220000000a00 */
        /* <DEDUP_REMOVED lines=10> */
.L_x_226:
        /* <DEDUP_REMOVED lines=49> */
.L_x_227:
        /* <DEDUP_REMOVED lines=49> */
.L_x_228:
[----:B------:R-:W3:Y:S01]  /*cb10*/  LDCU.64 UR4, c[0x0][0x880] ;  /* 0x00011000ff0477ac */ /* 0x000ee20008000a00 */
[C---:B------:R-:W-:Y:S02]  /*cb20*/  IADD3 R3, P2, PT, R26.reuse, 0x4060, RZ ;  /* 0x000040601a037810 */ /* 0x040fe40007f5e0ff */
[----:B------:R-:W-:-:S03]  /*cb30*/  IADD3 R28, P1, PT, R26, 0x4070, RZ ;  /* 0x000040701a1c7810 */ /* 0x000fc60007f3e0ff */
[--C-:B------:R-:W-:Y:S02]  /*cb40*/  IMAD.X R31, RZ, RZ, R29.reuse, P2 ;  /* 0x000000ffff1f7224 */ /* 0x100fe400010e061d */
[----:B------:R-:W-:-:S03]  /*cb50*/  IMAD.X R29, RZ, RZ, R29, P1 ;  /* 0x000000ffff1d7224 */ /* 0x000fc600008e061d */
[----:B------:R-:W-:-:S04]  /*cb60*/  SHF.R.U64 R0, R3, 0x3, R31 ;  /* 0x0000000303007819 */ /* 0x000fc8000000121f */
[----:B------:R-:W-:Y:S02]  /*cb70*/  LOP3.LUT R30, R3, 0x70, R0, 0x78, !PT ;  /* 0x00000070031e7812 */ /* 0x000fe400078e7800 */
[----:B---3--:R-:W-:-:S04]  /*cb80*/  ISETP.NE.U32.AND P0, PT, RZ, UR4, PT ;  /* 0x00000004ff007c0c */ /* 0x008fc8000bf05070 */
[----:B------:R-:W-:Y:S01]  /*cb90*/  ISETP.NE.AND.EX P0, PT, RZ, UR5, PT, P0 ;  /* 0x00000005ff007c0c */ /* 0x000fe2000bf05300 */
[----:B------:R-:W-:Y:S05]  /*cba0*/  WARPSYNC.ALL ;  /* 0x0000000000007948 */ /* 0x000fea0003800000 */
[----:B------:R-:W-:-:S13]  /*cbb0*/  R2UR UR4, R56 ;  /* 0x00000000380472ca */ /* 0x000fda00000e0000 */
[----:B-1----:R-:W1:Y:S02]  /*cbc0*/  LDTM.x16 R4, tmem[UR4+0x1b0] ;  /* 0x0001b004000479ee */ /* 0x002e640008240000 */
[----:B-1----:R-:W-:Y:S01]  /*cbd0*/  FMUL2 R20, R32.F32, R8.F32x2.HI_LO ;  /* 0x000000082014724a */ /* 0x002fe20000040000 */
[----:B------:R-:W-:Y:S01]  /*cbe0*/  SHF.R.U64 R9, R28, 0x3, R29 ;  /* 0x000000031c097819 */ /* 0x000fe2000000121d */
[C---:B------:R-:W-:Y:S02]  /*cbf0*/  FMUL2 R4, R32.reuse.F32, R4.F32x2.HI_LO ;  /* 0x000000042004724a */ /* 0x040fe40000040000 */
[----:B------:R-:W-:Y:S01]  /*cc00*/  FMUL2 R6, R32.F32, R6.F32x2.HI_LO ;  /* 0x000000062006724a */ /* 0x000fe20000040000 */
        /* <DEDUP_REMOVED lines=16> */
[----:B------:R-:W-:Y:S01]  /*cd10*/  @!PT LDS RZ, [RZ] ;  /* 0x00000000fffff984 */ /* 0x000fe20000000800 */
[----:B------:R-:W-:Y:S01]  /*cd20*/  @!PT LDS RZ, [RZ] ;  /* 0x00000000fffff984 */ /* 0x000fe20000000800 */
[----:B------:R-:W-:Y:S01]  /*cd30*/  @!PT LDS RZ, [RZ] ;  /* 0x00000000fffff984 */ /* 0x000fe20000000800 */
[----:B------:R-:W-:Y:S01]  /*cd40*/  @!PT LDS RZ, [RZ] ;  /* 0x00000000fffff984 */ /* 0x000fe20000000800 */
[----:B------:R3:W-:Y:S06]  /*cd50*/  MEMBAR.ALL.CTA ;  /* 0x0000000000007992 */ /* 0x0007ec0000008000 */
[----:B---3--:R-:W3:Y:S01]  /*cd60*/  FENCE.VIEW.ASYNC.S ;  /* 0x00000000000073c6 */ /* 0x008ee20000000000 */
[----:B------:R-:W-:Y:S05]  /*cd70*/  @!P0 BRA `(.L_x_229) ;  /* 0x0000000400008947 */ /* 0x000fea0003800000 */
[----:B------:R-:W-:Y:S01]  /*cd80*/  FSETP.GEU.AND P0, PT, R22, 1.175494350822287508e-38, PT ;  /* 0x008000001600780b */ /* 0x000fe20003f0e000 */
[----:B------:R-:W4:Y:S01]  /*cd90*/  LDCU UR4, c[0x0][0x380] ;  /* 0x00007000ff0477ac */ /* 0x000f220008000800 */
[----:B------:R-:W-:Y:S01]  /*cda0*/  MOV R0, 0x3e055027 ;  /* 0x3e05502700007802 */ /* 0x000fe20000000f00 */
[----:B------:R-:W-:Y:S01]  /*cdb0*/  BSSY.RECONVERGENT B0, `(.L_x_229) ;  /* 0x000003c000007945 */ /* 0x000fe20003800200 */
[----:B-1----:R-:W-:Y:S01]  /*cdc0*/  FSEL R5, RZ, -23, P0 ;  /* 0xc1b80000ff057808 */ /* 0x002fe20000000000 */
[----:B------:R-:W1:Y:S01]  /*cdd0*/  LDCU UR5, c[0x0][0x700] ;  /* 0x0000e000ff0577ac */ /* 0x000e620008000800 */
[----:B------:R-:W-:-:S07]  /*cde0*/  LEA R2, R37, R2, 0x8 ;  /* 0x0000000225027211 */ /* 0x000fce00078e40ff */
        /* <DEDUP_REMOVED lines=22> */
[----:B------:R-:W-:-:S04]  /*cf50*/  IADD3 R3, PT, PT, R2, 0x80, RZ ;  /* 0x0000008002037810 */ /* 0x000fc80007ffe0ff */
[----:B----4-:R-:W-:Y:S02]  /*cf60*/  ISETP.GE.AND P0, PT, R3, UR4, PT ;  /* 0x0000000403007c0c */ /* 0x010fe4000bf06270 */
[----:B------:R-:W-:-:S05]  /*cf70*/  FSEL R4, R4, -INF , P1 ;  /* 0xff80000004047808 */ /* 0x000fca0000800000 */
[----:B-1----:R-:W-:-:S06]  /*cf80*/  FFMA R23, R23, UR5, R4 ;  /* 0x0000000517177c23 */ /* 0x002fcc0008000004 */
[----:B------:R-:W-:Y:S05]  /*cf90*/  @P0 BRA `(.L_x_230) ;  /* 0x0000000000740947 */ /* 0x000fea0003800000 */
[----:B------:R-:W1:Y:S01]  /*cfa0*/  LDCU UR7, c[0x0][0x38c] ;  /* 0x00007180ff0777ac */ /* 0x000e620008000800 */
[----:B------:R-:W4:Y:S01]  /*cfb0*/  LDCU UR6, c[0x0][0x890] ;  /* 0x00011200ff0677ac */ /* 0x000f220008000800 */
[----:B------:R-:W5:Y:S01]  /*cfc0*/  LDCU.64 UR4, c[0x0][0x888] ;  /* 0x00011100ff0477ac */ /* 0x000f620008000a00 */
[----:B-1----:R-:W1:Y:S01]  /*cfd0*/  I2F.U32.RP R6, UR7 ;  /* 0x0000000700067d06 */ /* 0x002e620008209000 */
[----:B------:R-:W-:Y:S01]  /*cfe0*/  ISETP.NE.U32.AND P0, PT, RZ, UR7, PT ;  /* 0x00000007ff007c0c */ /* 0x000fe2000bf05070 */
[----:B----4-:R-:W-:-:S06]  /*cff0*/  IMAD R3, R34, UR6, R3 ;  /* 0x0000000622037c24 */ /* 0x010fcc000f8e0203 */
[----:B-1----:R-:W1:Y:S02]  /*d000*/  MUFU.RCP R4, R6 ;  /* 0x0000000600047308 */ /* 0x002e640000001000 */
[----:B-1----:R-:W-:-:S06]  /*d010*/  IADD3 R4, PT, PT, R4, 0xffffffe, RZ ;  /* 0x0ffffffe04047810 */ /* 0x002fcc0007ffe0ff */
[----:B------:R1:W4:Y:S02]  /*d020*/  F2I.FTZ.U32.TRUNC.NTZ R5, R4 ;  /* 0x0000000400057305 */ /* 0x000324000021f000 */
[----:B-1----:R-:W-:Y:S01]  /*d030*/  HFMA2 R4, -RZ, RZ, 0, 0 ;  /* 0x00000000ff047431 */ /* 0x002fe200000001ff */
[----:B----4-:R-:W-:-:S05]  /*d040*/  IADD3 R0, PT, PT, RZ, -R5, RZ ;  /* 0x80000005ff007210 */ /* 0x010fca0007ffe0ff */
        /* <DEDUP_REMOVED lines=18> */
.L_x_230:
[----:B------:R-:W-:Y:S05]  /*d170*/  BSYNC.RECONVERGENT B0 ;  /* 0x0000000000007941 */ /* 0x000fea0003800200 */
.L_x_229:
[----:B------:R-:W-:Y:S01]  /*d180*/  UISETP.NE.AND UP0, UPT, UR38, URZ, UPT ;  /* 0x000000ff2600728c */ /* 0x000fe2000bf05270 */
[----:B------:R-:W-:-:S08]  /*d190*/  NOP ;  /* 0x0000000000007918 */ /* 0x000fd00000000000 */
[----:B------:R-:W-:Y:S05]  /*d1a0*/  BRA.U UP0, `(.L_x_231) ;  /* 0x0000000100087547 */ /* 0x000fea000b800000 */
[----:B------:R-:W-:Y:S05]  /*d1b0*/  BPT.TRAP 0x1 ;  /* 0x000000040000795c */ /* 0x000fea0000300000 */
[----:B------:R-:W-:Y:S05]  /*d1c0*/  BPT.TRAP 0x1 ;  /* 0x000000040000795c */ /* 0x000fea0000300000 */
.L_x_231:
[----:B------:R-:W-:Y:S01]  /*d1d0*/  IADD3 R0, PT, PT, R24, 0x140a8, RZ ;  /* 0x000140a818007810 */ /* 0x000fe20007ffe0ff */
[----:B------:R-:W-:-:S03]  /*d1e0*/  UISETP.NE.AND UP0, UPT, UR38, URZ, UPT ;  /* 0x000000ff2600728c */ /* 0x000fc6000bf05270 */
[----:B------:R-:W-:-:S04]  /*d1f0*/  PRMT R0, R25, 0x654, R0 ;  /* 0x0000065419007816 */ /* 0x000fc80000000000 */
[----:B---3--:R3:W-:Y:S02]  /*d200*/  SYNCS.ARRIVE.TRANS64.RED.A1T0 RZ, [R0+URZ], RZ ;  /* 0x000000ff00ff79a7 */ /* 0x0087e400081004ff */
[----:B------:R-:W-:Y:S05]  /*d210*/  BRA.U UP0, `(.L_x_232) ;  /* 0x0000000100047547 */ /* 0x000fea000b800000 */
[----:B------:R-:W-:Y:S05]  /*d220*/  BPT.TRAP 0x1 ;  /* 0x000000040000795c */ /* 0x000fea0000300000 */
.L_x_232:
[----:B------:R-:W-:Y:S01]  /*d230*/  SYNCS.ARRIVE.TRANS64.A1T0 RZ, [R24+URZ+0x140b8], RZ ;  /* 0x0140b8ff18ff79a7 */ /* 0x000fe200081000ff */
[----:B------:R-:W-:Y:S05]  /*d240*/  EXIT ;  /* 0x000000000000794d */ /* 0x000fea0003800000 */
.L_x_27:
[----:B------:R-:W-:-:S08]  /*d250*/  NOP ;  /* 0x0000000000007918 */ /* 0x000fd00000000000 */
[----:B------:R-:W1:Y:S02]  /*d260*/  USETMAXREG.TRY_ALLOC.CTAPOOL UP0, 0xc0 ;  /* 0x000000c0000079c8 */ /* 0x000e640008000600 */
[----:B-1----:R-:W-:Y:S05]  /*d270*/  BRA.U !UP0, `(.L_x_27) ;  /* 0xfffffffd08f47547 */ /* 0x002fea000b83ffff */
[----:B------:R-:W1:Y:S01]  /*d280*/  S2UR UR8, SR_CTAID.X ;  /* 0x00000000000879c3 */ /* 0x000e620000002500 */
[----:B------:R-:W2:Y:S02]  /*d290*/  LDCU.64 UR4, c[0x0][0x380] ;  /* 0x00007000ff0477ac */ /* 0x000ea40008000a00 */
[----:B--2---:R-:W-:Y:S02]  /*d2a0*/  UISETP.NE.AND UP0, UPT, UR5, URZ, UPT ;  /* 0x000000ff0500728c */ /* 0x004fe4000bf05270 */
[----:B-1----:R-:W-:-:S04]  /*d2b0*/  USHF.L.U32 UR8, UR8, 0x8, URZ ;  /* 0x0000000808087899 */ /* 0x002fc800080006ff */
[----:B------:R-:W-:-:S06]  /*d2c0*/  UISETP.GE.U32.OR UP0, UPT, UR8, UR4, !UP0 ;  /* 0x000000040800728c */ /* 0x000fcc000c706470 */
[----:B------:R-:W-:-:S13]  /*d2d0*/  PLOP3.LUT P0, PT, PT, PT, UP0, 0x80, 0x8 ;  /* 0x000000000008781c */ /* 0x000fda0003f0f008 */
[----:B------:R-:W-:Y:S05]  /*d2e0*/  @P0 EXIT ;  /* 0x000000000000094d */ /* 0x000fea0003800000 */
[----:B------:R-:W-:Y:S02]  /*d2f0*/  UIADD3 UR8, UPT, UPT, UR5, 0x7f, URZ ;  /* 0x0000007f05087890 */ /* 0x000fe4000fffe0ff */
[----:B------:R-:W-:Y:S02]  /*d300*/  ULOP3.LUT UP0, URZ, UR5, 0x7f, URZ, 0xc0, !UPT ;  /* 0x0000007f05ff7892 */ /* 0x000fe4000f80c0ff */
[----:B------:R-:W-:Y:S02]  /*d310*/  UISETP.NE.AND UP1, UPT, UR51, URZ, UPT ;  /* 0x000000ff3300728c */ /* 0x000fe4000bf25270 */
[----:B------:R-:W-:Y:S02]  /*d320*/  USHF.R.S32.HI UR4, URZ, 0x1f, UR8 ;  /* 0x0000001fff047899 */ /* 0x000fe40008011408 */
[----:B------:R-:W-:Y:S02]  /*d330*/  USEL UR41, UR7, UR6, UP1 ;  /* 0x0000000607297287 */ /* 0x000fe40008800000 */
[----:B------:R-:W-:-:S02]  /*d340*/  ULEA.HI UR4, UR4, UR8, URZ, 0x7 ;  /* 0x0000000804047291 */ /* 0x000fc4000f8f38ff */
[----:B------:R-:W-:Y:S02]  /*d350*/  ULOP3.LUT UR41, UR41, 0x1, URZ, 0xc0, !UPT ;  /* 0x0000000129297892 */ /* 0x000fe4000f8ec0ff */
[----:B------:R-:W-:Y:S02]  /*d360*/  @UP0 ULEA.HI.SX32 UR45, UR4, 0xffffffff, 0x19 ;  /* 0xffffffff042d0891 */ /* 0x000fe4000f8fcaff */
[----:B------:R-:W-:Y:S02]  /*d370*/  @!UP0 USHF.R.S32.HI UR45, URZ, 0x7, UR4 ;  /* 0x00000007ff2d8899 */ /* 0x000fe40008011404 */
[----:B------:R-:W-:-:S09]  /*d380*/  UISETP.NE.U32.AND UP0, UPT, UR41, 0x1, UPT ;  /* 0x000000012900788c */ /* 0x000fd2000bf05070 */
[----:B------:R-:W-:Y:S05]  /*d390*/  BRA.U !UP0, `(.L_x_233) ;  /* 0x0000000108047547 */ /* 0x000fea000b800000 */
[----:B------:R-:W-:Y:S05]  /*d3a0*/  BPT.TRAP 0x1 ;  /* 0x000000040000795c */ /* 0x000fea0000300000 */
.L_x_233:
[----:B------:R-:W1:Y:S01]  /*d3b0*/  S2UR UR5, SR_CgaCtaId ;  /* 0x00000000000579c3 */ /* 0x000e620000008800 */
[----:B------:R-:W-:Y:S01]  /*d3c0*/  UISETP.NE.AND UP0, UPT, UR51, URZ, UPT ;  /* 0x000000ff3300728c */ /* 0x000fe2000bf05270 */
[----:B------:R-:W-:Y:S01]  /*d3d0*/  MOV R3, 0x1 ;  /* 0x0000000100037802 */ /* 0x000fe20000000f00 */
[----:B------:R-:W-:Y:S01]  /*d3e0*/  UMOV UR4, 0x400 ;  /* 0x0000040000047882 */ /* 0x000fe20000000000 */
[----:B------:R-:W-:Y:S02]  /*d3f0*/  UMOV UR49, 0x1 ;  /* 0x0000000100317882 */ /* 0x000fe40000000000 */
[----:B------:R-:W-:Y:S01]  /*d400*/  SHF.L.U32 R3, R3, 0x1f, RZ ;  /* 0x0000001f03037819 */ /* 0x000fe200000006ff */
[----:B-1----:R-:W-:-:S04]  /*d410*/  ULEA UR5, UR5, UR4, 0x18 ;  /* 0x0000000405057291 */ /* 0x002fc8000f8ec0ff */
[----:B------:R-:W-:Y:S02]  /*d420*/  UIADD3 UR4, UPT, UPT, UR5, 0x14078, URZ ;  /* 0x0001407805047890 */ /* 0x000fe4000fffe0ff */
[----:B------:R-:W-:-:S09]  /*d430*/  @!UP0 UIADD3 UR4, UPT, UPT, UR5, 0x14088, URZ ;  /* 0x0001408805048890 */ /* 0x000fd2000fffe0ff */
[----:B------:R-:W1:Y:S02]  /*d440*/  SYNCS.PHASECHK.TRANS64.TRYWAIT P0, [UR4], R3 ;  /* 0x00000003ff0075a7 */ /* 0x000e640008001104 */
[----:B-1----:R-:W-:Y:S05]  /*d450*/  @!P0 BRA `(.L_x_234) ;  /* 0x000000d800188947 */ /* 0x002fea0003800000 */
.L_x_414:
[----:B------:R-:W-:Y:S01]  /*d460*/  UISETP.GE.AND UP0, UPT, UR45, 0x1, UPT ;  /* 0x000000012d00788c */ /* 0x000fe2000bf06270 */
[----:B------:R-:W-:Y:S01]  /*d470*/  HFMA2 R2, -RZ, RZ, 0, 0 ;  /* 0x00000000ff027431 */ /* 0x000fe200000001ff */
[----:B------:R-:W-:Y:S01]  /*d480*/  MOV R17, 0xff800000 ;  /* 0xff80000000117802 */ /* 0x000fe20000000f00 */
[----:B------:R-:W-:Y:S01]  /*d490*/  HFMA2 R16, -RZ, RZ, 0, 0 ;  /* 0x00000000ff107431 */ /* 0x000fe200000001ff */
[----:B------:R-:W-:Y:S01]  /*d4a0*/  UMOV UR46, 0x1 ;  /* 0x00000001002e7882 */ /* 0x000fe20000000000 */
[----:B------:R-:W-:Y:S01]  /*d4b0*/  UMOV UR48, URZ ;  /* 0x000000ff00307c82 */ /* 0x000fe20008000000 */
[----:B------:R-:W-:-:S03]  /*d4c0*/  UMOV UR47, URZ ;  /* 0x000000ff002f7c82 */ /* 0x000fc60008000000 */
[----:B------:R-:W-:Y:S05]  /*d4d0*/  BRA.U !UP0, `(.L_x_235) ;  /* 0x0000004508987547 */ /* 0x000fea000b800000 */
[----:B------:R-:W-:Y:S01]  /*d4e0*/  USHF.L.U32 UR4, UR45, 0x7, URZ ;  /* 0x000000072d047899 */ /* 0x000fe200080006ff */
[----:B------:R-:W-:Y:S01]  /*d4f0*/  MOV R16, RZ ;  /* 0x000000ff00107202 */ /* 0x000fe20000000f00 */
[----:B------:R-:W2:Y:S01]  /*d500*/  LDCU UR37, c[0x0][0x704] ;  /* 0x0000e080ff2577ac */ /* 0x000ea20008000800 */
[----:B------:R-:W-:-:S03]  /*d510*/  MOV R156, 0xff800000 ;  /* 0xff800000009c7802 */ /* 0x000fc60000000f00 */
[----:B------:R-:W-:Y:S01]  /*d520*/  MOV R2, UR4 ;  /* 0x0000000400027c02 */ /* 0x000fe20008000f00 */
[----:B------:R-:W3:Y:S01]  /*d530*/  LDCU UR36, c[0x0][0x384] ;  /* 0x00007080ff2477ac */ /* 0x000ee20008000800 */
[----:B------:R-:W-:Y:S01]  /*d540*/  UIADD3 UR45, UPT, UPT, UR45, -0x1, URZ ;  /* 0xffffffff2d2d7890 */ /* 0x000fe2000fffe0ff */
[----:B------:R-:W-:Y:S01]  /*d550*/  UMOV UR47, URZ ;  /* 0x000000ff002f7c82 */ /* 0x000fe20008000000 */
[----:B------:R-:W-:Y:S01]  /*d560*/  UMOV UR46, 0x1 ;  /* 0x00000001002e7882 */ /* 0x000fe20000000000 */
[----:B------:R-:W-:Y:S01]  /*d570*/  UMOV UR49, 0x1 ;  /* 0x0000000100317882 */ /* 0x000fe20000000000 */
[----:B------:R-:W-:-:S08]  /*d580*/  UMOV UR48, URZ ;  /* 0x000000ff00307c82 */ /* 0x000fd00008000000 */
.L_x_256:
[----:B------:R-:W4:Y:S01]  /*d590*/  S2R R56, SR_TID.X ;  /* 0x0000000000387919 */ /* 0x000f220000002100 */
[----:B------:R-:W-:Y:S01]  /*d5a0*/  UISETP.NE.AND UP0, UPT, UR51, URZ, UPT ;  /* 0x000000ff3300728c */ /* 0x000fe2000bf05270 */
[----:B------:R-:W-:-:S03]  /*d5b0*/  UMOV UR4, 0x20 ;  /* 0x0000002000047882 */ /* 0x000fc60000000000 */
[----:B------:R-:W-:Y:S02]  /*d5c0*/  USEL UR4, UR4, 0xa0, UP0 ;  /* 0x000000a004047887 */ /* 0x000fe40008000000 */
[----:B------:R-:W-:Y:S01]  /*d5d0*/  USEL UR5, UR44, UR43, UP0 ;  /* 0x0000002b2c057287 */ /* 0x000fe20008000000 */
[----:B----4-:R-:W-:-:S05]  /*d5e0*/  IMAD.U32 R18, R56, 0x10000, RZ ;  /* 0x0001000038127824 */ /* 0x010fca00078e00ff */
[----:B------:R-:W-:-:S05]  /*d5f0*/  LOP3.LUT R18, R18, 0x600000, RZ, 0xc0, !PT ;  /* 0x0060000012127812 */ /* 0x000fca00078ec0ff */
[----:B-1----:R-:W-:Y:S01]  /*d600*/  VIADD R0, R18, UR4 ;  /* 0x0000000412007c36 */ /* 0x002fe20008000000 */
[----:B------:R-:W-:Y:S02]  /*d610*/  USEL UR4, UR48, UR47, UP0 ;  /* 0x0000002f30047287 */ /* 0x000fe40008000000 */
[----:B------:R-:W-:-:S03]  /*d620*/  UISETP.GT.U32.AND UP0, UPT, UR5, 0x1, UPT ;  /* 0x000000010500788c */ /* 0x000fc6000bf04070 */
[----:B------:R-:W1:Y:S02]  /*d630*/  SHFL.IDX PT, R0, R0, RZ, 0x1f ;  /* 0x00001fff00007589 */ /* 0x000e6400000e0000 */
[----:B-1----:R-:W-:-:S04]  /*d640*/  R2UR UR40, R0 ;  /* 0x00000000002872ca */ /* 0x002fc800000e0000 */
[----:B--2---:R-:W-:Y:S11]  /*d650*/  BRA.U UP0, `(.L_x_236) ;  /* 0x0000000100047547 */ /* 0x004ff6000b800000 */
[----:B--23--:R-:W-:Y:S05]  /*d660*/  BPT.TRAP 0x1 ;  /* 0x000000040000795c */ /* 0x00cfea0000300000 */
.L_x_236:
[----:B------:R-:W1:Y:S01]  /*d670*/  S2UR UR38, SR_CgaCtaId ;  /* 0x00000000002679c3 */ /* 0x000e620000008800 */
[----:B------:R-:W-:Y:S01]  /*d680*/  UISETP.NE.AND UP0, UPT, UR51, URZ, UPT ;  /* 0x000000ff3300728c */ /* 0x000fe2000bf05270 */
[----:B------:R-:W-:Y:S01]  /*d690*/  IMAD.U32 R3, RZ, RZ, UR4 ;  /* 0x00000004ff037e24 */ /* 0x000fe2000f8e00ff */
[----:B------:R-:W-:Y:S01]  /*d6a0*/  UMOV UR5, 0x400 ;  /* 0x0000040000057882 */ /* 0x000fe20000000000 */
[----:B------:R-:W-:Y:S01]  /*d6b0*/  SHF.R.U32.HI R56, RZ, 0x5, R56 ;  /* 0x00000005ff387819 */ /* 0x000fe20000011638 */
[----:B------:R-:W-:Y:S01]  /*d6c0*/  USEL UR4, URZ, 0x80, UP0 ;  /* 0x00000080ff047887 */ /* 0x000fe20008000000 */
[----:B------:R-:W-:Y:S02]  /*d6d0*/  SHF.R.U32.HI R22, RZ, 0x15, R18 ;  /* 0x00000015ff167819 */ /* 0x000fe40000011612 */
[----:B------:R-:W-:Y:S02]  /*d6e0*/  SHF.L.U32 R3, R3, 0x1f, RZ ;  /* 0x0000001f03037819 */ /* 0x000fe400000006ff */
[----:B------:R-:W-:-:S02]  /*d6f0*/  LOP3.LUT R19, R56, 0x3, RZ, 0xc0, !PT ;  /* 0x0000000338137812 */ /* 0x000fc400078ec0ff */
[----:B------:R-:W-:Y:S02]  /*d700*/  LOP3.LUT R18, R18, UR4, RZ, 0xfc, !PT ;  /* 0x0000000412127c12 */ /* 0x000fe4000f8efcff */
[----:B------:R-:W-:Y:S01]  /*d710*/  ISETP.NE.AND P0, PT, R19, R22, PT ;  /* 0x000000161300720c */ /* 0x000fe20003f05270 */
[----:B-1----:R-:W-:-:S04]  /*d720*/  ULEA UR38, UR38, UR5, 0x18 ;  /* 0x0000000526267291 */ /* 0x002fc8000f8ec0ff */
[----:B------:R-:W-:Y:S02]  /*d730*/  UIADD3 UR5, UPT, UPT, UR38, 0x14060, URZ ;  /* 0x0001406026057890 */ /* 0x000fe4000fffe0ff */
[----:B------:R-:W-:-:S09]  /*d740*/  @UP0 UIADD3 UR5, UPT, UPT, UR38, 0x14050, URZ ;  /* 0x0001405026050890 */ /* 0x000fd2000fffe0ff */
[----:B------:R-:W1:Y:S02]  /*d750*/  SYNCS.PHASECHK.TRANS64.TRYWAIT P1, [UR5], R3 ;  /* 0x00000003ff0075a7 */ /* 0x000e640008021105 */
[----:B-1----:R-:W-:Y:S05]  /*d760*/  @!P1 BRA `(.L_x_237) ;  /* 0x000000d4006c9947 */ /* 0x002fea0003800000 */
.L_x_416:
        /* <DEDUP_REMOVED lines=17> */
.L_x_238:
[C---:B-1----:R-:W-:Y:S01]  /*d880*/  VIADD R0, R18.reuse, 0x20 ;  /* 0x0000002012007836 */ /* 0x042fe20000000000 */
[----:B------:R-:W-:Y:S05]  /*d890*/  WARPSYNC.ALL ;  /* 0x0000000000007948 */ /* 0x000fea0003800000 */
[----:B------:R-:W-:Y:S02]  /*d8a0*/  SHF.R.U32.HI R0, RZ, 0x15, R0 ;  /* 0x00000015ff007819 */ /* 0x000fe40000011600 */
[----:B------:R-:W-:Y:S02]  /*d8b0*/  R2UR UR4, R18 ;  /* 0x00000000120472ca */ /* 0x000fe400000e0000 */
[----:B------:R-:W-:-:S11]  /*d8c0*/  ISETP.NE.AND P0, PT, R19, R0, PT ;  /* 0x000000001300720c */ /* 0x000fd60003f05270 */
[----:B------:R-:W1:Y:S02]  /*d8d0*/  LDTM.x32 R124, tmem[UR4] ;  /* 0x00000004007c79ee */ /* 0x000e6400082c0000 */
[----:B-1----:R-:W-:Y:S05]  /*d8e0*/  @!P0 BRA `(.L_x_239) ;  /* 0x0000000000408947 */ /* 0x002fea0003800000 */
[----:B------:R-:W-:Y:S01]  /*d8f0*/  MOV R14, 0x8 ;  /* 0x00000008000e7802 */ /* 0x000fe20000000f00 */
[----:B------:R-:W1:Y:S01]  /*d900*/  LDCU.64 UR8, c[0x4][0xb0] ;  /* 0x01001600ff0877ac */ /* 0x000e620008000a00 */
[----:B------:R-:W-:Y:S02]  /*d910*/  HFMA2 R12, -RZ, RZ, 0, 5.9604644775390625e-08 ;  /* 0x00000001ff0c7431 */ /* 0x000fe400000001ff */
[----:B------:R-:W-:Y:S01]  /*d920*/  IMAD.MOV.U32 R8, RZ, RZ, 0x192 ;  /* 0x00000192ff087424 */ /* 0x000fe200078e00ff */
[----:B------:R-:W4:Y:S01]  /*d930*/  LDCU.64 UR6, c[0x4][0xb8] ;  /* 0x01001700ff0677ac */ /* 0x000f220008000a00 */
[----:B------:R-:W2:Y:S01]  /*d940*/  LDC.64 R14, c[0x4][R14] ;  /* 0x010000000e0e7b82 */ /* 0x000ea20000000a00 */
[----:B------:R-:W-:Y:S01]  /*d950*/  IMAD.MOV.U32 R13, RZ, RZ, RZ ;  /* 0x000000ffff0d7224 */ /* 0x000fe200078e00ff */
[----:B------:R-:W5:Y:S01]  /*d960*/  LDCU.64 UR4, c[0x4][0x10] ;  /* 0x01000200ff0477ac */ /* 0x000f620008000a00 */
[----:B-1----:R-:W-:Y:S01]  /*d970*/  IMAD.U32 R4, RZ, RZ, UR8 ;  /* 0x00000008ff047e24 */ /* 0x002fe2000f8e00ff */
[----:B------:R-:W-:Y:S01]  /*d980*/  MOV R5, UR9 ;  /* 0x0000000900057c02 */ /* 0x000fe20008000f00 */
[----:B----4-:R-:W-:Y:S01]  /*d990*/  IMAD.U32 R6, RZ, RZ, UR6 ;  /* 0x00000006ff067e24 */ /* 0x010fe2000f8e00ff */
[----:B------:R-:W-:Y:S01]  /*d9a0*/  MOV R7, UR7 ;  /* 0x0000000700077c02 */ /* 0x000fe20008000f00 */
[----:B-----5:R-:W-:Y:S01]  /*d9b0*/  IMAD.U32 R10, RZ, RZ, UR4 ;  /* 0x00000004ff0a7e24 */ /* 0x020fe2000f8e00ff */
[----:B------:R-:W-:-:S02]  /*d9c0*/  MOV R11, UR5 ;  /* 0x00000005000b7c02 */ /* 0x000fc40008000f00 */
[----:B------:R-:W-:-:S07]  /*d9d0*/  LEPC R20, `(.L_x_239) ;  /* 0x000000001014794e */ /* 0x000fce0000000000 */
[----:B--23--:R-:W-:Y:S05]  /*d9e0*/  CALL.ABS.NOINC R14 ;  /* 0x000000000e007343 */ /* 0x00cfea0003c00000 */
.L_x_239:
[C---:B------:R-:W-:Y:S01]  /*d9f0*/  VIADD R0, R18.reuse, 0x40 ;  /* 0x0000004012007836 */ /* 0x040fe20000000000 */
[----:B------:R-:W-:Y:S05]  /*da00*/  WARPSYNC.ALL ;  /* 0x0000000000007948 */ /* 0x000fea0003800000 */
[----:B------:R-:W-:Y:S02]  /*da10*/  SHF.R.U32.HI R0, RZ, 0x15, R0 ;  /* 0x00000015ff007819 */ /* 0x000fe40000011600 */
[----:B------:R-:W-:Y:S02]  /*da20*/  R2UR UR4, R18 ;  /* 0x00000000120472ca */ /* 0x000fe400000e0000 */
[----:B------:R-:W-:-:S11]  /*da30*/  ISETP.NE.AND P0, PT, R19, R0, PT ;  /* 0x000000001300720c */ /* 0x000fd60003f05270 */
[----:B------:R-:W1:Y:S02]  /*da40*/  LDTM.x32 R92, tmem[UR4+0x20] ;  /* 0x00002004005c79ee */ /* 0x000e6400082c0000 */
        /* <DEDUP_REMOVED lines=17> */
.L_x_240:
        /* <DEDUP_REMOVED lines=23> */
.L_x_241:
[C---:B------:R-:W-:Y:S01]  /*dcd0*/  FMNMX3 R3, R156.reuse, R124, R128, !PT ;  /* 0x0000007c9c037276 */ /* 0x040fe20007800080 */
[----:B------:R-:W-:Y:S05]  /*dce0*/  WARPSYNC.ALL ;  /* 0x0000000000007948 */ /* 0x000fea0003800000 */
[C---:B------:R-:W-:Y:S02]  /*dcf0*/  FMNMX3 R0, R156.reuse, R125, R129, !PT ;  /* 0x0000007d9c007276 */ /* 0x040fe40007800081 */
[----:B------:R-:W-:Y:S02]  /*dd00*/  FMNMX3 R5, R156, R126, R130, !PT ;  /* 0x0000007e9c057276 */ /* 0x000fe40007800082 */
[----:B------:R-:W-:-:S02]  /*dd10*/  FMNMX3 R3, R3, R132, R136, !PT ;  /* 0x0000008403037276 */ /* 0x000fc40007800088 */
[----:B------:R-:W-:Y:S02]  /*dd20*/  FMNMX3 R0, R0, R133, R137, !PT ;  /* 0x0000008500007276 */ /* 0x000fe40007800089 */
[----:B------:R-:W-:Y:S02]  /*dd30*/  FMNMX3 R6, R156, R127, R131, !PT ;  /* 0x0000007f9c067276 */ /* 0x000fe40007800083 */
[----:B------:R-:W-:Y:S02]  /*dd40*/  FMNMX3 R5, R5, R134, R138, !PT ;  /* 0x0000008605057276 */ /* 0x000fe4000780008a */
[----:B------:R-:W-:Y:S02]  /*dd50*/  FMNMX3 R3, R3, R140, R144, !PT ;  /* 0x0000008c03037276 */ /* 0x000fe40007800090 */
[----:B------:R-:W-:Y:S02]  /*dd60*/  FMNMX3 R0, R0, R141, R145, !PT ;  /* 0x0000008d00007276 */ /* 0x000fe40007800091 */
[----:B------:R-:W-:-:S02]  /*dd70*/  FMNMX3 R6, R6, R135, R139, !PT ;  /* 0x0000008706067276 */ /* 0x000fc4000780008b */
[----:B------:R-:W-:Y:S02]  /*dd80*/  FMNMX3 R5, R5, R142, R146, !PT ;  /* 0x0000008e05057276 */ /* 0x000fe40007800092 */
[----:B------:R-:W-:Y:S02]  /*dd90*/  R2UR UR4, R18 ;  /* 0x00000000120472ca */ /* 0x000fe400000e0000 */
[----:B------:R-:W-:Y:S02]  /*dda0*/  FMNMX3 R3, R3, R148, R152, !PT ;  /* 0x0000009403037276 */ /* 0x000fe40007800098 */
[----:B------:R-:W-:Y:S02]  /*ddb0*/  FMNMX3 R0, R0, R149, R153, !PT ;  /* 0x0000009500007276 */ /* 0x000fe40007800099 */
[----:B------:R-:W-:Y:S02]  /*ddc0*/  FMNMX3 R6, R6, R143, R147, !PT ;  /* 0x0000008f06067276 */ /* 0x000fe40007800093 */
[----:B------:R-:W-:-:S02]  /*ddd0*/  FMNMX3 R5, R5, R150, R154, !PT ;  /* 0x0000009605057276 */ /* 0x000fc4000780009a */
[----:B------:R-:W-:Y:S02]  /*dde0*/  FMNMX3 R3, R3, R92, R96, !PT ;  /* 0x0000005c03037276 */ /* 0x000fe40007800060 */
[----:B------:R-:W-:Y:S01]  /*ddf0*/  FMNMX3 R0, R0, R93, R97, !PT ;  /* 0x0000005d00007276 */ /* 0x000fe20007800061 */
[----:B------:R-:W1:Y:S01]  /*de00*/  LDTM.x32 R60, tmem[UR4+0x60] ;  /* 0x00006004003c79ee */ /* 0x000e6200082c0000 */
[----:B------:R-:W-:Y:S02]  /*de10*/  FMNMX3 R6, R6, R151, R155, !PT ;  /* 0x0000009706067276 */ /* 0x000fe4000780009b */
[----:B------:R-:W-:Y:S02]  /*de20*/  FMNMX3 R5, R5, R94, R98, !PT ;  /* 0x0000005e05057276 */ /* 0x000fe40007800062 */
        /* <DEDUP_REMOVED lines=28> */
[----:B-1----:R-:W-:Y:S02]  /*dff0*/  FMNMX3 R3, R3, R60, R64, !PT ;  /* 0x0000003c03037276 */ /* 0x002fe40007800040 */
        /* <DEDUP_REMOVED lines=15> */
[----:B------:R-:W-:Y:S02]  /*e0f0*/  ISETP.NE.AND P0, PT, R19, R22, PT ;  /* 0x000000161300720c */ /* 0x000fe40003f05270 */
[----:B------:R-:W-:Y:S02]  /*e100*/  FMNMX3 R17, R6, R87, R91, !PT ;  /* 0x0000005706117276 */ /* 0x000fe4000780005b */
[----:B------:R-:W-:-:S04]  /*e110*/  FMNMX3 R0, R4, R3, R0, !PT ;  /* 0x0000000304007276 */ /* 0x000fc80007800000 */
[----:B------:R-:W-:-:S04]  /*e120*/  FMNMX R17, R17, R0, !PT ;  /* 0x0000000011117209 */ /* 0x000fc80007800000 */
[----:B------:R-:W-:-:S04]  /*e130*/  FSETP.NEU.AND P1, PT, R17, -INF , PT ;  /* 0xff8000001100780b */ /* 0x000fc80003f2d000 */
[----:B------:R-:W-:Y:S01]  /*e140*/  FSEL R157, R17, RZ, P1 ;  /* 0x000000ff119d7208 */ /* 0x000fe20000800000 */
[----:B------:R-:W-:Y:S08]  /*e150*/  @!P0 BRA `(.L_x_242) ;  /* 0x0000000000408947 */ /* 0x000ff00003800000 */
        /* <DEDUP_REMOVED lines=16> */
.L_x_242:
[----:B------:R-:W-:Y:S05]  /*e260*/  WARPSYNC.ALL ;  /* 0x0000000000007948 */ /* 0x000fea0003800000 */
[----:B------:R-:W-:Y:S02]  /*e270*/  R2UR UR4, R18 ;  /* 0x00000000120472ca */ /* 0x000fe400000e0000 */
[----:B------:R-:W-:-:S11]  /*e280*/  ISETP.NE.AND P0, PT, RZ, UR41, PT ;  /* 0x00000029ff007c0c */ /* 0x000fd6000bf05270 */
[----:B------:R1:W-:Y:S02]  /*e290*/  STTM.x2 tmem[UR4], R156 ;  /* 0x0000009c000079ed */ /* 0x0003e400080c0004 */
[----:B------:R-:W-:Y:S05]  /*e2a0*/  @P0 BRA `(.L_x_243) ;  /* 0x0000000000040947 */ /* 0x000fea0003800000 */
[----:B--23--:R-:W-:Y:S05]  /*e2b0*/  BPT.TRAP 0x1 ;  /* 0x000000040000795c */ /* 0x00cfea0000300000 */
.L_x_243:
[----:B------:R-:W-:Y:S01]  /*e2c0*/  UISETP.NE.AND UP0, UPT, UR51, URZ, UPT ;  /* 0x000000ff3300728c */ /* 0x000fe2000bf05270 */
[----:B------:R-:W-:Y:S01]  /*e2d0*/  MOV R3, UR50 ;  /* 0x0000003200037c02 */ /* 0x000fe20008000f00 */
[----:B------:R-:W-:Y:S01]  /*e2e0*/  USHF.L.U32 UR5, UR42, 0x3, URZ ;  /* 0x000000032a057899 */ /* 0x000fe200080006ff */
[----:B------:R-:W-:Y:S01]  /*e2f0*/  FSETP.NEU.AND P0, PT, R17, -INF , PT ;  /* 0xff8000001100780b */ /* 0x000fe20003f0d000 */
[----:B------:R-:W-:Y:S01]  /*e300*/  UIADD3 UR6, UPT, UPT, UR38, 0x14080, URZ ;  /* 0x0001408026067890 */ /* 0x000fe2000fffe0ff */
[----:B------:R-:W-:Y:S01]  /*e310*/  SHF.L.U32 R3, R3, 0x1f, RZ ;  /* 0x0000001f03037819 */ /* 0x000fe200000006ff */
[----:B------:R-:W-:Y:S01]  /*e320*/  UIADD3 UR4, UPT, UPT, UR5, 0x140d0, UR38 ;  /* 0x000140d005047890 */ /* 0x000fe2000fffe026 */
[----:B------:R-:W-:Y:S01]  /*e330*/  FSEL R0, R17, RZ, P0 ;  /* 0x000000ff11007208 */ /* 0x000fe20000000000 */
[----:B------:R-:W-:Y:S02]  /*e340*/  USEL UR39, UR49, UR46, UP0 ;  /* 0x0000002e31277287 */ /* 0x000fe40008000000 */
[----:B------:R-:W-:-:S02]  /*e350*/  ULOP3.LUT UR5, UR5, 0x8, URZ, 0x3c, !UPT ;  /* 0x0000000805057892 */ /* 0x000fc4000f8e3cff */
[----:B------:R-:W-:Y:S01]  /*e360*/  @UP0 UIADD3 UR6, UPT, UPT, UR38, 0x14070, URZ ;  /* 0x0001407026060890 */ /* 0x000fe2000fffe0ff */
[----:B--2---:R-:W-:Y:S01]  /*e370*/  FMUL R0, R0, -UR37 ;  /* 0x8000002500007c20 */ /* 0x004fe20008400000 */
[----:B------:R-:W-:Y:S02]  /*e380*/  ULOP3.LUT UR39, UR39, 0x1, URZ, 0x3c, !UPT ;  /* 0x0000000127277892 */ /* 0x000fe4000f8e3cff */
[----:B------:R-:W-:Y:S01]  /*e390*/  UIADD3 UR5, UPT, UPT, UR5, 0x140d0, UR38 ;  /* 0x000140d005057890 */ /* 0x000fe2000fffe026 */
[--C-:B------:R-:W-:Y:S02]  /*e3a0*/  FFMA2 R18, R124.F32x2.HI_LO, UR37.F32, R0.reuse.F32 ;  /* 0x000000257c127c49 */ /* 0x100fe40009200000 */
[--C-:B------:R-:W-:Y:S02]  /*e3b0*/  FFMA2 R22, R126.F32x2.HI_LO, UR37.F32, R0.reuse.F32 ;  /* 0x000000257e167c49 */ /* 0x100fe40009200000 */
[----:B------:R-:W-:Y:S01]  /*e3c0*/  SYNCS.ARRIVE.TRANS64.A1T0 RZ, [UR6], RZ ;  /* 0x000000ffffff79a7 */ /* 0x000fe20008100006 */
[----:B------:R-:W-:Y:S01]  /*e3d0*/  FSETP.GEU.AND P4, PT, R18, -126, PT ;  /* 0xc2fc00001200780b */ /* 0x000fe20003f8e000 */
[--C-:B------:R-:W-:Y:S01]  /*e3e0*/  FFMA2 R124, R128.F32x2.HI_LO, UR37.F32, R0.reuse.F32 ;  /* 0x00000025807c7c49 */ /* 0x100fe20009200000 */
[----:B------:R-:W-:Y:S01]  /*e3f0*/  FSETP.GEU.AND P3, PT, R19, -126, PT ;  /* 0xc2fc00001300780b */ /* 0x000fe20003f6e000 */
[----:B------:R-:W-:Y:S01]  /*e400*/  FFMA2 R126, R130.F32x2.HI_LO, UR37.F32, R0.F32 ;  /* 0x00000025827e7c49 */ /* 0x000fe20009200000 */
[----:B------:R-:W-:-:S02]  /*e410*/  FSETP.GEU.AND P2, PT, R22, -126, PT ;  /* 0xc2fc00001600780b */ /* 0x000fc40003f4e000 */
[----:B------:R-:W-:Y:S01]  /*e420*/  FSETP.GEU.AND P1, PT, R23, -126, PT ;  /* 0xc2fc00001700780b */ /* 0x000fe20003f2e000 */
[----:B------:R-:W2:Y:S01]  /*e430*/  SYNCS.PHASECHK.TRANS64.TRYWAIT P5, [UR4], R3 ;  /* 0x00000003ff0075a7 */ /* 0x000ea200080a1104 */
[----:B------:R-:W-:Y:S02]  /*e440*/  FSETP.GEU.AND P0, PT, R124, -126, PT ;  /* 0xc2fc00007c00780b */ /* 0x000fe40003f0e000 */
[----:B------:R-:W-:-:S03]  /*e450*/  FSETP.GEU.AND P6, PT, R125, -126, PT ;  /* 0xc2fc00007d00780b */ /* 0x000fc60003fce000 */
[----:B------:R-:W-:Y:S02]  /*e460*/  @!P4 FMUL R18, R18, 0.5 ;  /* 0x3f0000001212c820 */ /* 0x000fe40000400000 */
[----:B------:R-:W-:Y:S02]  /*e470*/  @!P3 FMUL R19, R19, 0.5 ;  /* 0x3f0000001313b820 */ /* 0x000fe40000400000 */
[----:B------:R-:W-:Y:S02]  /*e480*/  @!P2 FMUL R22, R22, 0.5 ;  /* 0x3f0000001616a820 */ /* 0x000fe40000400000 */
[----:B------:R-:W-:Y:S01]  /*e490*/  @!P1 FMUL R23, R23, 0.5 ;  /* 0x3f00000017179820 */ /* 0x000fe20000400000 */
[----:B------:R-:W4:Y:S08]  /*e4a0*/  MUFU.EX2 R18, R18 ;  /* 0x0000001200127308 */ /* 0x000f300000000800 */
[----:B------:R-:W1:Y:S08]  /*e4b0*/  MUFU.EX2 R19, R19 ;  /* 0x0000001300137308 */ /* 0x000e700000000800 */
[----:B------:R-:W1:Y:S08]  /*e4c0*/  MUFU.EX2 R22, R22 ;  /* 0x0000001600167308 */ /* 0x000e700000000800 */
[----:B------:R-:W1:Y:S02]  /*e4d0*/  MUFU.EX2 R23, R23 ;  /* 0x0000001700177308 */ /* 0x000e640000000800 */
[----:B-12-4-:R-:W-:Y:S05]  /*e4e0*/  @!P5 BRA `(.L_x_244) ;  /* 0x000000c80024d947 */ /* 0x016fea0003800000 */
.L_x_418:
[----:B------:R-:W-:Y:S01]  /*e4f0*/  @!P0 FMUL R124, R124, 0.5 ;  /* 0x3f0000007c7c8820 */ /* 0x000fe20000400000 */
[--C-:B------:R-:W-:Y:S01]  /*e500*/  FFMA2 R128, R132.F32x2.HI_LO, UR37.F32, R0.reuse.F32 ;  /* 0x0000002584807c49 */ /* 0x100fe20009200000 */
[----:B------:R-:W-:Y:S01]  /*e510*/  FSETP.GEU.AND P5, PT, R126, -126, PT ;  /* 0xc2fc00007e00780b */ /* 0x000fe20003fae000 */
[----:B------:R-:W-:Y:S01]  /*e520*/  @!P4 FMUL R18, R18, R18 ;  /* 0x000000121212c220 */ /* 0x000fe20000400000 */
[--C-:B------:R-:W-:Y:S01]  /*e530*/  FFMA2 R130, R134.F32x2.HI_LO, UR37.F32, R0.reuse.F32 ;  /* 0x0000002586827c49 */ /* 0x100fe20009200000 */
[----:B------:R-:W-:Y:S01]  /*e540*/  FSETP.GEU.AND P4, PT, R127, -126, PT ;  /* 0xc2fc00007f00780b */ /* 0x000fe20003f8e000 */
[----:B------:R-:W2:Y:S01]  /*e550*/  MUFU.EX2 R124, R124 ;  /* 0x0000007c007c7308 */ /* 0x000ea20000000800 */
[----:B------:R-:W-:Y:S01]  /*e560*/  @!P3 FMUL R19, R19, R19 ;  /* 0x000000131313b220 */ /* 0x000fe20000400000 */
[----:B------:R-:W-:Y:S01]  /*e570*/  FSETP.GEU.AND P3, PT, R128, -126, PT ;  /* 0xc2fc00008000780b */ /* 0x000fe20003f6e000 */
[----:B------:R-:W-:Y:S01]  /*e580*/  @!P2 FMUL R22, R22, R22 ;  /* 0x000000161616a220 */ /* 0x000fe20000400000 */
[----:B------:R-:W-:Y:S01]  /*e590*/  @!P1 FMUL R23, R23, R23 ;  /* 0x0000001717179220 */ /* 0x000fe20000400000 */
[----:B------:R-:W-:Y:S01]  /*e5a0*/  FSETP.GEU.AND P2, PT, R129, -126, PT ;  /* 0xc2fc00008100780b */ /* 0x000fe20003f4e000 */
[----:B------:R-:W-:Y:S01]  /*e5b0*/  @!P6 FMUL R125, R125, 0.5 ;  /* 0x3f0000007d7de820 */ /* 0x000fe20000400000 */
[----:B------:R-:W-:Y:S01]  /*e5c0*/  FSETP.GEU.AND P1, PT, R130, -126, PT ;  /* 0xc2fc00008200780b */ /* 0x000fe20003f2e000 */
[--C-:B------:R-:W-:Y:S01]  /*e5d0*/  FFMA2 R132, R136.F32x2.HI_LO, UR37.F32, R0.reuse.F32 ;  /* 0x0000002588847c49 */ /* 0x100fe20009200000 */
[----:B------:R-:W-:Y:S01]  /*e5e0*/  USHF.R.U32.HI UR4, URZ, 0x15, UR40 ;  /* 0x00000015ff047899 */ /* 0x000fe20008011628 */
[----:B------:R-:W-:Y:S01]  /*e5f0*/  @!P5 FMUL R126, R126, 0.5 ;  /* 0x3f0000007e7ed820 */ /* 0x000fe20000400000 */
[--C-:B------:R-:W-:Y:S01]  /*e600*/  FFMA2 R134, R138.F32x2.HI_LO, UR37.F32, R0.reuse.F32 ;  /* 0x000000258a867c49 */ /* 0x100fe20009200000 */
[----:B------:R-:W4:Y:S01]  /*e610*/  MUFU.EX2 R125, R125 ;  /* 0x0000007d007d7308 */ /* 0x000f220000000800 */
[----:B------:R-:W-:Y:S01]  /*e620*/  @!P4 FMUL R127, R127, 0.5 ;  /* 0x3f0000007f7fc820 */ /* 0x000fe20000400000 */
[--C-:B------:R-:W-:Y:S01]  /*e630*/  FFMA2 R136, R140.F32x2.HI_LO, UR37.F32, R0.reuse.F32 ;  /* 0x000000258c887c49 */ /* 0x100fe20009200000 */
[----:B-1----:R-:W-:Y:S01]  /*e640*/  MOV R3, UR4 ;  /* 0x0000000400037c02 */ /* 0x002fe20008000f00 */
[----:B------:R-:W-:Y:S01]  /*e650*/  @!P3 FMUL R128, R128, 0.5 ;  /* 0x3f0000008080b820 */ /* 0x000fe20000400000 */
[----:B--2---:R-:W-:Y:S01]  /*e660*/  @!P0 FMUL R124, R124, R124 ;  /* 0x0000007c7c7c8220 */ /* 0x004fe20000400000 */
[----:B------:R-:W-:Y:S01]  /*e670*/  FSETP.GEU.AND P0, PT, R131, -126, PT ;  /* 0xc2fc00008300780b */ /* 0x000fe20003f0e000 */
[----:B------:R-:W-:Y:S01]  /*e680*/  @!P2 FMUL R129, R129, 0.5 ;  /* 0x3f0000008181a820 */ /* 0x000fe20000400000 */
[----:B------:R-:W-:Y:S01]  /*e690*/  @!P1 FMUL R130, R130, 0.5 ;  /* 0x3f00000082829820 */ /* 0x000fe20000400000 */
[----:B------:R-:W1:Y:S01]  /*e6a0*/  MUFU.EX2 R126, R126 ;  /* 0x0000007e007e7308 */ /* 0x000e620000000800 */
[--C-:B------:R-:W-:Y:S01]  /*e6b0*/  FFMA2 R138, R142.F32x2.HI_LO, UR37.F32, R0.reuse.F32 ;  /* 0x000000258e8a7c49 */ /* 0x100fe20009200000 */
[----:B------:R-:W-:Y:S01]  /*e6c0*/  UISETP.NE.AND UP0, UPT, UR51, URZ, UPT ;  /* 0x000000ff3300728c */ /* 0x000fe2000bf05270 */
[--C-:B------:R-:W-:Y:S01]  /*e6d0*/  FFMA2 R140, R144.F32x2.HI_LO, UR37.F32, R0.reuse.F32 ;  /* 0x00000025908c7c49 */ /* 0x100fe20009200000 */
[----:B------:R-:W-:Y:S01]  /*e6e0*/  ULOP3.LUT UR50, UR50, 0x1, URZ, 0x3c, !UPT ;  /* 0x0000000132327892 */ /* 0x000fe2000f8e3cff */
[--C-:B------:R-:W-:Y:S01]  /*e6f0*/  FFMA2 R142, R146.F32x2.HI_LO, UR37.F32, R0.reuse.F32 ;  /* 0x00000025928e7c49 */ /* 0x100fe20009200000 */
[----:B------:R-:W-:Y:S01]  /*e700*/  USEL UR49, UR39, UR49, UP0 ;  /* 0x0000003127317287 */ /* 0x000fe20008000000 */
[--C-:B------:R-:W-:Y:S01]  /*e710*/  FFMA2 R144, R148.F32x2.HI_LO, UR37.F32, R0.reuse.F32 ;  /* 0x0000002594907c49 */ /* 0x100fe20009200000 */
[----:B------:R-:W2:Y:S01]  /*e720*/  MUFU.EX2 R127, R127 ;  /* 0x0000007f007f7308 */ /* 0x000ea20000000800 */
[----:B----4-:R-:W-:Y:S01]  /*e730*/  @!P6 FMUL R125, R125, R125 ;  /* 0x0000007d7d7de220 */ /* 0x010fe20000400000 */
[----:B------:R-:W-:Y:S01]  /*e740*/  @!P0 FMUL R131, R131, 0.5 ;  /* 0x3f00000083838820 */ /* 0x000fe20000400000 */
[----:B------:R-:W-:Y:S01]  /*e750*/  FSETP.GEU.AND P6, PT, R132, -126, PT ;  /* 0xc2fc00008400780b */ /* 0x000fe20003fce000 */
[--C-:B------:R-:W-:Y:S01]  /*e760*/  FFMA2 R146, R150.F32x2.HI_LO, UR37.F32, R0.reuse.F32 ;  /* 0x0000002596927c49 */ /* 0x100fe20009200000 */
[----:B------:R-:W-:Y:S01]  /*e770*/  USEL UR46, UR46, UR39, UP0 ;  /* 0x000000272e2e7287 */ /* 0x000fe20008000000 */
[--C-:B------:R-:W-:Y:S01]  /*e780*/  FFMA2 R148, R152.F32x2.HI_LO, UR37.F32, R0.reuse.F32 ;  /* 0x0000002598947c49 */ /* 0x100fe20009200000 */
[----:B------:R-:W-:Y:S01]  /*e790*/  SYNCS.ARRIVE.TRANS64.A1T0 RZ, [UR5], RZ ;  /* 0x000000ffffff79a7 */ /* 0x000fe20008100005 */
[----:B------:R-:W4:Y:S01]  /*e7a0*/  MUFU.EX2 R128, R128 ;  /* 0x0000008000807308 */ /* 0x000f220000000800 */
[----:B-1----:R-:W-:Y:S01]  /*e7b0*/  @!P5 FMUL R126, R126, R126 ;  /* 0x0000007e7e7ed220 */ /* 0x002fe20000400000 */
[----:B------:R-:W-:Y:S01]  /*e7c0*/  FSETP.GEU.AND P5, PT, R133, -126, PT ;  /* 0xc2fc00008500780b */ /* 0x000fe20003fae000 */
[--C-:B------:R-:W-:Y:S01]  /*e7d0*/  FFMA2 R154, R154.F32x2.HI_LO, UR37.F32, R0.reuse.F32 ;  /* 0x000000259a9a7c49 */ /* 0x100fe20009200000 */
[----:B------:R-:W-:Y:S01]  /*e7e0*/  F2FP.F16.F32.PACK_AB R57, R23, R22 ;  /* 0x000000161739723e */ /* 0x000fe200000000ff */
[--C-:B------:R-:W-:Y:S01]  /*e7f0*/  FFMA2 R8, R92.F32x2.HI_LO, UR37.F32, R0.reuse.F32 ;  /* 0x000000255c087c49 */ /* 0x100fe20009200000 */
[----:B------:R-:W-:Y:S01]  /*e800*/  F2FP.F16.F32.PACK_AB R58, R125, R124 ;  /* 0x0000007c7d3a723e */ /* 0x000fe200000000ff */
[--C-:B------:R-:W-:Y:S01]  /*e810*/  FFMA2 R6, R94.F32x2.HI_LO, UR37.F32, R0.reuse.F32 ;  /* 0x000000255e067c49 */ /* 0x100fe20009200000 */
[----:B------:R-:W1:Y:S01]  /*e820*/  MUFU.EX2 R129, R129 ;  /* 0x0000008100817308 */ /* 0x000e620000000800 */
[----:B--2---:R-:W-:Y:S01]  /*e830*/  @!P4 FMUL R127, R127, R127 ;  /* 0x0000007f7f7fc220 */ /* 0x004fe20000400000 */
[----:B------:R-:W-:Y:S01]  /*e840*/  FSETP.GEU.AND P4, PT, R134, -126, PT ;  /* 0xc2fc00008600780b */ /* 0x000fe20003f8e000 */
[----:B------:R-:W-:Y:S01]  /*e850*/  @!P6 FMUL R132, R132, 0.5 ;  /* 0x3f0000008484e820 */ /* 0x000fe20000400000 */
[----:B------:R-:W-:-:S02]  /*e860*/  FFMA2 R4, R96.F32x2.HI_LO, UR37.F32, R0.F32 ;  /* 0x0000002560047c49 */ /* 0x000fc40009200000 */
[--C-:B------:R-:W-:Y:S01]  /*e870*/  FFMA2 R10, R98.F32x2.HI_LO, UR37.F32, R0.reuse.F32 ;  /* 0x00000025620a7c49 */ /* 0x100fe20009200000 */
[----:B------:R-:W-:Y:S01]  /*e880*/  F2FP.F16.F32.PACK_AB R59, R127, R126 ;  /* 0x0000007e7f3b723e */ /* 0x000fe200000000ff */
[----:B------:R-:W2:Y:S01]  /*e890*/  MUFU.EX2 R130, R130 ;  /* 0x0000008200827308 */ /* 0x000ea20000000800 */
[----:B----4-:R-:W-:Y:S01]  /*e8a0*/  @!P3 FMUL R128, R128, R128 ;  /* 0x000000808080b220 */ /* 0x010fe20000400000 */
[----:B------:R-:W-:Y:S01]  /*e8b0*/  FSETP.GEU.AND P3, PT, R135, -126, PT ;  /* 0xc2fc00008700780b */ /* 0x000fe20003f6e000 */
[----:B------:R-:W-:Y:S01]  /*e8c0*/  @!P5 FMUL R133, R133, 0.5 ;  /* 0x3f0000008585d820 */ /* 0x000fe20000400000 */
[--C-:B------:R-:W-:Y:S02]  /*e8d0*/  FFMA2 R150, R122.F32x2.HI_LO, UR37.F32, R0.reuse.F32 ;  /* 0x000000257a967c49 */ /* 0x100fe40009200000 */
[--C-:B------:R-:W-:Y:S02]  /*e8e0*/  FFMA2 R24, R24.F32x2.HI_LO, UR37.F32, R0.reuse.F32 ;  /* 0x0000002518187c49 */ /* 0x100fe40009200000 */
[----:B------:R-:W4:Y:S01]  /*e8f0*/  MUFU.EX2 R131, R131 ;  /* 0x0000008300837308 */ /* 0x000f220000000800 */
[----:B-1----:R-:W-:Y:S01]  /*e900*/  @!P2 FMUL R129, R129, R129 ;  /* 0x000000818181a220 */ /* 0x002fe20000400000 */
[----:B------:R-:W-:Y:S01]  /*e910*/  FSETP.GEU.AND P2, PT, R136, -126, PT ;  /* 0xc2fc00008800780b */ /* 0x000fe20003f4e000 */
[----:B------:R-:W-:Y:S01]  /*e920*/  @!P4 FMUL R134, R134, 0.5 ;  /* 0x3f0000008686c820 */ /* 0x000fe20000400000 */
[----:B------:R-:W-:-:S02]  /*e930*/  FFMA2 R26, R26.F32x2.HI_LO, UR37.F32, R0.F32 ;  /* 0x000000251a1a7c49 */ /* 0x000fc40009200000 */
[--C-:B------:R-:W-:Y:S02]  /*e940*/  FFMA2 R28, R28.F32x2.HI_LO, UR37.F32, R0.reuse.F32 ;  /* 0x000000251c1c7c49 */ /* 0x100fe40009200000 */
[----:B------:R-:W-:Y:S01]  /*e950*/  @!P3 FMUL R135, R135, 0.5 ;  /* 0x3f0000008787b820 */ /* 0x000fe20000400000 */
[----:B--2---:R-:W-:Y:S01]  /*e960*/  @!P1 FMUL R130, R130, R130 ;  /* 0x0000008282829220 */ /* 0x004fe20000400000 */
[----:B------:R-:W-:Y:S01]  /*e970*/  FSETP.GEU.AND P1, PT, R137, -126, PT ;  /* 0xc2fc00008900780b */ /* 0x000fe20003f2e000 */
[----:B------:R-:W1:Y:S01]  /*e980*/  MUFU.EX2 R132, R132 ;  /* 0x0000008400847308 */ /* 0x000e620000000800 */
[--C-:B------:R-:W-:Y:S02]  /*e990*/  FFMA2 R30, R30.F32x2.HI_LO, UR37.F32, R0.reuse.F32 ;  /* 0x000000251e1e7c49 */ /* 0x100fe40009200000 */
[--C-:B------:R-:W-:Y:S02]  /*e9a0*/  FFMA2 R32, R32.F32x2.HI_LO, UR37.F32, R0.reuse.F32 ;  /* 0x0000002520207c49 */ /* 0x100fe40009200000 */
[----:B------:R-:W-:Y:S01]  /*e9b0*/  @!P2 FMUL R136, R136, 0.5 ;  /* 0x3f0000008888a820 */ /* 0x000fe20000400000 */
[----:B----4-:R-:W-:Y:S01]  /*e9c0*/  @!P0 FMUL R131, R131, R131 ;  /* 0x0000008383838220 */ /* 0x010fe20000400000 */
[----:B------:R-:W-:Y:S01]  /*e9d0*/  FSETP.GEU.AND P0, PT, R138, -126, PT ;  /* 0xc2fc00008a00780b */ /* 0x000fe20003f0e000 */
[----:B------:R-:W2:Y:S01]  /*e9e0*/  MUFU.EX2 R133, R133 ;  /* 0x0000008500857308 */ /* 0x000ea20000000800 */
[----:B------:R-:W-:-:S02]  /*e9f0*/  FFMA2 R34, R34.F32x2.HI_LO, UR37.F32, R0.F32 ;  /* 0x0000002522227c49 */ /* 0x000fc40009200000 */
[--C-:B------:R-:W-:Y:S02]  /*ea00*/  FFMA2 R36, R36.F32x2.HI_LO, UR37.F32, R0.reuse.F32 ;  /* 0x0000002524247c49 */ /* 0x100fe40009200000 */
[----:B------:R-:W-:Y:S01]  /*ea10*/  @!P1 FMUL R137, R137, 0.5 ;  /* 0x3f00000089899820 */ /* 0x000fe20000400000 */
[--C-:B------:R-:W-:Y:S02]  /*ea20*/  FFMA2 R38, R38.F32x2.HI_LO, UR37.F32, R0.reuse.F32 ;  /* 0x0000002526267c49 */ /* 0x100fe40009200000 */
[----:B------:R-:W4:Y:S01]  /*ea30*/  MUFU.EX2 R134, R134 ;  /* 0x0000008600867308 */ /* 0x000f220000000800 */
[----:B-1----:R-:W-:Y:S01]  /*ea40*/  @!P6 FMUL R132, R132, R132 ;  /* 0x000000848484e220 */ /* 0x002fe20000400000 */
[----:B------:R-:W-:Y:S01]  /*ea50*/  FSETP.GEU.AND P6, PT, R139, -126, PT ;  /* 0xc2fc00008b00780b */ /* 0x000fe20003fce000 */
[--C-:B------:R-:W-:Y:S02]  /*ea60*/  FFMA2 R40, R40.F32x2.HI_LO, UR37.F32, R0.reuse.F32 ;  /* 0x0000002528287c49 */ /* 0x100fe40009200000 */
[----:B------:R-:W-:Y:S01]  /*ea70*/  @!P0 FMUL R138, R138, 0.5 ;  /* 0x3f0000008a8a8820 */ /* 0x000fe20000400000 */
[----:B------:R-:W-:-:S02]  /*ea80*/  FFMA2 R42, R42.F32x2.HI_LO, UR37.F32, R0.F32 ;  /* 0x000000252a2a7c49 */ /* 0x000fc40009200000 */
[----:B------:R-:W1:Y:S01]  /*ea90*/  MUFU.EX2 R135, R135 ;  /* 0x0000008700877308 */ /* 0x000e620000000800 */
[----:B--2---:R-:W-:Y:S01]  /*eaa0*/  @!P5 FMUL R133, R133, R133 ;  /* 0x000000858585d220 */ /* 0x004fe20000400000 */
[----:B------:R-:W-:Y:S01]  /*eab0*/  FSETP.GEU.AND P5, PT, R140, -126, PT ;  /* 0xc2fc00008c00780b */ /* 0x000fe20003fae000 */
[--C-:B------:R-:W-:Y:S02]  /*eac0*/  FFMA2 R44, R44.F32x2.HI_LO, UR37.F32, R0.reuse.F32 ;  /* 0x000000252c2c7c49 */ /* 0x100fe40009200000 */
[--C-:B------:R-:W-:Y:S02]  /*ead0*/  FFMA2 R46, R46.F32x2.HI_LO, UR37.F32, R0.reuse.F32 ;  /* 0x000000252e2e7c49 */ /* 0x100fe40009200000 */
[----:B------:R-:W-:Y:S01]  /*eae0*/  @!P6 FMUL R139, R139, 0.5 ;  /* 0x3f0000008b8be820 */ /* 0x000fe20000400000 */
[----:B------:R-:W2:Y:S01]  /*eaf0*/  MUFU.EX2 R136, R136 ;  /* 0x0000008800887308 */ /* 0x000ea20000000800 */
[----:B----4-:R-:W-:Y:S01]  /*eb00*/  @!P4 FMUL R134, R134, R134 ;  /* 0x000000868686c220 */ /* 0x010fe20000400000 */
[----:B------:R-:W-:Y:S01]  /*eb10*/  FSETP.GEU.AND P4, PT, R141, -126, PT ;  /* 0xc2fc00008d00780b */ /* 0x000fe20003f8e000 */
[----:B------:R-:W-:-:S02]  /*eb20*/  FFMA2 R48, R48.F32x2.HI_LO, UR37.F32, R0.F32 ;  /* 0x0000002530307c49 */ /* 0x000fc40009200000 */
[--C-:B------:R-:W-:Y:S02]  /*eb30*/  FFMA2 R50, R50.F32x2.HI_LO, UR37.F32, R0.reuse.F32 ;  /* 0x0000002532327c49 */ /* 0x100fe40009200000 */
[----:B------:R-:W-:Y:S01]  /*eb40*/  @!P5 FMUL R140, R140, 0.5 ;  /* 0x3f0000008c8cd820 */ /* 0x000fe20000400000 */
[----:B------:R-:W4:Y:S01]  /*eb50*/  MUFU.EX2 R137, R137 ;  /* 0x0000008900897308 */ /* 0x000f220000000800 */
[----:B-1----:R-:W-:Y:S01]  /*eb60*/  @!P3 FMUL R135, R135, R135 ;  /* 0x000000878787b220 */ /* 0x002fe20000400000 */
[----:B------:R-:W-:Y:S01]  /*eb70*/  FSETP.GEU.AND P3, PT, R142, -126, PT ;  /* 0xc2fc00008e00780b */ /* 0x000fe20003f6e000 */
[--C-:B------:R-:W-:Y:S02]  /*eb80*/  FFMA2 R52, R52.F32x2.HI_LO, UR37.F32, R0.reuse.F32 ;  /* 0x0000002534347c49 */ /* 0x100fe40009200000 */
[--C-:B------:R-:W-:Y:S02]  /*eb90*/  FFMA2 R54, R54.F32x2.HI_LO, UR37.F32, R0.reuse.F32 ;  /* 0x0000002536367c49 */ /* 0x100fe40009200000 */
[----:B------:R-:W-:Y:S01]  /*eba0*/  @!P4 FMUL R141, R141, 0.5 ;  /* 0x3f0000008d8dc820 */ /* 0x000fe20000400000 */
[----:B------:R-:W1:Y:S01]  /*ebb0*/  MUFU.EX2 R138, R138 ;  /* 0x0000008a008a7308 */ /* 0x000e620000000800 */
[----:B--2---:R-:W-:Y:S01]  /*ebc0*/  @!P2 FMUL R136, R136, R136 ;  /* 0x000000888888a220 */ /* 0x004fe20000400000 */
[----:B------:R-:W-:Y:S01]  /*ebd0*/  FSETP.GEU.AND P2, PT, R143, -126, PT ;  /* 0xc2fc00008f00780b */ /* 0x000fe20003f4e000 */
[----:B------:R-:W-:-:S02]  /*ebe0*/  FFMA2 R60, R60.F32x2.HI_LO, UR37.F32, R0.F32 ;  /* 0x000000253c3c7c49 */ /* 0x000fc40009200000 */
[--C-:B------:R-:W-:Y:S02]  /*ebf0*/  FFMA2 R62, R62.F32x2.HI_LO, UR37.F32, R0.reuse.F32 ;  /* 0x000000253e3e7c49 */ /* 0x100fe40009200000 */
[----:B------:R-:W-:Y:S01]  /*ec00*/  @!P3 FMUL R142, R142, 0.5 ;  /* 0x3f0000008e8eb820 */ /* 0x000fe20000400000 */
[----:B------:R-:W2:Y:S01]  /*ec10*/  MUFU.EX2 R139, R139 ;  /* 0x0000008b008b7308 */ /* 0x000ea20000000800 */
[----:B----4-:R-:W-:Y:S01]  /*ec20*/  @!P1 FMUL R137, R137, R137 ;  /* 0x0000008989899220 */ /* 0x010fe20000400000 */
[----:B------:R-:W-:Y:S01]  /*ec30*/  FSETP.GEU.AND P1, PT, R144, -126, PT ;  /* 0xc2fc00009000780b */ /* 0x000fe20003f2e000 */
[--C-:B------:R-:W-:Y:S02]  /*ec40*/  FFMA2 R64, R64.F32x2.HI_LO, UR37.F32, R0.reuse.F32 ;  /* 0x0000002540407c49 */ /* 0x100fe40009200000 */
[--C-:B------:R-:W-:Y:S02]  /*ec50*/  FFMA2 R66, R66.F32x2.HI_LO, UR37.F32, R0.reuse.F32 ;  /* 0x0000002542427c49 */ /* 0x100fe40009200000 */
[----:B------:R-:W-:Y:S01]  /*ec60*/  @!P2 FMUL R143, R143, 0.5 ;  /* 0x3f0000008f8fa820 */ /* 0x000fe20000400000 */
[----:B------:R-:W4:Y:S01]  /*ec70*/  MUFU.EX2 R140, R140 ;  /* 0x0000008c008c7308 */ /* 0x000f220000000800 */
[----:B-1----:R-:W-:Y:S01]  /*ec80*/  @!P0 FMUL R138, R138, R138 ;  /* 0x0000008a8a8a8220 */ /* 0x002fe20000400000 */
[----:B------:R-:W-:Y:S01]  /*ec90*/  FSETP.GEU.AND P0, PT, R145, -126, PT ;  /* 0xc2fc00009100780b */ /* 0x000fe20003f0e000 */
[----:B------:R-:W-:-:S02]  /*eca0*/  FFMA2 R68, R68.F32x2.HI_LO, UR37.F32, R0.F32 ;  /* 0x0000002544447c49 */ /* 0x000fc40009200000 */
[--C-:B------:R-:W-:Y:S02]  /*ecb0*/  FFMA2 R70, R70.F32x2.HI_LO, UR37.F32, R0.reuse.F32 ;  /* 0x0000002546467c49 */ /* 0x100fe40009200000 */
[----:B------:R-:W-:Y:S01]  /*ecc0*/  @!P1 FMUL R144, R144, 0.5 ;  /* 0x3f00000090909820 */ /* 0x000fe20000400000 */
        /* <DEDUP_REMOVED lines=22> */
[----:B------:R-:W-:Y:S02]  /*ee30*/  FFMA2 R86, R86.F32x2.HI_LO, UR37.F32, R0.F32 ;  /* 0x0000002556567c49 */ /* 0x000fe40009200000 */
[----:B------:R-:W-:Y:S01]  /*ee40*/  @!P4 FMUL R148, R148, 0.5 ;  /* 0x3f0000009494c820 */ /* 0x000fe20000400000 */
[----:B------:R-:W2:Y:S01]  /*ee50*/  MUFU.EX2 R145, R145 ;  /* 0x0000009100917308 */ /* 0x000ea20000000800 */
[----:B----4-:R-:W-:Y:S01]  /*ee60*/  @!P2 FMUL R143, R143, R143 ;  /* 0x0000008f8f8fa220 */ /* 0x010fe20000400000 */
[----:B------:R-:W-:-:S05]  /*ee70*/  FSETP.GEU.AND P2, PT, R154, -126, PT ;  /* 0xc2fc00009a00780b */ /* 0x000fca0003f4e000 */
[----:B------:R-:W-:Y:S01]  /*ee80*/  @!P3 FMUL R149, R149, 0.5 ;  /* 0x3f0000009595b820 */ /* 0x000fe20000400000 */
[----:B------:R-:W4:Y:S01]  /*ee90*/  MUFU.EX2 R146, R146 ;  /* 0x0000009200927308 */ /* 0x000f220000000800 */
[----:B-1----:R-:W-:Y:S01]  /*eea0*/  @!P1 FMUL R144, R144, R144 ;  /* 0x0000009090909220 */ /* 0x002fe20000400000 */
[----:B------:R-:W-:-:S05]  /*eeb0*/  FSETP.GEU.AND P1, PT, R155, -126, PT ;  /* 0xc2fc00009b00780b */ /* 0x000fca0003f2e000 */
[----:B------:R-:W-:Y:S01]  /*eec0*/  @!P2 FMUL R154, R154, 0.5 ;  /* 0x3f0000009a9aa820 */ /* 0x000fe20000400000 */
[----:B------:R-:W1:Y:S01]  /*eed0*/  MUFU.EX2 R147, R147 ;  /* 0x0000009300937308 */ /* 0x000e620000000800 */
[----:B--2---:R-:W-:Y:S01]  /*eee0*/  @!P0 FMUL R145, R145, R145 ;  /* 0x0000009191918220 */ /* 0x004fe20000400000 */
[----:B------:R-:W-:-:S05]  /*eef0*/  FSETP.GEU.AND P0, PT, R8, -126, PT ;  /* 0xc2fc00000800780b */ /* 0x000fca0003f0e000 */
        /* <DEDUP_REMOVED lines=21> */
[----:B------:R1:W5:Y:S01]  /*f050*/  MUFU.EX2 R95, R9 ;  /* 0x00000009005f7308 */ /* 0x0003620000000800 */
[----:B--2---:R-:W-:Y:S01]  /*f060*/  @!P1 FMUL R93, R93, R93 ;  /* 0x0000005d5d5d9220 */ /* 0x004fe20000400000 */
[----:B------:R-:W-:-:S05]  /*f070*/  FSETP.GEU.AND P1, PT, R10, -126, PT ;  /* 0xc2fc00000a00780b */ /* 0x000fca0003f2e000 */
[----:B------:R-:W-:Y:S01]  /*f080*/  @!P2 FMUL R5, R5, 0.5 ;  /* 0x3f0000000505a820 */ /* 0x000fe20000400000 */
[----:B------:R-:W2:Y:S01]  /*f090*/  MUFU.EX2 R96, R6 ;  /* 0x0000000600607308 */ /* 0x000ea20000000800 */
[----:B----4-:R-:W-:Y:S01]  /*f0a0*/  @!P0 FMUL R94, R94, R94 ;  /* 0x0000005e5e5e8220 */ /* 0x010fe20000400000 */
[----:B------:R-:W-:-:S05]  /*f0b0*/  FSETP.GEU.AND P0, PT, R11, -126, PT ;  /* 0xc2fc00000b00780b */ /* 0x000fca0003f0e000 */
[----:B------:R-:W-:Y:S01]  /*f0c0*/  @!P1 FMUL R10, R10, 0.5 ;  /* 0x3f0000000a0a9820 */ /* 0x000fe20000400000 */
[----:B------:R4:W3:Y:S01]  /*f0d0*/  MUFU.EX2 R97, R7 ;  /* 0x0000000700617308 */ /* 0x0008e20000000800 */
[----:B-1----:R-:W-:Y:S02]  /*f0e0*/  FFMA2 R8, R100.F32x2.HI_LO, UR37.F32, R0.F32 ;  /* 0x0000002564087c49 */ /* 0x002fe40009200000 */
[----:B-----5:R-:W-:-:S03]  /*f0f0*/  @!P6 FMUL R95, R95, R95 ;  /* 0x0000005f5f5fe220 */ /* 0x020fc60000400000 */
[----:B------:R-:W-:Y:S01]  /*f100*/  FSETP.GEU.AND P6, PT, R8, -126, PT ;  /* 0xc2fc00000800780b */ /* 0x000fe20003fce000 */
[----:B------:R-:W-:Y:S01]  /*f110*/  @!P0 FMUL R11, R11, 0.5 ;  /* 0x3f0000000b0b8820 */ /* 0x000fe20000400000 */
[----:B------:R-:W1:Y:S01]  /*f120*/  MUFU.EX2 R98, R4 ;  /* 0x0000000400627308 */ /* 0x000e620000000800 */
[----:B--2---:R-:W-:Y:S01]  /*f130*/  @!P5 FMUL R96, R96, R96 ;  /* 0x000000606060d220 */ /* 0x004fe20000400000 */
[----:B------:R-:W-:-:S06]  /*f140*/  FSETP.GEU.AND P5, PT, R9, -126, PT ;  /* 0xc2fc00000900780b */ /* 0x000fcc0003fae000 */
[----:B------:R2:W5:Y:S01]  /*f150*/  MUFU.EX2 R99, R5 ;  /* 0x0000000500637308 */ /* 0x0005620000000800 */
[----:B----4-:R-:W-:Y:S02]  /*f160*/  FFMA2 R6, R102.F32x2.HI_LO, UR37.F32, R0.F32 ;  /* 0x0000002566067c49 */ /* 0x010fe40009200000 */
[----:B---3--:R-:W-:Y:S01]  /*f170*/  @!P4 FMUL R97, R97, R97 ;  /* 0x000000616161c220 */ /* 0x008fe20000400000 */
[----:B------:R-:W-:Y:S02]  /*f180*/  @!P6 FMUL R8, R8, 0.5 ;  /* 0x3f0000000808e820 */ /* 0x000fe40000400000 */
[----:B------:R-:W-:Y:S01]  /*f190*/  FSETP.GEU.AND P4, PT, R6, -126, PT ;  /* 0xc2fc00000600780b */ /* 0x000fe20003f8e000 */
[----:B------:R-:W-:Y:S01]  /*f1a0*/  @!P5 FMUL R9, R9, 0.5 ;  /* 0x3f0000000909d820 */ /* 0x000fe20000400000 */
[----:B------:R-:W3:Y:S01]  /*f1b0*/  MUFU.EX2 R100, R10 ;  /* 0x0000000a00647308 */ /* 0x000ee20000000800 */
[----:B-1----:R-:W-:Y:S01]  /*f1c0*/  @!P3 FMUL R98, R98, R98 ;  /* 0x000000626262b220 */ /* 0x002fe20000400000 */
[----:B------:R-:W-:-:S06]  /*f1d0*/  FSETP.GEU.AND P3, PT, R7, -126, PT ;  /* 0xc2fc00000700780b */ /* 0x000fcc0003f6e000 */
[----:B------:R1:W4:Y:S01]  /*f1e0*/  MUFU.EX2 R101, R11 ;  /* 0x0000000b00657308 */ /* 0x0003220000000800 */
[----:B--2---:R-:W-:Y:S02]  /*f1f0*/  FFMA2 R4, R104.F32x2.HI_LO, UR37.F32, R0.F32 ;  /* 0x0000002568047c49 */ /* 0x004fe40009200000 */
[----:B-----5:R-:W-:Y:S01]  /*f200*/  @!P2 FMUL R99, R99, R99 ;  /* 0x000000636363a220 */ /* 0x020fe20000400000 */
[----:B------:R-:W-:Y:S02]  /*f210*/  @!P4 FMUL R6, R6, 0.5 ;  /* 0x3f0000000606c820 */ /* 0x000fe40000400000 */
[----:B------:R-:W-:Y:S01]  /*f220*/  FSETP.GEU.AND P2, PT, R4, -126, PT ;  /* 0xc2fc00000400780b */ /* 0x000fe20003f4e000 */
[----:B------:R-:W-:Y:S01]  /*f230*/  @!P3 FMUL R7, R7, 0.5 ;  /* 0x3f0000000707b820 */ /* 0x000fe20000400000 */
[----:B------:R-:W2:Y:S01]  /*f240*/  MUFU.EX2 R102, R8 ;  /* 0x0000000800667308 */ /* 0x000ea20000000800 */
[----:B---3--:R-:W-:Y:S01]  /*f250*/  @!P1 FMUL R100, R100, R100 ;  /* 0x0000006464649220 */ /* 0x008fe20000400000 */
[----:B------:R-:W-:-:S06]  /*f260*/  FSETP.GEU.AND P1, PT, R5, -126, PT ;  /* 0xc2fc00000500780b */ /* 0x000fcc0003f2e000 */
[----:B------:R3:W5:Y:S01]  /*f270*/  MUFU.EX2 R103, R9 ;  /* 0x0000000900677308 */ /* 0x0007620000000800 */
[----:B-1----:R-:W-:Y:S02]  /*f280*/  FFMA2 R10, R106.F32x2.HI_LO, UR37.F32, R0.F32 ;  /* 0x000000256a0a7c49 */ /* 0x002fe40009200000 */
[----:B----4-:R-:W-:Y:S01]  /*f290*/  @!P0 FMUL R101, R101, R101 ;  /* 0x0000006565658220 */ /* 0x010fe20000400000 */
[----:B------:R-:W-:Y:S02]  /*f2a0*/  @!P2 FMUL R4, R4, 0.5 ;  /* 0x3f0000000404a820 */ /* 0x000fe40000400000 */
[----:B------:R-:W-:Y:S01]  /*f2b0*/  FSETP.GEU.AND P0, PT, R10, -126, PT ;  /* 0xc2fc00000a00780b */ /* 0x000fe20003f0e000 */
[----:B------:R-:W-:Y:S01]  /*f2c0*/  @!P1 FMUL R5, R5, 0.5 ;  /* 0x3f00000005059820 */ /* 0x000fe20000400000 */
[----:B------:R-:W1:Y:S01]  /*f2d0*/  MUFU.EX2 R104, R6 ;  /* 0x0000000600687308 */ /* 0x000e620000000800 */
[----:B--2---:R-:W-:Y:S01]  /*f2e0*/  @!P6 FMUL R102, R102, R102 ;  /* 0x000000666666e220 */ /* 0x004fe20000400000 */
[----:B------:R-:W-:-:S06]  /*f2f0*/  FSETP.GEU.AND P6, PT, R11, -126, PT ;  /* 0xc2fc00000b00780b */ /* 0x000fcc0003fce000 */
[----:B------:R2:W4:Y:S01]  /*f300*/  MUFU.EX2 R105, R7 ;  /* 0x0000000700697308 */ /* 0x0005220000000800 */
[----:B---3--:R-:W-:Y:S02]  /*f310*/  FFMA2 R8, R108.F32x2.HI_LO, UR37.F32, R0.F32 ;  /* 0x000000256c087c49 */ /* 0x008fe40009200000 */
[----:B------:R-:W-:Y:S01]  /*f320*/  @!P0 FMUL R10, R10, 0.5 ;  /* 0x3f0000000a0a8820 */ /* 0x000fe20000400000 */
[----:B-----5:R-:W-:Y:S02]  /*f330*/  @!P5 FMUL R103, R103, R103 ;  /* 0x000000676767d220 */ /* 0x020fe40000400000 */
[----:B------:R-:W-:Y:S01]  /*f340*/  FSETP.GEU.AND P5, PT, R8, -126, PT ;  /* 0xc2fc00000800780b */ /* 0x000fe20003fae000 */
[----:B------:R-:W-:Y:S01]  /*f350*/  @!P6 FMUL R11, R11, 0.5 ;  /* 0x3f0000000b0be820 */ /* 0x000fe20000400000 */
[----:B------:R-:W3:Y:S01]  /*f360*/  MUFU.EX2 R106, R4 ;  /* 0x00000004006a7308 */ /* 0x000ee20000000800 */
[----:B-1----:R-:W-:Y:S01]  /*f370*/  @!P4 FMUL R104, R104, R104 ;  /* 0x000000686868c220 */ /* 0x002fe20000400000 */
[----:B------:R-:W-:-:S06]  /*f380*/  FSETP.GEU.AND P4, PT, R9, -126, PT ;  /* 0xc2fc00000900780b */ /* 0x000fcc0003f8e000 */
[----:B------:R1:W5:Y:S01]  /*f390*/  MUFU.EX2 R107, R5 ;  /* 0x00000005006b7308 */ /* 0x0003620000000800 */
[----:B--2---:R-:W-:Y:S02]  /*f3a0*/  FFMA2 R6, R110.F32x2.HI_LO, UR37.F32, R0.F32 ;  /* 0x000000256e067c49 */ /* 0x004fe40009200000 */
[----:B----4-:R-:W-:Y:S01]  /*f3b0*/  @!P3 FMUL R105, R105, R105 ;  /* 0x000000696969b220 */ /* 0x010fe20000400000 */
[----:B------:R-:W-:Y:S02]  /*f3c0*/  @!P5 FMUL R8, R8, 0.5 ;  /* 0x3f0000000808d820 */ /* 0x000fe40000400000 */
[----:B------:R-:W-:Y:S01]  /*f3d0*/  FSETP.GEU.AND P3, PT, R6, -126, PT ;  /* 0xc2fc00000600780b */ /* 0x000fe20003f6e000 */
[----:B------:R-:W-:Y:S01]  /*f3e0*/  @!P4 FMUL R9, R9, 0.5 ;  /* 0x3f0000000909c820 */ /* 0x000fe20000400000 */
[----:B------:R-:W2:Y:S01]  /*f3f0*/  MUFU.EX2 R108, R10 ;  /* 0x0000000a006c7308 */ /* 0x000ea20000000800 */
[----:B---3--:R-:W-:Y:S01]  /*f400*/  @!P2 FMUL R106, R106, R106 ;  /* 0x0000006a6a6aa220 */ /* 0x008fe20000400000 */
[----:B------:R-:W-:-:S06]  /*f410*/  FSETP.GEU.AND P2, PT, R7, -126, PT ;  /* 0xc2fc00000700780b */ /* 0x000fcc0003f4e000 */
[----:B------:R3:W4:Y:S01]  /*f420*/  MUFU.EX2 R109, R11 ;  /* 0x0000000b006d7308 */ /* 0x0007220000000800 */
[----:B-1----:R-:W-:Y:S02]  /*f430*/  FFMA2 R4, R112.F32x2.HI_LO, UR37.F32, R0.F32 ;  /* 0x0000002570047c49 */ /* 0x002fe40009200000 */
[----:B-----5:R-:W-:Y:S01]  /*f440*/  @!P1 FMUL R107, R107, R107 ;  /* 0x0000006b6b6b9220 */ /* 0x020fe20000400000 */
[----:B------:R-:W-:Y:S02]  /*f450*/  @!P3 FMUL R6, R6, 0.5 ;  /* 0x3f0000000606b820 */ /* 0x000fe40000400000 */
[----:B------:R-:W-:Y:S01]  /*f460*/  FSETP.GEU.AND P1, PT, R4, -126, PT ;  /* 0xc2fc00000400780b */ /* 0x000fe20003f2e000 */
[----:B------:R-:W-:Y:S01]  /*f470*/  @!P2 FMUL R7, R7, 0.5 ;  /* 0x3f0000000707a820 */ /* 0x000fe20000400000 */
[----:B------:R-:W1:Y:S01]  /*f480*/  MUFU.EX2 R110, R8 ;  /* 0x00000008006e7308 */ /* 0x000e620000000800 */
[----:B--2---:R-:W-:Y:S01]  /*f490*/  @!P0 FMUL R108, R108, R108 ;  /* 0x0000006c6c6c8220 */ /* 0x004fe20000400000 */
[----:B------:R-:W-:-:S06]  /*f4a0*/  FSETP.GEU.AND P0, PT, R5, -126, PT ;  /* 0xc2fc00000500780b */ /* 0x000fcc0003f0e000 */
[----:B------:R2:W5:Y:S01]  /*f4b0*/  MUFU.EX2 R111, R9 ;  /* 0x00000009006f7308 */ /* 0x0005620000000800 */
[----:B---3--:R-:W-:Y:S02]  /*f4c0*/  FFMA2 R10, R114.F32x2.HI_LO, UR37.F32, R0.F32 ;  /* 0x00000025720a7c49 */ /* 0x008fe40009200000 */
[----:B------:R-:W-:Y:S01]  /*f4d0*/  @!P1 FMUL R4, R4, 0.5 ;  /* 0x3f00000004049820 */ /* 0x000fe20000400000 */
[----:B----4-:R-:W-:Y:S02]  /*f4e0*/  @!P6 FMUL R109, R109, R109 ;  /* 0x0000006d6d6de220 */ /* 0x010fe40000400000 */
        /* <DEDUP_REMOVED lines=23> */
[----:B------:R-:W2:Y:S01]  /*f660*/  MUFU.EX2 R118, R8 ;  /* 0x0000000800767308 */ /* 0x000ea20000000800 */
[----:B---3--:R-:W-:Y:S02]  /*f670*/  FFMA2 R4, R120.F32x2.HI_LO, UR37.F32, R0.F32 ;  /* 0x0000002578047c49 */ /* 0x008fe40009200000 */
[----:B-----5:R-:W-:Y:S01]  /*f680*/  @!P0 FMUL R115, R115, R115 ;  /* 0x0000007373738220 */ /* 0x020fe20000400000 */
[----:B------:R-:W-:Y:S02]  /*f690*/  @!P2 FMUL R6, R6, 0.5 ;  /* 0x3f0000000606a820 */ /* 0x000fe40000400000 */
[----:B------:R-:W-:Y:S01]  /*f6a0*/  FSETP.GEU.AND P0, PT, R4, -126, PT ;  /* 0xc2fc00000400780b */ /* 0x000fe20003f0e000 */
[----:B------:R-:W-:Y:S01]  /*f6b0*/  @!P1 FMUL R7, R7, 0.5 ;  /* 0x3f00000007079820 */ /* 0x000fe20000400000 */
[----:B------:R-:W3:Y:S01]  /*f6c0*/  MUFU.EX2 R116, R10 ;  /* 0x0000000a00747308 */ /* 0x000ee20000000800 */
[----:B-1----:R-:W-:Y:S01]  /*f6d0*/  @!P5 FMUL R117, R117, R117 ;  /* 0x000000757575d220 */ /* 0x002fe20000400000 */
[----:B------:R-:W-:-:S06]  /*f6e0*/  FSETP.GEU.AND P5, PT, R150, -126, PT ;  /* 0xc2fc00009600780b */ /* 0x000fcc0003fae000 */
[----:B------:R-:W1:Y:S01]  /*f6f0*/  MUFU.EX2 R119, R9 ;  /* 0x0000000900777308 */ /* 0x000e620000000800 */
[----:B--2---:R-:W-:Y:S01]  /*f700*/  @!P4 FMUL R118, R118, R118 ;  /* 0x000000767676c220 */ /* 0x004fe20000400000 */
[----:B------:R-:W-:Y:S01]  /*f710*/  FSETP.GEU.AND P4, PT, R151, -126, PT ;  /* 0xc2fc00009700780b */ /* 0x000fe20003f8e000 */
[----:B------:R-:W-:-:S04]  /*f720*/  @!P0 FMUL R4, R4, 0.5 ;  /* 0x3f00000004048820 */ /* 0x000fc80000400000 */
[----:B------:R-:W-:Y:S01]  /*f730*/  @!P5 FMUL R150, R150, 0.5 ;  /* 0x3f0000009696d820 */ /* 0x000fe20000400000 */
[----:B------:R-:W2:Y:S01]  /*f740*/  MUFU.EX2 R120, R6 ;  /* 0x0000000600787308 */ /* 0x000ea20000000800 */
[----:B---3--:R-:W-:Y:S01]  /*f750*/  @!P6 FMUL R116, R116, R116 ;  /* 0x000000747474e220 */ /* 0x008fe20000400000 */
[----:B------:R-:W-:-:S05]  /*f760*/  FSETP.GEU.AND P6, PT, R5, -126, PT ;  /* 0xc2fc00000500780b */ /* 0x000fca0003fce000 */
[----:B------:R-:W-:Y:S01]  /*f770*/  @!P4 FMUL R151, R151, 0.5 ;  /* 0x3f0000009797c820 */ /* 0x000fe20000400000 */
[----:B------:R-:W3:Y:S01]  /*f780*/  MUFU.EX2 R121, R7 ;  /* 0x0000000700797308 */ /* 0x000ee20000000800 */
        /* <DEDUP_REMOVED lines=33> */
[----:B------:R-:W-:-:S04]  /*f9a0*/  FSETP.GEU.AND P2, PT, R32, -126, PT ;  /* 0xc2fc00002000780b */ /* 0x000fc80003f4e000 */
[----:B------:R-:W-:Y:S01]  /*f9b0*/  F2FP.F16.F32.PACK_AB R24, R153, R152 ;  /* 0x000000989918723e */ /* 0x000fe200000000ff */
[----:B------:R-:W-:Y:S01]  /*f9c0*/  @!P3 FMUL R31, R31, 0.5 ;  /* 0x3f0000001f1fb820 */ /* 0x000fe20000400000 */
[----:B------:R-:W3:Y:S01]  /*f9d0*/  MUFU.EX2 R158, R28 ;  /* 0x0000001c009e7308 */ /* 0x000ee20000000800 */
[----:B-1----:R-:W-:Y:S01]  /*f9e0*/  @!P1 FMUL R154, R154, R154 ;  /* 0x0000009a9a9a9220 */ /* 0x002fe20000400000 */
[----:B------:R-:W-:-:S05]  /*f9f0*/  FSETP.GEU.AND P1, PT, R33, -126, PT ;  /* 0xc2fc00002100780b */ /* 0x000fca0003f2e000 */
[----:B------:R-:W-:Y:S01]  /*fa00*/  @!P2 FMUL R32, R32, 0.5 ;  /* 0x3f0000002020a820 */ /* 0x000fe20000400000 */
[----:B------:R-:W1:Y:S01]  /*fa10*/  MUFU.EX2 R159, R29 ;  /* 0x0000001d009f7308 */ /* 0x000e620000000800 */
[----:B--2---:R-:W-:Y:S01]  /*fa20*/  @!P0 FMUL R155, R155, R155 ;  /* 0x0000009b9b9b8220 */ /* 0x004fe20000400000 */
[----:B------:R-:W-:-:S04]  /*fa30*/  FSETP.GEU.AND P0, PT, R34, -126, PT ;  /* 0xc2fc00002200780b */ /* 0x000fc80003f0e000 */
[----:B------:R-:W-:Y:S01]  /*fa40*/  F2FP.F16.F32.PACK_AB R25, R155, R154 ;  /* 0x0000009a9b19723e */ /* 0x000fe200000000ff */
[----:B------:R-:W-:Y:S01]  /*fa50*/  @!P1 FMUL R33, R33, 0.5 ;  /* 0x3f00000021219820 */ /* 0x000fe20000400000 */
[----:B------:R-:W2:Y:S01]  /*fa60*/  MUFU.EX2 R160, R30 ;  /* 0x0000001e00a07308 */ /* 0x000ea20000000800 */
[----:B---3--:R-:W-:Y:S01]  /*fa70*/  @!P6 FMUL R158, R158, R158 ;  /* 0x0000009e9e9ee220 */ /* 0x008fe20000400000 */
[----:B------:R-:W-:-:S05]  /*fa80*/  FSETP.GEU.AND P6, PT, R35, -126, PT ;  /* 0xc2fc00002300780b */ /* 0x000fca0003fce000 */
[----:B------:R-:W-:Y:S01]  /*fa90*/  @!P0 FMUL R34, R34, 0.5 ;  /* 0x3f00000022228820 */ /* 0x000fe20000400000 */
[----:B------:R-:W3:Y:S01]  /*faa0*/  MUFU.EX2 R161, R31 ;  /* 0x0000001f00a17308 */ /* 0x000ee20000000800 */
[----:B-1----:R-:W-:Y:S01]  /*fab0*/  @!P5 FMUL R159, R159, R159 ;  /* 0x0000009f9f9fd220 */ /* 0x002fe20000400000 */
[----:B------:R-:W-:-:S04]  /*fac0*/  FSETP.GEU.AND P5, PT, R36, -126, PT ;  /* 0xc2fc00002400780b */ /* 0x000fc80003fae000 */
[----:B------:R-:W-:Y:S01]  /*fad0*/  F2FP.F16.F32.PACK_AB R26, R159, R158 ;  /* 0x0000009e9f1a723e */ /* 0x000fe200000000ff */
        /* <DEDUP_REMOVED lines=120> */
[----:B------:R-:W-:Y:S02]  /*10260*/  FSETP.GEU.AND P6, PT, R67, -126, PT ;  /* 0xc2fc00004300780b */ /* 0x000fe40003fce000 */
[----:B------:R-:W-:-:S03]  /*10270*/  F2FP.F16.F32.PACK_AB R60, R129, R128 ;  /* 0x00000080813c723e */ /* 0x000fc600000000ff */
[----:B------:R-:W-:Y:S01]  /*10280*/  @!P0 FMUL R66, R66, 0.5 ;  /* 0x3f00000042428820 */ /* 0x000fe20000400000 */
[----:B------:R-:W1:Y:S01]  /*10290*/  MUFU.EX2 R189, R63 ;  /* 0x0000003f00bd7308 */ /* 0x000e620000000800 */
[----:B--2---:R-:W-:Y:S01]  /*102a0*/  @!P5 FMUL R187, R187, R187 ;  /* 0x000000bbbbbbd220 */ /* 0x004fe20000400000 */
[----:B------:R-:W-:Y:S02]  /*102b0*/  FSETP.GEU.AND P5, PT, R68, -126, PT ;  /* 0xc2fc00004400780b */ /* 0x000fe40003fae000 */
[----:B------:R-:W-:Y:S02]  /*102c0*/  F2FP.F16.F32.PACK_AB R61, R131, R130 ;  /* 0x00000082833d723e */ /* 0x000fe400000000ff */
[----:B------:R-:W-:Y:S01]  /*102d0*/  F2FP.F16.F32.PACK_AB R40, R187, R186 ;  /* 0x000000babb28723e */ /* 0x000fe200000000ff */
[----:B------:R-:W-:Y:S01]  /*102e0*/  @!P6 FMUL R67, R67, 0.5 ;  /* 0x3f0000004343e820 */ /* 0x000fe20000400000 */
[----:B------:R-:W2:Y:S01]  /*102f0*/  MUFU.EX2 R42, R64 ;  /* 0x00000040002a7308 */ /* 0x000ea20000000800 */
[----:B---3--:R-:W-:Y:S01]  /*10300*/  @!P4 FMUL R188, R188, R188 ;  /* 0x000000bcbcbcc220 */ /* 0x008fe20000400000 */
[----:B------:R-:W-:-:S02]  /*10310*/  FSETP.GEU.AND P4, PT, R69, -126, PT ;  /* 0xc2fc00004500780b */ /* 0x000fc40003f8e000 */
[----:B------:R-:W-:-:S03]  /*10320*/  F2FP.F16.F32.PACK_AB R62, R133, R132 ;  /* 0x00000084853e723e */ /* 0x000fc600000000ff */
[----:B------:R-:W-:Y:S01]  /*10330*/  @!P5 FMUL R68, R68, 0.5 ;  /* 0x3f0000004444d820 */ /* 0x000fe20000400000 */
[----:B------:R-:W3:Y:S01]  /*10340*/  MUFU.EX2 R50, R65 ;  /* 0x0000004100327308 */ /* 0x000ee20000000800 */
[----:B-1----:R-:W-:Y:S01]  /*10350*/  @!P3 FMUL R189, R189, R189 ;  /* 0x000000bdbdbdb220 */ /* 0x002fe20000400000 */
[----:B------:R-:W-:Y:S02]  /*10360*/  FSETP.GEU.AND P3, PT, R70, -126, PT ;  /* 0xc2fc00004600780b */ /* 0x000fe40003f6e000 */
[----:B------:R-:W-:Y:S02]  /*10370*/  F2FP.F16.F32.PACK_AB R63, R135, R134 ;  /* 0x00000086873f723e */ /* 0x000fe400000000ff */
[----:B------:R-:W-:Y:S01]  /*10380*/  F2FP.F16.F32.PACK_AB R41, R189, R188 ;  /* 0x000000bcbd29723e */ /* 0x000fe200000000ff */
[----:B------:R-:W-:Y:S01]  /*10390*/  @!P4 FMUL R69, R69, 0.5 ;  /* 0x3f0000004545c820 */ /* 0x000fe20000400000 */
[----:B------:R-:W1:Y:S01]  /*103a0*/  MUFU.EX2 R43, R66 ;  /* 0x00000042002b7308 */ /* 0x000e620000000800 */
[----:B--2---:R-:W-:Y:S01]  /*103b0*/  @!P2 FMUL R42, R42, R42 ;  /* 0x0000002a2a2aa220 */ /* 0x004fe20000400000 */
[----:B------:R-:W-:-:S02]  /*103c0*/  FSETP.GEU.AND P2, PT, R71, -126, PT ;  /* 0xc2fc00004700780b */ /* 0x000fc40003f4e000 */
[----:B------:R-:W-:Y:S02]  /*103d0*/  F2FP.F16.F32.PACK_AB R64, R137, R136 ;  /* 0x000000888940723e */ /* 0x000fe400000000ff */
[----:B------:R2:W-:Y:S01]  /*103e0*/  STL [R1+0x18], R42 ;  /* 0x0000182a01007387 */ /* 0x0005e20000100800 */
[----:B------:R-:W-:Y:S01]  /*103f0*/  @!P3 FMUL R70, R70, 0.5 ;  /* 0x3f0000004646b820 */ /* 0x000fe20000400000 */
[----:B------:R-:W4:Y:S01]  /*10400*/  MUFU.EX2 R49, R67 ;  /* 0x0000004300317308 */ /* 0x000f220000000800 */
[----:B---3--:R-:W-:Y:S01]  /*10410*/  @!P1 FMUL R50, R50, R50 ;  /* 0x0000003232329220 */ /* 0x008fe20000400000 */
[----:B------:R-:W-:Y:S02]  /*10420*/  FSETP.GEU.AND P1, PT, R72, -126, PT ;  /* 0xc2fc00004800780b */ /* 0x000fe40003f2e000 */
[----:B------:R-:W-:Y:S02]  /*10430*/  F2FP.F16.F32.PACK_AB R65, R139, R138 ;  /* 0x0000008a8b41723e */ /* 0x000fe400000000ff */
[----:B------:R-:W-:Y:S01]  /*10440*/  STL [R1+0x1c], R50 ;  /* 0x00001c3201007387 */ /* 0x000fe20000100800 */
[----:B------:R-:W-:Y:S01]  /*10450*/  @!P2 FMUL R71, R71, 0.5 ;  /* 0x3f0000004747a820 */ /* 0x000fe20000400000 */
[----:B------:R-:W3:Y:S01]  /*10460*/  MUFU.EX2 R44, R68 ;  /* 0x00000044002c7308 */ /* 0x000ee20000000800 */
[----:B-1----:R-:W-:Y:S01]  /*10470*/  @!P0 FMUL R43, R43, R43 ;  /* 0x0000002b2b2b8220 */ /* 0x002fe20000400000 */
[----:B------:R-:W-:-:S02]  /*10480*/  FSETP.GEU.AND P0, PT, R73, -126, PT ;  /* 0xc2fc00004900780b */ /* 0x000fc40003f0e000 */
[----:B------:R-:W-:Y:S02]  /*10490*/  F2FP.F16.F32.PACK_AB R66, R141, R140 ;  /* 0x0000008c8d42723e */ /* 0x000fe400000000ff */
[----:B------:R1:W-:Y:S01]  /*104a0*/  STL [R1+0x20], R43 ;  /* 0x0000202b01007387 */ /* 0x0003e20000100800 */
[----:B------:R-:W-:Y:S01]  /*104b0*/  @!P1 FMUL R72, R72, 0.5 ;  /* 0x3f00000048489820 */ /* 0x000fe20000400000 */
[----:B------:R-:W5:Y:S01]  /*104c0*/  MUFU.EX2 R48, R69 ;  /* 0x0000004500307308 */ /* 0x000f620000000800 */
[----:B----4-:R-:W-:Y:S01]  /*104d0*/  @!P6 FMUL R49, R49, R49 ;  /* 0x000000313131e220 */ /* 0x010fe20000400000 */
[----:B------:R-:W-:Y:S02]  /*104e0*/  FSETP.GEU.AND P6, PT, R74, -126, PT ;  /* 0xc2fc00004a00780b */ /* 0x000fe40003fce000 */
[----:B------:R-:W-:Y:S02]  /*104f0*/  F2FP.F16.F32.PACK_AB R67, R143, R142 ;  /* 0x0000008e8f43723e */ /* 0x000fe400000000ff */
[----:B------:R-:W-:Y:S01]  /*10500*/  STL [R1+0x24], R49 ;  /* 0x0000243101007387 */ /* 0x000fe20000100800 */
[----:B------:R-:W-:Y:S01]  /*10510*/  @!P0 FMUL R73, R73, 0.5 ;  /* 0x3f00000049498820 */ /* 0x000fe20000400000 */
[----:B------:R-:W4:Y:S01]  /*10520*/  MUFU.EX2 R45, R70 ;  /* 0x00000046002d7308 */ /* 0x000f220000000800 */
[----:B---3--:R-:W-:Y:S01]  /*10530*/  @!P5 FMUL R44, R44, R44 ;  /* 0x0000002c2c2cd220 */ /* 0x008fe20000400000 */
[----:B------:R-:W-:-:S02]  /*10540*/  FSETP.GEU.AND P5, PT, R75, -126, PT ;  /* 0xc2fc00004b00780b */ /* 0x000fc40003fae000 */
[----:B--2---:R-:W-:Y:S02]  /*10550*/  F2FP.F16.F32.PACK_AB R42, R50, R42 ;  /* 0x0000002a322a723e */ /* 0x004fe400000000ff */
[----:B------:R2:W-:Y:S01]  /*10560*/  STL [R1+0x28], R44 ;  /* 0x0000282c01007387 */ /* 0x0005e20000100800 */
[----:B------:R-:W-:Y:S01]  /*10570*/  @!P6 FMUL R74, R74, 0.5 ;  /* 0x3f0000004a4ae820 */ /* 0x000fe20000400000 */
[----:B------:R-:W3:Y:S01]  /*10580*/  MUFU.EX2 R47, R71 ;  /* 0x00000047002f7308 */ /* 0x000ee20000000800 */
[----:B-----5:R-:W-:Y:S01]  /*10590*/  @!P4 FMUL R48, R48, R48 ;  /* 0x000000303030c220 */ /* 0x020fe20000400000 */
[----:B------:R-:W-:Y:S02]  /*105a0*/  FSETP.GEU.AND P4, PT, R76, -126, PT ;  /* 0xc2fc00004c00780b */ /* 0x000fe40003f8e000 */
[----:B------:R-:W-:Y:S02]  /*105b0*/  F2FP.F16.F32.PACK_AB R68, R145, R144 ;  /* 0x000000909144723e */ /* 0x000fe400000000ff */
[----:B------:R-:W-:Y:S01]  /*105c0*/  STL [R1+0x2c], R48 ;  /* 0x00002c3001007387 */ /* 0x000fe20000100800 */
[----:B------:R-:W-:Y:S01]  /*105d0*/  @!P5 FMUL R75, R75, 0.5 ;  /* 0x3f0000004b4bd820 */ /* 0x000fe20000400000 */
[----:B------:R-:W5:Y:S01]  /*105e0*/  MUFU.EX2 R5, R72 ;  /* 0x0000004800057308 */ /* 0x000f620000000800 */
[----:B----4-:R-:W-:Y:S01]  /*105f0*/  @!P3 FMUL R45, R45, R45 ;  /* 0x0000002d2d2db220 */ /* 0x010fe20000400000 */
[----:B------:R-:W-:-:S02]  /*10600*/  FSETP.GEU.AND P3, PT, R77, -126, PT ;  /* 0xc2fc00004d00780b */ /* 0x000fc40003f6e000 */
[----:B-1----:R-:W-:Y:S02]  /*10610*/  F2FP.F16.F32.PACK_AB R43, R49, R43 ;  /* 0x0000002b312b723e */ /* 0x002fe400000000ff */
        /* <DEDUP_REMOVED lines=9> */
[----:B-----5:R-:W-:Y:S01]  /*106b0*/  @!P1 FMUL R5, R5, R5 ;  /* 0x0000000505059220 */ /* 0x020fe20000400000 */
[----:B------:R-:W-:-:S02]  /*106c0*/  FSETP.GEU.AND P1, PT, R79, -126, PT ;  /* 0xc2fc00004f00780b */ /* 0x000fc40003f2e000 */
[----:B--2---:R-:W-:Y:S02]  /*106d0*/  F2FP.F16.F32.PACK_AB R44, R48, R44 ;  /* 0x0000002c302c723e */ /* 0x004fe400000000ff */
[----:B------:R-:W-:Y:S01]  /*106e0*/  STL [R1+0x38], R5 ;  /* 0x0000380501007387 */ /* 0x000fe20000100800 */
[----:B------:R-:W-:Y:S01]  /*106f0*/  @!P2 FMUL R78, R78, 0.5 ;  /* 0x3f0000004e4ea820 */ /* 0x000fe20000400000 */
[----:B------:R-:W2:Y:S01]  /*10700*/  MUFU.EX2 R4, R75 ;  /* 0x0000004b00047308 */ /* 0x000ea20000000800 */
[----:B----4-:R-:W-:Y:S01]  /*10710*/  @!P0 FMUL R46, R46, R46 ;  /* 0x0000002e2e2e8220 */ /* 0x010fe20000400000 */
[----:B------:R-:W-:Y:S02]  /*10720*/  FSETP.GEU.AND P0, PT, R80, -126, PT ;  /* 0xc2fc00005000780b */ /* 0x000fe40003f0e000 */
[----:B------:R-:W-:Y:S02]  /*10730*/  F2FP.F16.F32.PACK_AB R70, R149, R148 ;  /* 0x000000949546723e */ /* 0x000fe400000000ff */
[----:B------:R4:W-:Y:S01]  /*10740*/  STL [R1+0x3c], R46 ;  /* 0x00003c2e01007387 */ /* 0x0009e20000100800 */
[----:B------:R-:W-:Y:S01]  /*10750*/  @!P1 FMUL R79, R79, 0.5 ;  /* 0x3f0000004f4f9820 */ /* 0x000fe20000400000 */
[----:B------:R-:W5:Y:S01]  /*10760*/  MUFU.EX2 R9, R76 ;  /* 0x0000004c00097308 */ /* 0x000f620000000800 */
[----:B---3--:R-:W-:Y:S01]  /*10770*/  @!P6 FMUL R7, R7, R7 ;  /* 0x000000070707e220 */ /* 0x008fe20000400000 */
[----:B------:R-:W-:-:S02]  /*10780*/  FSETP.GEU.AND P6, PT, R81, -126, PT ;  /* 0xc2fc00005100780b */ /* 0x000fc40003fce000 */
[----:B-1----:R-:W-:Y:S02]  /*10790*/  F2FP.F16.F32.PACK_AB R45, R47, R45 ;  /* 0x0000002d2f2d723e */ /* 0x002fe400000000ff */
[----:B------:R1:W-:Y:S01]  /*107a0*/  STL [R1+0x40], R7 ;  /* 0x0000400701007387 */ /* 0x0003e20000100800 */
[----:B------:R-:W-:Y:S01]  /*107b0*/  @!P0 FMUL R80, R80, 0.5 ;  /* 0x3f00000050508820 */ /* 0x000fe20000400000 */
[----:B------:R-:W3:Y:S01]  /*107c0*/  MUFU.EX2 R6, R77 ;  /* 0x0000004d00067308 */ /* 0x000ee20000000800 */
[----:B--2---:R-:W-:Y:S01]  /*107d0*/  @!P5 FMUL R4, R4, R4 ;  /* 0x000000040404d220 */ /* 0x004fe20000400000 */
[----:B------:R-:W-:Y:S02]  /*107e0*/  FSETP.GEU.AND P5, PT, R82, -126, PT ;  /* 0xc2fc00005200780b */ /* 0x000fe40003fae000 */
[----:B------:R-:W-:Y:S02]  /*107f0*/  F2FP.F16.F32.PACK_AB R71, R93, R92 ;  /* 0x0000005c5d47723e */ /* 0x000fe400000000ff */
[----:B------:R1:W-:Y:S01]  /*10800*/  STL [R1+0x44], R4 ;  /* 0x0000440401007387 */ /* 0x0003e20000100800 */
[----:B------:R-:W-:Y:S01]  /*10810*/  @!P6 FMUL R81, R81, 0.5 ;  /* 0x3f0000005151e820 */ /* 0x000fe20000400000 */
[----:B------:R-:W2:Y:S01]  /*10820*/  MUFU.EX2 R11, R78 ;  /* 0x0000004e000b7308 */ /* 0x000ea20000000800 */
[----:B-----5:R-:W-:Y:S01]  /*10830*/  @!P4 FMUL R9, R9, R9 ;  /* 0x000000090909c220 */ /* 0x020fe20000400000 */
[----:B------:R-:W-:-:S02]  /*10840*/  FSETP.GEU.AND P4, PT, R83, -126, PT ;  /* 0xc2fc00005300780b */ /* 0x000fc40003f8e000 */
[----:B------:R-:W-:Y:S02]  /*10850*/  F2FP.F16.F32.PACK_AB R72, R95, R94 ;  /* 0x0000005e5f48723e */ /* 0x000fe400000000ff */
[----:B------:R1:W-:Y:S01]  /*10860*/  STL [R1+0x48], R9 ;  /* 0x0000480901007387 */ /* 0x0003e20000100800 */
[----:B------:R-:W-:Y:S01]  /*10870*/  @!P5 FMUL R82, R82, 0.5 ;  /* 0x3f0000005252d820 */ /* 0x000fe20000400000 */
[----:B------:R-:W5:Y:S01]  /*10880*/  MUFU.EX2 R8, R79 ;  /* 0x0000004f00087308 */ /* 0x000f620000000800 */
[----:B---3--:R-:W-:Y:S01]  /*10890*/  @!P3 FMUL R6, R6, R6 ;  /* 0x000000060606b220 */ /* 0x008fe20000400000 */
[----:B------:R-:W-:Y:S02]  /*108a0*/  FSETP.GEU.AND P3, PT, R84, -126, PT ;  /* 0xc2fc00005400780b */ /* 0x000fe40003f6e000 */
[----:B------:R-:W-:Y:S02]  /*108b0*/  F2FP.F16.F32.PACK_AB R73, R97, R96 ;  /* 0x000000606149723e */ /* 0x000fe400000000ff */
[----:B------:R1:W-:Y:S01]  /*108c0*/  STL [R1+0x4c], R6 ;  /* 0x00004c0601007387 */ /* 0x0003e20000100800 */
[----:B------:R-:W-:Y:S01]  /*108d0*/  @!P4 FMUL R83, R83, 0.5 ;  /* 0x3f0000005353c820 */ /* 0x000fe20000400000 */
[----:B------:R-:W3:Y:S01]  /*108e0*/  MUFU.EX2 R157, R80 ;  /* 0x00000050009d7308 */ /* 0x000ee20000000800 */
[----:B--2---:R-:W-:Y:S01]  /*108f0*/  @!P2 FMUL R11, R11, R11 ;  /* 0x0000000b0b0ba220 */ /* 0x004fe20000400000 */
[----:B------:R-:W-:-:S02]  /*10900*/  FSETP.GEU.AND P2, PT, R85, -126, PT ;  /* 0xc2fc00005500780b */ /* 0x000fc40003f4e000 */
[----:B------:R-:W-:Y:S02]  /*10910*/  F2FP.F16.F32.PACK_AB R74, R99, R98 ;  /* 0x00000062634a723e */ /* 0x000fe400000000ff */
[----:B------:R1:W-:Y:S01]  /*10920*/  STL [R1+0x50], R11 ;  /* 0x0000500b01007387 */ /* 0x0003e20000100800 */
[----:B------:R-:W-:Y:S01]  /*10930*/  @!P3 FMUL R84, R84, 0.5 ;  /* 0x3f0000005454b820 */ /* 0x000fe20000400000 */
[----:B------:R-:W2:Y:S01]  /*10940*/  MUFU.EX2 R10, R81 ;  /* 0x00000051000a7308 */ /* 0x000ea20000000800 */
[----:B-----5:R-:W-:Y:S01]  /*10950*/  @!P1 FMUL R8, R8, R8 ;  /* 0x0000000808089220 */ /* 0x020fe20000400000 */
[----:B------:R-:W-:Y:S02]  /*10960*/  FSETP.GEU.AND P1, PT, R86, -126, PT ;  /* 0xc2fc00005600780b */ /* 0x000fe40003f2e000 */
[----:B------:R-:W-:Y:S02]  /*10970*/  F2FP.F16.F32.PACK_AB R75, R101, R100 ;  /* 0x00000064654b723e */ /* 0x000fe400000000ff */
[----:B------:R1:W-:Y:S01]  /*10980*/  STL [R1+0x54], R8 ;  /* 0x0000540801007387 */ /* 0x0003e20000100800 */
[----:B------:R-:W-:Y:S01]  /*10990*/  @!P2 FMUL R85, R85, 0.5 ;  /* 0x3f0000005555a820 */ /* 0x000fe20000400000 */
[----:B------:R-:W5:Y:S01]  /*109a0*/  MUFU.EX2 R20, R82 ;  /* 0x0000005200147308 */ /* 0x000f620000000800 */
[----:B---3--:R-:W-:Y:S01]  /*109b0*/  @!P0 FMUL R157, R157, R157 ;  /* 0x0000009d9d9d8220 */ /* 0x008fe20000400000 */
[----:B------:R-:W-:-:S02]  /*109c0*/  FSETP.GEU.AND P0, PT, R87, -126, PT ;  /* 0xc2fc00005700780b */ /* 0x000fc40003f0e000 */
[----:B------:R-:W-:Y:S02]  /*109d0*/  F2FP.F16.F32.PACK_AB R76, R103, R102 ;  /* 0x00000066674c723e */ /* 0x000fe400000000ff */
[----:B------:R1:W-:Y:S01]  /*109e0*/  STL [R1+0x58], R157 ;  /* 0x0000589d01007387 */ /* 0x0003e20000100800 */
[----:B------:R-:W-:Y:S01]  /*109f0*/  @!P1 FMUL R86, R86, 0.5 ;  /* 0x3f00000056569820 */ /* 0x000fe20000400000 */
[----:B------:R-:W3:Y:S01]  /*10a00*/  MUFU.EX2 R21, R83 ;  /* 0x0000005300157308 */ /* 0x000ee20000000800 */
[----:B--2---:R-:W-:Y:S01]  /*10a10*/  @!P6 FMUL R10, R10, R10 ;  /* 0x0000000a0a0ae220 */ /* 0x004fe20000400000 */
[----:B------:R-:W-:Y:S02]  /*10a20*/  LOP3.LUT P6, RZ, R3, 0x3, R56, 0x48, !PT ;  /* 0x0000000303ff7812 */ /* 0x000fe400078c4838 */
[----:B------:R-:W-:Y:S02]  /*10a30*/  F2FP.F16.F32.PACK_AB R56, R19, R18 ;  /* 0x000000121338723e */ /* 0x000fe400000000ff */
[----:B------:R1:W-:Y:S01]  /*10a40*/  STL [R1+0x5c], R10 ;  /* 0x00005c0a01007387 */ /* 0x0003e20000100800 */
[----:B------:R-:W-:Y:S01]  /*10a50*/  @!P0 FMUL R87, R87, 0.5 ;  /* 0x3f00000057578820 */ /* 0x000fe20000400000 */
[----:B------:R-:W2:Y:S01]  /*10a60*/  MUFU.EX2 R14, R84 ;  /* 0x00000054000e7308 */ /* 0x000ea20000000800 */
[----:B-----5:R-:W-:Y:S01]  /*10a70*/  @!P5 FMUL R20, R20, R20 ;  /* 0x000000141414d220 */ /* 0x020fe20000400000 */
[----:B------:R-:W-:-:S02]  /*10a80*/  F2FP.F16.F32.PACK_AB R77, R105, R104 ;  /* 0x00000068694d723e */ /* 0x000fc400000000ff */
[----:B------:R-:W-:Y:S02]  /*10a90*/  F2FP.F16.F32.PACK_AB R78, R107, R106 ;  /* 0x0000006a6b4e723e */ /* 0x000fe400000000ff */
[----:B------:R1:W-:Y:S01]  /*10aa0*/  STL [R1+0x60], R20 ;  /* 0x0000601401007387 */ /* 0x0003e20000100800 */
[----:B------:R-:W-:Y:S01]  /*10ab0*/  F2FP.F16.F32.PACK_AB R79, R109, R108 ;  /* 0x0000006c6d4f723e */ /* 0x000fe200000000ff */
[----:B------:R-:W5:Y:S01]  /*10ac0*/  MUFU.EX2 R15, R85 ;  /* 0x00000055000f7308 */ /* 0x000f620000000800 */
[----:B---3--:R-:W-:Y:S01]  /*10ad0*/  @!P4 FMUL R21, R21, R21 ;  /* 0x000000151515c220 */ /* 0x008fe20000400000 */
[----:B------:R-:W-:Y:S02]  /*10ae0*/  F2FP.F16.F32.PACK_AB R80, R111, R110 ;  /* 0x0000006e6f50723e */ /* 0x000fe400000000ff */
[----:B------:R-:W-:Y:S02]  /*10af0*/  F2FP.F16.F32.PACK_AB R81, R113, R112 ;  /* 0x000000707151723e */ /* 0x000fe400000000ff */
[----:B------:R1:W-:Y:S01]  /*10b00*/  STL [R1+0x64], R21 ;  /* 0x0000641501007387 */ /* 0x0003e20000100800 */
[----:B------:R-:W-:Y:S01]  /*10b10*/  F2FP.F16.F32.PACK_AB R82, R115, R114 ;  /* 0x000000727352723e */ /* 0x000fe200000000ff */
[----:B------:R-:W3:Y:S01]  /*10b20*/  MUFU.EX2 R12, R86 ;  /* 0x00000056000c7308 */ /* 0x000ee20000000800 */
[----:B--2---:R-:W-:Y:S01]  /*10b30*/  @!P3 FMUL R14, R14, R14 ;  /* 0x0000000e0e0eb220 */ /* 0x004fe20000400000 */
[----:B------:R-:W-:-:S02]  /*10b40*/  F2FP.F16.F32.PACK_AB R83, R117, R116 ;  /* 0x000000747553723e */ /* 0x000fc400000000ff */
[----:B------:R-:W-:Y:S02]  /*10b50*/  F2FP.F16.F32.PACK_AB R84, R119, R118 ;  /* 0x000000767754723e */ /* 0x000fe400000000ff */
[----:B------:R1:W-:Y:S01]  /*10b60*/  STL [R1+0x70], R14 ;  /* 0x0000700e01007387 */ /* 0x0003e20000100800 */
[----:B----4-:R-:W-:Y:S01]  /*10b70*/  F2FP.F16.F32.PACK_AB R46, R46, R5 ;  /* 0x000000052e2e723e */ /* 0x010fe200000000ff */
[----:B------:R-:W2:Y:S01]  /*10b80*/  MUFU.EX2 R13, R87 ;  /* 0x00000057000d7308 */ /* 0x000ea20000000800 */
[----:B-----5:R-:W-:Y:S01]  /*10b90*/  @!P2 FMUL R15, R15, R15 ;  /* 0x0000000f0f0fa220 */ /* 0x020fe20000400000 */
[----:B------:R-:W-:Y:S02]  /*10ba0*/  F2FP.F16.F32.PACK_AB R85, R121, R120 ;  /* 0x000000787955723e */ /* 0x000fe400000000ff */
[----:B------:R-:W-:Y:S02]  /*10bb0*/  F2FP.F16.F32.PACK_AB R47, R4, R7 ;  /* 0x00000007042f723e */ /* 0x000fe400000000ff */
[----:B------:R1:W-:Y:S01]  /*10bc0*/  STL [R1+0x74], R15 ;  /* 0x0000740f01007387 */ /* 0x0003e20000100800 */
[----:B------:R-:W-:Y:S01]  /*10bd0*/  F2FP.F16.F32.PACK_AB R48, R6, R9 ;  /* 0x000000090630723e */ /* 0x000fe200000000ff */
[----:B---3--:R-:W-:Y:S01]  /*10be0*/  @!P1 FMUL R12, R12, R12 ;  /* 0x0000000c0c0c9220 */ /* 0x008fe20000400000 */
[----:B------:R-:W-:-:S02]  /*10bf0*/  F2FP.F16.F32.PACK_AB R86, R123, R122 ;  /* 0x0000007a7b56723e */ /* 0x000fc400000000ff */
[----:B------:R-:W-:Y:S02]  /*10c00*/  F2FP.F16.F32.PACK_AB R49, R8, R11 ;  /* 0x0000000b0831723e */ /* 0x000fe400000000ff */
[----:B------:R1:W-:Y:S01]  /*10c10*/  STL [R1+0x68], R12 ;  /* 0x0000680c01007387 */ /* 0x0003e20000100800 */
[----:B------:R-:W-:Y:S01]  /*10c20*/  F2FP.F16.F32.PACK_AB R50, R10, R157 ;  /* 0x0000009d0a32723e */ /* 0x000fe200000000ff */
[----:B--2---:R-:W-:Y:S01]  /*10c30*/  @!P0 FMUL R13, R13, R13 ;  /* 0x0000000d0d0d8220 */ /* 0x004fe20000400000 */
[----:B------:R-:W-:Y:S02]  /*10c40*/  F2FP.F16.F32.PACK_AB R87, R151, R150 ;  /* 0x000000969757723e */ /* 0x000fe400000000ff */
[----:B------:R-:W-:Y:S02]  /*10c50*/  F2FP.F16.F32.PACK_AB R51, R21, R20 ;  /* 0x000000141533723e */ /* 0x000fe400000000ff */
[----:B------:R1:W-:Y:S01]  /*10c60*/  STL [R1+0x6c], R13 ;  /* 0x00006c0d01007387 */ /* 0x0003e20000100800 */
[----:B------:R-:W-:-:S02]  /*10c70*/  F2FP.F16.F32.PACK_AB R52, R15, R14 ;  /* 0x0000000e0f34723e */ /* 0x000fc400000000ff */
[----:B------:R-:W-:Y:S01]  /*10c80*/  F2FP.F16.F32.PACK_AB R53, R13, R12 ;  /* 0x0000000c0d35723e */ /* 0x000fe200000000ff */
[----:B------:R-:W-:Y:S06]  /*10c90*/  @!P6 BRA `(.L_x_245) ;  /* 0x000000000040e947 */ /* 0x000fec0003800000 */
[----:B-1----:R-:W-:Y:S01]  /*10ca0*/  MOV R14, 0x8 ;  /* 0x00000008000e7802 */ /* 0x002fe20000000f00 */
[----:B------:R-:W1:Y:S01]  /*10cb0*/  LDCU.64 UR6, c[0x4][0xb0] ;  /* 0x01001600ff0677ac */ /* 0x000e620008000a00 */
[----:B------:R-:W-:Y:S02]  /*10cc0*/  HFMA2 R12, -RZ, RZ, 0, 5.9604644775390625e-08 ;  /* 0x00000001ff0c7431 */ /* 0x000fe400000001ff */
[----:B------:R-:W-:Y:S01]  /*10cd0*/  IMAD.MOV.U32 R8, RZ, RZ, 0x1be ;  /* 0x000001beff087424 */ /* 0x000fe200078e00ff */
[----:B------:R-:W2:Y:S01]  /*10ce0*/  LDCU.64 UR4, c[0x4][0xb8] ;  /* 0x01001700ff0477ac */ /* 0x000ea20008000a00 */
[----:B------:R-:W3:Y:S01]  /*10cf0*/  LDC.64 R14, c[0x4][R14] ;  /* 0x010000000e0e7b82 */ /* 0x000ee20000000a00 */
[----:B------:R-:W-:Y:S01]  /*10d00*/  IMAD.MOV.U32 R13, RZ, RZ, RZ ;  /* 0x000000ffff0d7224 */ /* 0x000fe200078e00ff */
[----:B------:R-:W4:Y:S01]  /*10d10*/  LDCU.64 UR8, c[0x4][0x20] ;  /* 0x01000400ff0877ac */ /* 0x000f220008000a00 */
[----:B-1----:R-:W-:Y:S01]  /*10d20*/  IMAD.U32 R4, RZ, RZ, UR6 ;  /* 0x00000006ff047e24 */ /* 0x002fe2000f8e00ff */
[----:B------:R-:W-:Y:S01]  /*10d30*/  MOV R5, UR7 ;  /* 0x0000000700057c02 */ /* 0x000fe20008000f00 */
[----:B--2---:R-:W-:Y:S01]  /*10d40*/  IMAD.U32 R6, RZ, RZ, UR4 ;  /* 0x00000004ff067e24 */ /* 0x004fe2000f8e00ff */
[----:B------:R-:W-:Y:S01]  /*10d50*/  MOV R7, UR5 ;  /* 0x0000000500077c02 */ /* 0x000fe20008000f00 */
[----:B----4-:R-:W-:Y:S01]  /*10d60*/  IMAD.U32 R10, RZ, RZ, UR8 ;  /* 0x00000008ff0a7e24 */ /* 0x010fe2000f8e00ff */
[----:B------:R-:W-:-:S02]  /*10d70*/  MOV R11, UR9 ;  /* 0x00000009000b7c02 */ /* 0x000fc40008000f00 */
[----:B------:R-:W-:-:S07]  /*10d80*/  LEPC R20, `(.L_x_245) ;  /* 0x000000001014794e */ /* 0x000fce0000000000 */
[----:B---3--:R-:W-:Y:S05]  /*10d90*/  CALL.ABS.NOINC R14 ;  /* 0x000000000e007343 */ /* 0x008fea0003c00000 */
.L_x_245:
[C---:B------:R-:W-:Y:S01]  /*10da0*/  FSETP.NEU.AND P0, PT, R17.reuse, -INF , PT ;  /* 0xff8000001100780b */ /* 0x040fe20003f0d000 */
[----:B-1----:R-:W1:Y:S01]  /*10db0*/  S2R R157, SR_TID.X ;  /* 0x00000000009d7919 */ /* 0x002e620000002100 */
[----:B------:R-:W-:Y:S05]  /*10dc0*/  WARPSYNC.ALL ;  /* 0x0000000000007948 */ /* 0x000fea0003800000 */
[----:B------:R-:W-:Y:S01]  /*10dd0*/  FSEL R0, R17, RZ, P0 ;  /* 0x000000ff11007208 */ /* 0x000fe20000000000 */
[----:B------:R-:W-:Y:S01]  /*10de0*/  UIADD3 UR4, UPT, UPT, UR40, 0x20, URZ ;  /* 0x0000002028047890 */ /* 0x000fe2000fffe0ff */
[----:B------:R2:W-:Y:S03]  /*10df0*/  STTM.x32 tmem[UR40], R56 ;  /* 0x00000038000079ed */ /* 0x0005e600082c0028 */
[----:B------:R-:W-:Y:S01]  /*10e00*/  FMUL R0, R0, -UR37 ;  /* 0x8000002500007c20 */ /* 0x000fe20008400000 */
[----:B------:R-:W-:-:S03]  /*10e10*/  USHF.R.U32.HI UR4, URZ, 0x15, UR4 ;  /* 0x00000015ff047899 */ /* 0x000fc60008011604 */
[--C-:B------:R-:W-:Y:S02]  /*10e20*/  FFMA2 R88, R88.F32x2.HI_LO, UR37.F32, R0.reuse.F32 ;  /* 0x0000002558587c49 */ /* 0x100fe40009200000 */
[----:B------:R-:W-:Y:S01]  /*10e30*/  FFMA2 R90, R90.F32x2.HI_LO, UR37.F32, R0.F32 ;  /* 0x000000255a5a7c49 */ /* 0x000fe20009200000 */
[----:B------:R-:W-:Y:S02]  /*10e40*/  MOV R3, UR4 ;  /* 0x0000000400037c02 */ /* 0x000fe40008000f00 */
[----:B------:R-:W-:Y:S02]  /*10e50*/  FSETP.GEU.AND P4, PT, R88, -126, PT ;  /* 0xc2fc00005800780b */ /* 0x000fe40003f8e000 */
[----:B------:R-:W-:Y:S02]  /*10e60*/  FSETP.GEU.AND P3, PT, R89, -126, PT ;  /* 0xc2fc00005900780b */ /* 0x000fe40003f6e000 */
[----:B------:R-:W-:Y:S02]  /*10e70*/  FSETP.GEU.AND P2, PT, R90, -126, PT ;  /* 0xc2fc00005a00780b */ /* 0x000fe40003f4e000 */
[----:B------:R-:W-:-:S07]  /*10e80*/  FSETP.GEU.AND P1, PT, R91, -126, PT ;  /* 0xc2fc00005b00780b */ /* 0x000fce0003f2e000 */
[----:B------:R-:W-:Y:S02]  /*10e90*/  @!P4 FMUL R88, R88, 0.5 ;  /* 0x3f0000005858c820 */ /* 0x000fe40000400000 */
[----:B------:R-:W-:Y:S02]  /*10ea0*/  @!P3 FMUL R89, R89, 0.5 ;  /* 0x3f0000005959b820 */ /* 0x000fe40000400000 */
[----:B------:R-:W-:Y:S02]  /*10eb0*/  @!P2 FMUL R90, R90, 0.5 ;  /* 0x3f0000005a5aa820 */ /* 0x000fe40000400000 */
[----:B------:R-:W-:Y:S01]  /*10ec0*/  @!P1 FMUL R91, R91, 0.5 ;  /* 0x3f0000005b5b9820 */ /* 0x000fe20000400000 */
[----:B--2---:R-:W2:Y:S01]  /*10ed0*/  MUFU.EX2 R58, R88 ;  /* 0x00000058003a7308 */ /* 0x004ea20000000800 */
[----:B-1----:R-:W-:-:S04]  /*10ee0*/  SHF.R.U32.HI R60, RZ, 0x5, R157 ;  /* 0x00000005ff3c7819 */ /* 0x002fc8000001169d */
[----:B------:R-:W-:-:S03]  /*10ef0*/  LOP3.LUT P0, RZ, R3, 0x3, R60, 0x48, !PT ;  /* 0x0000000303ff7812 */ /* 0x000fc6000780483c */
[----:B------:R-:W1:Y:S08]  /*10f00*/  MUFU.EX2 R59, R89 ;  /* 0x00000059003b7308 */ /* 0x000e700000000800 */
[----:B------:R-:W3:Y:S01]  /*10f10*/  MUFU.EX2 R56, R90 ;  /* 0x0000005a00387308 */ /* 0x000ee20000000800 */
[----:B--2---:R-:W-:-:S07]  /*10f20*/  @!P4 FMUL R58, R58, R58 ;  /* 0x0000003a3a3ac220 */ /* 0x004fce0000400000 */
[----:B------:R-:W2:Y:S01]  /*10f30*/  MUFU.EX2 R57, R91 ;  /* 0x0000005b00397308 */ /* 0x000ea20000000800 */
[----:B-1----:R-:W-:-:S05]  /*10f40*/  @!P3 FMUL R59, R59, R59 ;  /* 0x0000003b3b3bb220 */ /* 0x002fca0000400000 */
[----:B------:R-:W-:Y:S01]  /*10f50*/  F2FP.F16.F32.PACK_AB R54, R59, R58 ;  /* 0x0000003a3b36723e */ /* 0x000fe200000000ff */
[----:B---3--:R-:W-:Y:S01]  /*10f60*/  @!P2 FMUL R56, R56, R56 ;  /* 0x000000383838a220 */ /* 0x008fe20000400000 */
[----:B--2---:R-:W-:-:S05]  /*10f70*/  @!P1 FMUL R57, R57, R57 ;  /* 0x0000003939399220 */ /* 0x004fca0000400000 */
[----:B------:R-:W-:Y:S01]  /*10f80*/  F2FP.F16.F32.PACK_AB R55, R57, R56 ;  /* 0x000000383937723e */ /* 0x000fe200000000ff */
[----:B------:R-:W-:Y:S06]  /*10f90*/  @!P0 BRA `(.L_x_246) ;  /* 0x0000000000408947 */ /* 0x000fec0003800000 */
[----:B------:R-:W-:Y:S01]  /*10fa0*/  MOV R14, 0x8 ;  /* 0x00000008000e7802 */ /* 0x000fe20000000f00 */
        /* <DEDUP_REMOVED lines=15> */
.L_x_246:
[----:B------:R-:W-:-:S04]  /*110a0*/  UISETP.NE.AND UP0, UPT, UR51, URZ, UPT ;  /* 0x000000ff3300728c */ /* 0x000fc8000bf05270 */
[----:B------:R-:W-:-:S06]  /*110b0*/  USEL UR4, UR44, UR43, UP0 ;  /* 0x0000002b2c047287 */ /* 0x000fcc0008000000 */
[----:B------:R-:W-:Y:S01]  /*110c0*/  MOV R0, UR4 ;  /* 0x0000000400007c02 */ /* 0x000fe20008000f00 */
[----:B------:R-:W-:Y:S05]  /*110d0*/  WARPSYNC.ALL ;  /* 0x0000000000007948 */ /* 0x000fea0003800000 */
[----:B------:R-:W-:Y:S01]  /*110e0*/  ISETP.GT.U32.AND P1, PT, R0, 0x1, PT ;  /* 0x000000010000780c */ /* 0x000fe20003f24070 */
[----:B------:R1:W-:Y:S01]  /*110f0*/  STTM.x32 tmem[UR40+0x20], R24 ;  /* 0x00002018000079ed */ /* 0x0003e200082c0028 */
[----:B------:R-:W2:Y:S11]  /*11100*/  FENCE.VIEW.ASYNC.T ;  /* 0x00000000000073c6 */ /* 0x000eb60000000200 */
[----:B------:R-:W-:Y:S05]  /*11110*/  @P1 BRA `(.L_x_247) ;  /* 0x0000000000081947 */ /* 0x000fea0003800000 */
[----:B------:R-:W-:Y:S05]  /*11120*/  BPT.TRAP 0x1 ;  /* 0x000000040000795c */ /* 0x000fea0000300000 */
[----:B------:R-:W-:Y:S05]  /*11130*/  BPT.TRAP 0x1 ;  /* 0x000000040000795c */ /* 0x000fea0000300000 */
.L_x_247:
[----:B------:R-:W3:Y:S01]  /*11140*/  S2UR UR5, SR_CgaCtaId ;  /* 0x00000000000579c3 */ /* 0x000ee20000008800 */
[----:B------:R-:W-:Y:S01]  /*11150*/  UISETP.NE.AND UP0, UPT, UR51, URZ, UPT ;  /* 0x000000ff3300728c */ /* 0x000fe2000bf05270 */
[----:B------:R-:W-:Y:S02]  /*11160*/  UMOV UR4, 0x400 ;  /* 0x0000040000047882 */ /* 0x000fe40000000000 */
[----:B---3--:R-:W-:-:S04]  /*11170*/  ULEA UR4, UR5, UR4, 0x18 ;  /* 0x0000000405047291 */ /* 0x008fc8000f8ec0ff */
[----:B------:R-:W-:-:S04]  /*11180*/  UIADD3 UR6, UPT, UPT, UR4, 0x14068, URZ ;  /* 0x0001406804067890 */ /* 0x000fc8000fffe0ff */
[----:B------:R-:W-:-:S04]  /*11190*/  @UP0 UIADD3 UR6, UPT, UPT, UR4, 0x14058, URZ ;  /* 0x0001405804060890 */ /* 0x000fc8000fffe0ff */
[----:B------:R-:W-:Y:S02]  /*111a0*/  UPRMT UR6, UR5, 0x654, UR6 ;  /* 0x0000065405067896 */ /* 0x000fe40008000006 */
[----:B------:R-:W-:-:S04]  /*111b0*/  USEL UR5, UR48, UR47, UP0 ;  /* 0x0000002f30057287 */ /* 0x000fc80008000000 */
[----:B------:R-:W-:-:S03]  /*111c0*/  ULOP3.LUT UR5, UR5, 0x1, URZ, 0x3c, !UPT ;  /* 0x0000000105057892 */ /* 0x000fc6000f8e3cff */
[----:B--2---:R-:W-:Y:S01]  /*111d0*/  SYNCS.ARRIVE.TRANS64.RED.A1T0 RZ, [UR6], RZ ;  /* 0x000000ffffff79a7 */ /* 0x004fe20008100406 */
[----:B------:R-:W-:Y:S02]  /*111e0*/  USEL UR48, UR5, UR48, UP0 ;  /* 0x0000003005307287 */ /* 0x000fe40008000000 */
[----:B------:R-:W-:Y:S02]  /*111f0*/  USEL UR47, UR47, UR5, UP0 ;  /* 0x000000052f2f7287 */ /* 0x000fe40008000000 */
[----:B------:R-:W-:-:S09]  /*11200*/  UISETP.NE.AND UP0, UPT, UR41, URZ, UPT ;  /* 0x000000ff2900728c */ /* 0x000fd2000bf05270 */
[----:B------:R-:W-:Y:S05]  /*11210*/  BRA.U UP0, `(.L_x_248) ;  /* 0x0000000100047547 */ /* 0x000fea000b800000 */
[----:B------:R-:W-:Y:S05]  /*11220*/  BPT.TRAP 0x1 ;  /* 0x000000040000795c */ /* 0x000fea0000300000 */
.L_x_248:
[----:B------:R-:W-:Y:S01]  /*11230*/  UISETP.NE.AND UP0, UPT, UR51, URZ, UPT ;  /* 0x000000ff3300728c */ /* 0x000fe2000bf05270 */
[----:B------:R-:W-:Y:S01]  /*11240*/  MOV R0, UR39 ;  /* 0x0000002700007c02 */ /* 0x000fe20008000f00 */
[----:B------:R-:W-:Y:S01]  /*11250*/  UIADD3 UR6, UPT, UPT, UR4, 0x14078, URZ ;  /* 0x0001407804067890 */ /* 0x000fe2000fffe0ff */
[----:B------:R-:W-:Y:S01]  /*11260*/  FADD2 R22, R22.F32x2.HI_LO, RZ.F32 ;  /* 0x000000ff1616724b */ /* 0x000fe20000200000 */
[----:B------:R-:W-:Y:S01]  /*11270*/  FSETP.NEU.AND P0, PT, R17, -INF , PT ;  /* 0xff8000001100780b */ /* 0x000fe20003f0d000 */
[----:B------:R-:W-:Y:S01]  /*11280*/  FADD2 R124, R124.F32x2.HI_LO, RZ.F32 ;  /* 0x000000ff7c7c724b */ /* 0x000fe20000200000 */
[----:B------:R-:W-:Y:S01]  /*11290*/  SHF.L.U32 R0, R0, 0x1f, RZ ;  /* 0x0000001f00007819 */ /* 0x000fe200000006ff */
[----:B------:R-:W-:Y:S01]  /*112a0*/  FADD2 R22, R22.F32x2.HI_LO, R130.F32x2.HI_LO ;  /* 0x000000821616724b */ /* 0x000fe20000000000 */
[----:B------:R-:W-:Y:S01]  /*112b0*/  FSEL R3, R17, RZ, P0 ;  /* 0x000000ff11037208 */ /* 0x000fe20000000000 */
[----:B------:R-:W-:Y:S02]  /*112c0*/  FADD2 R126, R126.F32x2.HI_LO, RZ.F32 ;  /* 0x000000ff7e7e724b */ /* 0x000fe40000200000 */
[----:B------:R-:W-:Y:S01]  /*112d0*/  @!UP0 UIADD3 UR6, UPT, UPT, UR4, 0x14088, URZ ;  /* 0x0001408804068890 */ /* 0x000fe2000fffe0ff */
[----:B------:R-:W-:Y:S01]  /*112e0*/  FADD2 R124, R124.F32x2.HI_LO, R132.F32x2.HI_LO ;  /* 0x000000847c7c724b */ /* 0x000fe20000000000 */
[----:B------:R-:W-:Y:S01]  /*112f0*/  FSETP.NEU.AND P0, PT, R156, R3, PT ;  /* 0x000000039c00720b */ /* 0x000fe20003f0d000 */
[----:B------:R-:W-:-:S02]  /*11300*/  FADD2 R126, R126.F32x2.HI_LO, R134.F32x2.HI_LO ;  /* 0x000000867e7e724b */ /* 0x000fc40000000000 */
[----:B------:R-:W-:Y:S02]  /*11310*/  FADD2 R22, R22.F32x2.HI_LO, R138.F32x2.HI_LO ;  /* 0x0000008a1616724b */ /* 0x000fe40000000000 */
[----:B------:R-:W-:Y:S02]  /*11320*/  FADD2 R124, R124.F32x2.HI_LO, R140.F32x2.HI_LO ;  /* 0x0000008c7c7c724b */ /* 0x000fe40000000000 */
[----:B------:R-:W2:Y:S01]  /*11330*/  SYNCS.PHASECHK.TRANS64.TRYWAIT P2, [UR6], R0 ;  /* 0x00000000ff0075a7 */ /* 0x000ea20008041106 */
[----:B------:R-:W-:Y:S02]  /*11340*/  FADD2 R126, R126.F32x2.HI_LO, R142.F32x2.HI_LO ;  /* 0x0000008e7e7e724b */ /* 0x000fe40000000000 */
[----:B------:R-:W-:Y:S02]  /*11350*/  FADD2 R22, R22.F32x2.HI_LO, R146.F32x2.HI_LO ;  /* 0x000000921616724b */ /* 0x000fe40000000000 */
[----:B------:R-:W-:Y:S02]  /*11360*/  FADD2 R124, R124.F32x2.HI_LO, R148.F32x2.HI_LO ;  /* 0x000000947c7c724b */ /* 0x000fe40000000000 */
[----:B------:R-:W-:-:S02]  /*11370*/  FADD2 R126, R126.F32x2.HI_LO, R92.F32x2.HI_LO ;  /* 0x0000005c7e7e724b */ /* 0x000fc40000000000 */
[----:B------:R-:W-:Y:S02]  /*11380*/  FADD2 R22, R22.F32x2.HI_LO, R96.F32x2.HI_LO ;  /* 0x000000601616724b */ /* 0x000fe40000000000 */
[----:B------:R-:W-:Y:S02]  /*11390*/  FADD2 R124, R124.F32x2.HI_LO, R98.F32x2.HI_LO ;  /* 0x000000627c7c724b */ /* 0x000fe40000000000 */
[----:B------:R-:W-:Y:S02]  /*113a0*/  FADD2 R126, R126.F32x2.HI_LO, R100.F32x2.HI_LO ;  /* 0x000000647e7e724b */ /* 0x000fe40000000000 */
[----:B------:R-:W-:Y:S01]  /*113b0*/  FADD2 R22, R22.F32x2.HI_LO, R104.F32x2.HI_LO ;  /* 0x000000681616724b */ /* 0x000fe20000000000 */
[----:B--2---:R-:W-:Y:S06]  /*113c0*/  @!P2 BRA `(.L_x_249) ;  /* 0x000000980084a947 */ /* 0x004fec0003800000 */
.L_x_420:
[----:B------:R-:W-:Y:S01]  /*113d0*/  BSSY.RECONVERGENT B0, `(.L_x_250) ;  /* 0x000000a000007945 */ /* 0x000fe20003800200 */
[----:B--2---:R-:W-:-:S03]  /*113e0*/  MOV R5, 0x3f000000 ;  /* 0x3f00000000057802 */ /* 0x004fc60000000f00 */
[----:B------:R-:W-:Y:S05]  /*113f0*/  @!P0 BRA `(.L_x_251) ;  /* 0x00000000001c8947 */ /* 0x000fea0003800000 */
[----:B------:R-:W-:-:S04]  /*11400*/  FADD R0, -R3, R156 ;  /* 0x0000009c03007221 */ /* 0x000fc80000000100 */
[----:B------:R-:W-:-:S05]  /*11410*/  FMUL R0, R0, UR37 ;  /* 0x0000002500007c20 */ /* 0x000fca0008400000 */
[----:B------:R-:W-:-:S13]  /*11420*/  FSETP.GEU.AND P0, PT, R0, -126, PT ;  /* 0xc2fc00000000780b */ /* 0x000fda0003f0e000 */
[----:B------:R-:W-:-:S04]  /*11430*/  @!P0 FMUL R0, R0, 0.5 ;  /* 0x3f00000000008820 */ /* 0x000fc80000400000 */
[----:B------:R-:W2:Y:S02]  /*11440*/  MUFU.EX2 R5, R0 ;  /* 0x0000000000057308 */ /* 0x000ea40000000800 */
[----:B--2---:R-:W-:-:S04]  /*11450*/  @!P0 FMUL R5, R5, R5 ;  /* 0x0000000505058220 */ /* 0x004fc80000400000 */
[----:B------:R-:W-:Y:S02]  /*11460*/  FMUL R5, R5, 0.5 ;  /* 0x3f00000005057820 */ /* 0x000fe40000400000 */
.L_x_251:
[----:B------:R-:W-:Y:S05]  /*11470*/  BSYNC.RECONVERGENT B0 ;  /* 0x0000000000007941 */ /* 0x000fea0003800200 */
.L_x_250:
[----:B-1----:R-:W2:Y:S04]  /*11480*/  LDL.LU.64 R34, [R1+0x18] ;  /* 0x0000180001227983 */ /* 0x002ea80000300a00 */
[----:B------:R-:W3:Y:S04]  /*11490*/  LDL.LU.64 R32, [R1+0x20] ;  /* 0x0000200001207983 */ /* 0x000ee80000300a00 */
[----:B------:R-:W4:Y:S04]  /*114a0*/  LDL.LU.64 R30, [R1+0x30] ;  /* 0x00003000011e7983 */ /* 0x000f280000300a00 */
[----:B------:R-:W5:Y:S04]  /*114b0*/  LDL.LU.64 R28, [R1+0x38] ;  /* 0x00003800011c7983 */ /* 0x000f680000300a00 */
[----:B------:R-:W5:Y:S04]  /*114c0*/  LDL.LU.64 R26, [R1+0x40] ;  /* 0x00004000011a7983 */ /* 0x000f680000300a00 */
[----:B------:R-:W5:Y:S04]  /*114d0*/  LDL.LU.64 R14, [R1+0x28] ;  /* 0x00002800010e7983 */ /* 0x000f680000300a00 */
[----:B------:R-:W5:Y:S04]  /*114e0*/  LDL.LU.64 R24, [R1+0x50] ;  /* 0x0000500001187983 */ /* 0x000f680000300a00 */
[----:B------:R-:W5:Y:S04]  /*114f0*/  LDL.LU.64 R20, [R1+0x58] ;  /* 0x0000580001147983 */ /* 0x000f680000300a00 */
[----:B------:R-:W5:Y:S04]  /*11500*/  LDL.LU.64 R12, [R1+0x60] ;  /* 0x00006000010c7983 */ /* 0x000f680000300a00 */
[----:B------:R-:W5:Y:S04]  /*11510*/  LDL.LU.64 R8, [R1+0x48] ;  /* 0x0000480001087983 */ /* 0x000f680000300a00 */
[----:B------:R-:W5:Y:S04]  /*11520*/  LDL.LU.64 R10, [R1+0x68] ;  /* 0x00006800010a7983 */ /* 0x000f680000300a00 */
[----:B------:R-:W5:Y:S01]  /*11530*/  LDL.LU.64 R6, [R1+0x70] ;  /* 0x0000700001067983 */ /* 0x000f620000300a00 */
[----:B------:R-:W-:-:S04]  /*11540*/  FMUL R16, R5, R16 ;  /* 0x0000001005107220 */ /* 0x000fc80000400000 */
[----:B------:R-:W-:-:S04]  /*11550*/  FADD2 R18, R16.F32, R18.F32x2.HI_LO ;  /* 0x000000121012724b */ /* 0x000fc80000040000 */
[----:B------:R-:W-:-:S04]  /*11560*/  FADD2 R18, R18.F32x2.HI_LO, R128.F32x2.HI_LO ;  /* 0x000000801212724b */ /* 0x000fc80000000000 */
[----:B------:R-:W-:-:S04]  /*11570*/  FADD2 R18, R18.F32x2.HI_LO, R136.F32x2.HI_LO ;  /* 0x000000881212724b */ /* 0x000fc80000000000 */
[----:B------:R-:W-:-:S04]  /*11580*/  FADD2 R18, R18.F32x2.HI_LO, R144.F32x2.HI_LO ;  /* 0x000000901212724b */ /* 0x000fc80000000000 */
[----:B------:R-:W-:Y:S02]  /*11590*/  FADD2 R18, R18.F32x2.HI_LO, R94.F32x2.HI_LO ;  /* 0x0000005e1212724b */ /* 0x000fe40000000000 */
[----:B------:R-:W-:Y:S02]  /*115a0*/  FADD2 R124, R124.F32x2.HI_LO, R106.F32x2.HI_LO ;  /* 0x0000006a7c7c724b */ /* 0x000fe40000000000 */
[----:B------:R-:W-:Y:S02]  /*115b0*/  FADD2 R126, R126.F32x2.HI_LO, R108.F32x2.HI_LO ;  /* 0x0000006c7e7e724b */ /* 0x000fe40000000000 */
[----:B------:R-:W-:Y:S02]  /*115c0*/  FADD2 R18, R18.F32x2.HI_LO, R102.F32x2.HI_LO ;  /* 0x000000661212724b */ /* 0x000fe40000000000 */
[----:B------:R-:W-:Y:S02]  /*115d0*/  FADD2 R22, R22.F32x2.HI_LO, R112.F32x2.HI_LO ;  /* 0x000000701616724b */ /* 0x000fe40000000000 */
[----:B------:R-:W-:-:S02]  /*115e0*/  FADD2 R124, R124.F32x2.HI_LO, R114.F32x2.HI_LO ;  /* 0x000000727c7c724b */ /* 0x000fc40000000000 */
        /* <DEDUP_REMOVED lines=23> */
[----:B------:R-:W-:Y:S01]  /*11760*/  FADD2 R18, R18.F32x2.HI_LO, R186.F32x2.HI_LO ;  /* 0x000000ba1212724b */ /* 0x000fe20000000000 */
[----:B------:R-:W-:Y:S01]  /*11770*/  ULOP3.LUT UP0, URZ, UR45, 0x7f, UR36, 0xf8, !UPT ;  /* 0x0000007f2dff7892 */ /* 0x000fe2000f80f824 */
[----:B--2---:R-:W-:-:S02]  /*11780*/  FADD2 R124, R124.F32x2.HI_LO, R34.F32x2.HI_LO ;  /* 0x000000227c7c724b */ /* 0x004fc40000000000 */
[----:B---3--:R-:W-:Y:S02]  /*11790*/  FADD2 R126, R126.F32x2.HI_LO, R32.F32x2.HI_LO ;  /* 0x000000207e7e724b */ /* 0x008fe40000000000 */
[----:B----4-:R-:W-:Y:S02]  /*117a0*/  FADD2 R22, R22.F32x2.HI_LO, R30.F32x2.HI_LO ;  /* 0x0000001e1616724b */ /* 0x010fe40000000000 */
[----:B-----5:R-:W-:Y:S02]  /*117b0*/  FADD2 R124, R124.F32x2.HI_LO, R28.F32x2.HI_LO ;  /* 0x0000001c7c7c724b */ /* 0x020fe40000000000 */
        /* <DEDUP_REMOVED lines=11> */
[----:B------:R-:W-:-:S04]  /*11870*/  FADD2 R18, R18.F32x2.HI_LO, R22.F32x2.HI_LO ;  /* 0x000000161212724b */ /* 0x000fc80000000000 */
[----:B------:R-:W-:-:S04]  /*11880*/  FADD2 R18, R18.F32x2.HI_LO, R124.F32x2.HI_LO ;  /* 0x0000007c1212724b */ /* 0x000fc80000000000 */
[----:B------:R-:W-:Y:S01]  /*11890*/  FADD R16, R18, R19 ;  /* 0x0000001312107221 */ /* 0x000fe20000000000 */
[----:B------:R-:W-:Y:S06]  /*118a0*/  BRA.U UP0, `(.L_x_252) ;  /* 0x0000000100907547 */ /* 0x000fec000b800000 */
[----:B------:R-:W-:Y:S05]  /*118b0*/  @P1 BRA `(.L_x_253) ;  /* 0x0000000000041947 */ /* 0x000fea0003800000 */
[----:B------:R-:W-:Y:S05]  /*118c0*/  BPT.TRAP 0x1 ;  /* 0x000000040000795c */ /* 0x000fea0000300000 */
.L_x_253:
[----:B------:R-:W-:Y:S01]  /*118d0*/  UISETP.NE.AND UP0, UPT, UR51, URZ, UPT ;  /* 0x000000ff3300728c */ /* 0x000fe2000bf05270 */
[----:B------:R-:W-:Y:S01]  /*118e0*/  IMAD.U32 R0, RZ, RZ, UR5 ;  /* 0x00000005ff007e24 */ /* 0x000fe2000f8e00ff */
[----:B------:R-:W-:Y:S01]  /*118f0*/  UIADD3 UR6, UPT, UPT, UR4, 0x14060, URZ ;  /* 0x0001406004067890 */ /* 0x000fe2000fffe0ff */
[----:B------:R-:W-:Y:S01]  /*11900*/  IMAD.U32 R18, R157, 0x10000, RZ ;  /* 0x000100009d127824 */ /* 0x000fe200078e00ff */
[----:B------:R-:W-:Y:S02]  /*11910*/  LOP3.LUT R60, R60, 0x3, RZ, 0xc0, !PT ;  /* 0x000000033c3c7812 */ /* 0x000fe400078ec0ff */
[----:B------:R-:W-:Y:S02]  /*11920*/  SHF.L.U32 R0, R0, 0x1f, RZ ;  /* 0x0000001f00007819 */ /* 0x000fe400000006ff */
[----:B------:R-:W-:-:S03]  /*11930*/  LOP3.LUT R18, R18, 0x600000, RZ, 0xc0, !PT ;  /* 0x0060000012127812 */ /* 0x000fc600078ec0ff */
[----:B------:R-:W-:Y:S01]  /*11940*/  @UP0 UIADD3 UR6, UPT, UPT, UR4, 0x14050, URZ ;  /* 0x0001405004060890 */ /* 0x000fe2000fffe0ff */
[----:B------:R-:W-:Y:S01]  /*11950*/  SHF.R.U32.HI R3, RZ, 0x15, R18 ;  /* 0x00000015ff037819 */ /* 0x000fe20000011612 */
[----:B------:R-:W-:-:S03]  /*11960*/  USEL UR4, URZ, 0x80, UP0 ;  /* 0x00000080ff047887 */ /* 0x000fc60008000000 */
[----:B------:R-:W-:-:S03]  /*11970*/  ISETP.NE.AND P0, PT, R60, R3, PT ;  /* 0x000000033c00720c */ /* 0x000fc60003f05270 */
[----:B------:R-:W-:Y:S01]  /*11980*/  LOP3.LUT R18, R18, UR4, RZ, 0xfc, !PT ;  /* 0x0000000412127c12 */ /* 0x000fe2000f8efcff */
[----:B------:R-:W1:Y:S02]  /*11990*/  SYNCS.PHASECHK.TRANS64.TRYWAIT P1, [UR6], R0 ;  /* 0x00000000ff0075a7 */ /* 0x000e640008021106 */
[----:B-1----:R-:W-:Y:S07]  /*119a0*/  @!P1 BRA `(.L_x_254) ;  /* 0x0000009400249947 */ /* 0x002fee0003800000 */
.L_x_422:
        /* <DEDUP_REMOVED lines=17> */
.L_x_255:
[----:B------:R-:W-:Y:S05]  /*11ac0*/  WARPSYNC.ALL ;  /* 0x0000000000007948 */ /* 0x000fea0003800000 */
[----:B------:R-:W-:-:S13]  /*11ad0*/  R2UR UR4, R18 ;  /* 0x00000000120472ca */ /* 0x000fda00000e0000 */
[----:B------:R2:W-:Y:S02]  /*11ae0*/  STTM.x2 tmem[UR4], R16 ;  /* 0x00000010000079ed */ /* 0x0005e400080c0004 */
.L_x_252:
[----:B------:R-:W-:Y:S01]  /*11af0*/  UIADD3 UR4, UPT, UPT, UR45, 0x1, URZ ;  /* 0x000000012d047890 */ /* 0x000fe2000fffe0ff */
[----:B------:R-:W-:Y:S01]  /*11b00*/  MOV R156, R17 ;  /* 0x00000011009c7202 */ /* 0x000fe20000000f00 */
[----:B------:R-:W-:Y:S02]  /*11b10*/  UIADD3 UR45, UPT, UPT, UR45, -0x1, URZ ;  /* 0xffffffff2d2d7890 */ /* 0x000fe4000fffe0ff */
[----:B------:R-:W-:-:S09]  /*11b20*/  UISETP.GT.U32.AND UP0, UPT, UR4, 0x1, UPT ;  /* 0x000000010400788c */ /* 0x000fd2000bf04070 */
[----:B------:R-:W-:Y:S05]  /*11b30*/  BRA.U UP0, `(.L_x_256) ;  /* 0xffffffb900947547 */ /* 0x000fea000b83ffff */
.L_x_235:
[----:B------:R-:W3:Y:S02]  /*11b40*/  LDCU UR4, c[0x0][0x384] ;  /* 0x00007080ff0477ac */ /* 0x000ee40008000800 */
[----:B---3--:R-:W-:-:S09]  /*11b50*/  ULOP3.LUT UP0, URZ, UR4, 0x7f, URZ, 0xc0, !UPT ;  /* 0x0000007f04ff7892 */ /* 0x008fd2000f80c0ff */
[----:B------:R-:W-:Y:S05]  /*11b60*/  BRA.U !UP0, `(.L_x_257) ;  /* 0x0000005d08787547 */ /* 0x000fea000b800000 */
[----:B-1----:R-:W1:Y:S01]  /*11b70*/  S2R R0, SR_TID.X ;  /* 0x0000000000007919 */ /* 0x002e620000002100 */
[----:B------:R-:W-:Y:S01]  /*11b80*/  UISETP.NE.AND UP0, UPT, UR51, URZ, UPT ;  /* 0x000000ff3300728c */ /* 0x000fe2000bf05270 */
[----:B------:R-:W-:-:S03]  /*11b90*/  UMOV UR4, 0x20 ;  /* 0x0000002000047882 */ /* 0x000fc60000000000 */
[----:B------:R-:W-:Y:S02]  /*11ba0*/  USEL UR4, UR4, 0xa0, UP0 ;  /* 0x000000a004047887 */ /* 0x000fe40008000000 */
[----:B------:R-:W-:Y:S02]  /*11bb0*/  USEL UR5, URZ, 0x80, UP0 ;  /* 0x00000080ff057887 */ /* 0x000fe40008000000 */
[----:B------:R-:W-:Y:S01]  /*11bc0*/  USEL UR47, UR48, UR47, UP0 ;  /* 0x0000002f302f7287 */ /* 0x000fe20008000000 */
[----:B-1----:R-:W-:-:S05]  /*11bd0*/  IMAD.U32 R18, R0, 0x10000, RZ ;  /* 0x0001000000127824 */ /* 0x002fca00078e00ff */
[----:B------:R-:W-:-:S05]  /*11be0*/  LOP3.LUT R18, R18, 0x600000, RZ, 0xc0, !PT ;  /* 0x0060000012127812 */ /* 0x000fca00078ec0ff */
[C---:B------:R-:W-:Y:S01]  /*11bf0*/  VIADD R3, R18.reuse, UR4 ;  /* 0x0000000412037c36 */ /* 0x040fe20008000000 */
[----:B------:R-:W-:Y:S01]  /*11c00*/  USEL UR4, UR44, UR43, UP0 ;  /* 0x0000002b2c047287 */ /* 0x000fe20008000000 */
[----:B------:R-:W-:-:S03]  /*11c10*/  LOP3.LUT R18, R18, UR5, RZ, 0xfc, !PT ;  /* 0x0000000512127c12 */ /* 0x000fc6000f8efcff */
[----:B------:R-:W-:Y:S01]  /*11c20*/  UISETP.GT.U32.AND UP0, UPT, UR4, 0x1, UPT ;  /* 0x000000010400788c */ /* 0x000fe2000bf04070 */
[----:B------:R-:W1:Y:S02]  /*11c30*/  SHFL.IDX PT, R3, R3, RZ, 0x1f ;  /* 0x00001fff03037589 */ /* 0x000e6400000e0000 */
[----:B-1----:R-:W-:-:S06]  /*11c40*/  R2UR UR36, R3 ;  /* 0x00000000032472ca */ /* 0x002fcc00000e0000 */
[----:B------:R-:W-:Y:S09]  /*11c50*/  BRA.U UP0, `(.L_x_258) ;  /* 0x0000000100047547 */ /* 0x000ff2000b800000 */
[----:B------:R-:W-:Y:S05]  /*11c60*/  BPT.TRAP 0x1 ;  /* 0x000000040000795c */ /* 0x000fea0000300000 */
.L_x_258:
[----:B------:R-:W1:Y:S01]  /*11c70*/  S2UR UR38, SR_CgaCtaId ;  /* 0x00000000002679c3 */ /* 0x000e620000008800 */
[----:B------:R-:W-:Y:S01]  /*11c80*/  UISETP.NE.AND UP0, UPT, UR51, URZ, UPT ;  /* 0x000000ff3300728c */ /* 0x000fe2000bf05270 */
[----:B------:R-:W-:Y:S01]  /*11c90*/  IMAD.U32 R3, RZ, RZ, UR47 ;  /* 0x0000002fff037e24 */ /* 0x000fe2000f8e00ff */
[----:B------:R-:W-:Y:S01]  /*11ca0*/  UMOV UR37, 0x400 ;  /* 0x0000040000257882 */ /* 0x000fe20000000000 */
[----:B------:R-:W-:Y:S02]  /*11cb0*/  SHF.R.U32.HI R0, RZ, 0x5, R0 ;  /* 0x00000005ff007819 */ /* 0x000fe40000011600 */
[----:B------:R-:W-:Y:S02]  /*11cc0*/  SHF.R.U32.HI R22, RZ, 0x15, R18 ;  /* 0x00000015ff167819 */ /* 0x000fe40000011612 */
[----:B------:R-:W-:Y:S02]  /*11cd0*/  SHF.L.U32 R3, R3, 0x1f, RZ ;  /* 0x0000001f03037819 */ /* 0x000fe400000006ff */
[----:B------:R-:W-:-:S04]  /*11ce0*/  LOP3.LUT R19, R0, 0x3, RZ, 0xc0, !PT ;  /* 0x0000000300137812 */ /* 0x000fc800078ec0ff */
[----:B------:R-:W-:Y:S01]  /*11cf0*/  ISETP.NE.AND P0, PT, R19, R22, PT ;  /* 0x000000161300720c */ /* 0x000fe20003f05270 */
[----:B-1----:R-:W-:-:S04]  /*11d00*/  ULEA UR37, UR38, UR37, 0x18 ;  /* 0x0000002526257291 */ /* 0x002fc8000f8ec0ff */
[----:B------:R-:W-:Y:S02]  /*11d10*/  UIADD3 UR4, UPT, UPT, UR37, 0x14050, URZ ;  /* 0x0001405025047890 */ /* 0x000fe4000fffe0ff */
[----:B------:R-:W-:-:S09]  /*11d20*/  @!UP0 UIADD3 UR4, UPT, UPT, UR37, 0x14060, URZ ;  /* 0x0001406025048890 */ /* 0x000fd2000fffe0ff */
[----:B------:R-:W1:Y:S02]  /*11d30*/  SYNCS.PHASECHK.TRANS64.TRYWAIT P1, [UR4], R3 ;  /* 0x00000003ff0075a7 */ /* 0x000e640008021104 */
[----:B-1----:R-:W-:Y:S05]  /*11d40*/  @!P1 BRA `(.L_x_259) ;  /* 0x0000009000549947 */ /* 0x002fea0003800000 */
.L_x_424:
        /* <DEDUP_REMOVED lines=17> */
.L_x_260:
        /* <DEDUP_REMOVED lines=11> */
[----:B------:R-:W3:Y:S01]  /*11f10*/  LDCU.64 UR6, c[0x4][0xb8] ;  /* 0x01001700ff0677ac */ /* 0x000ee20008000a00 */
[----:B------:R-:W4:Y:S01]  /*11f20*/  LDC.64 R14, c[0x4][R14] ;  /* 0x010000000e0e7b82 */ /* 0x000f220000000a00 */
        /* <DEDUP_REMOVED lines=10> */
.L_x_261:
        /* <DEDUP_REMOVED lines=23> */
.L_x_262:
        /* <DEDUP_REMOVED lines=23> */
.L_x_263:
[----:B------:R-:W-:Y:S05]  /*122b0*/  WARPSYNC.ALL ;  /* 0x0000000000007948 */ /* 0x000fea0003800000 */
[----:B------:R-:W1:Y:S01]  /*122c0*/  LDCU UR5, c[0x0][0x384] ;  /* 0x00007080ff0577ac */ /* 0x000e620008000800 */
[----:B------:R-:W-:Y:S01]  /*122d0*/  VIADD R0, R2, 0x1 ;  /* 0x0000000102007836 */ /* 0x000fe20000000000 */
[----:B------:R-:W-:Y:S01]  /*122e0*/  R2UR UR4, R18 ;  /* 0x00000000120472ca */ /* 0x000fe200000e0000 */
[C---:B------:R-:W-:Y:S02]  /*122f0*/  VIADD R3, R2.reuse, 0x2 ;  /* 0x0000000202037836 */ /* 0x040fe40000000000 */
[----:B------:R-:W-:-:S10]  /*12300*/  VIADD R4, R2, 0x4 ;  /* 0x0000000402047836 */ /* 0x000fd40000000000 */
[----:B------:R-:W3:Y:S01]  /*12310*/  LDTM.x32 R120, tmem[UR4+0x60] ;  /* 0x00006004007879ee */ /* 0x000ee200082c0000 */
[----:B-1----:R-:W-:Y:S01]  /*12320*/  ISETP.GE.AND P4, PT, R0, UR5, PT ;  /* 0x0000000500007c0c */ /* 0x002fe2000bf86270 */
[C---:B------:R-:W-:Y:S01]  /*12330*/  VIADD R0, R2.reuse, 0x5 ;  /* 0x0000000502007836 */ /* 0x040fe20000000000 */
[----:B------:R-:W-:Y:S01]  /*12340*/  ISETP.GE.AND P3, PT, R3, UR5, PT ;  /* 0x0000000503007c0c */ /* 0x000fe2000bf66270 */
[C---:B------:R-:W-:Y:S01]  /*12350*/  VIADD R3, R2.reuse, 0x6 ;  /* 0x0000000602037836 */ /* 0x040fe20000000000 */
[----:B------:R-:W-:Y:S02]  /*12360*/  ISETP.GE.AND P5, PT, R2, UR5, PT ;  /* 0x0000000502007c0c */ /* 0x000fe4000bfa6270 */
[----:B------:R-:W-:Y:S01]  /*12370*/  ISETP.GE.AND P1, PT, R0, UR5, PT ;  /* 0x0000000500007c0c */ /* 0x000fe2000bf26270 */
[C---:B------:R-:W-:Y:S01]  /*12380*/  VIADD R0, R2.reuse, 0x8 ;  /* 0x0000000802007836 */ /* 0x040fe20000000000 */
[----:B------:R-:W-:Y:S01]  /*12390*/  ISETP.GE.AND P0, PT, R3, UR5, PT ;  /* 0x0000000503007c0c */ /* 0x000fe2000bf06270 */
[----:B------:R-:W-:Y:S01]  /*123a0*/  VIADD R3, R2, 0x9 ;  /* 0x0000000902037836 */ /* 0x000fe20000000000 */
[----:B------:R-:W-:-:S02]  /*123b0*/  FSEL R88, R88, -INF , !P5 ;  /* 0xff80000058587808 */ /* 0x000fc40006800000 */
[----:B------:R-:W-:Y:S01]  /*123c0*/  ISETP.GE.AND P6, PT, R0, UR5, PT ;  /* 0x0000000500007c0c */ /* 0x000fe2000bfc6270 */
[C---:B------:R-:W-:Y:S01]  /*123d0*/  VIADD R0, R2.reuse, 0xa ;  /* 0x0000000a02007836 */ /* 0x040fe20000000000 */
[----:B------:R-:W-:Y:S02]  /*123e0*/  FSEL R89, R89, -INF , !P4 ;  /* 0xff80000059597808 */ /* 0x000fe40006000000 */
[----:B------:R-:W-:Y:S01]  /*123f0*/  ISETP.GE.AND P5, PT, R3, UR5, PT ;  /* 0x0000000503007c0c */ /* 0x000fe2000bfa6270 */
[----:B------:R-:W-:Y:S01]  /*12400*/  VIADD R3, R2, 0xc ;  /* 0x0000000c02037836 */ /* 0x000fe20000000000 */
[----:B------:R-:W-:Y:S01]  /*12410*/  ISETP.GE.AND P4, PT, R0, UR5, PT ;  /* 0x0000000500007c0c */ /* 0x000fe2000bf86270 */
[----:B------:R-:W-:Y:S01]  /*12420*/  VIADD R0, R2, 0xd ;  /* 0x0000000d02007836 */ /* 0x000fe20000000000 */
[----:B------:R-:W-:Y:S02]  /*12430*/  ISETP.GE.AND P2, PT, R4, UR5, PT ;  /* 0x0000000504007c0c */ /* 0x000fe4000bf46270 */
[----:B------:R-:W-:-:S02]  /*12440*/  FSEL R90, R90, -INF , !P3 ;  /* 0xff8000005a5a7808 */ /* 0x000fc40005800000 */
[----:B------:R-:W-:Y:S02]  /*12450*/  FSEL R92, R92, -INF , !P2 ;  /* 0xff8000005c5c7808 */ /* 0x000fe40005000000 */
[----:B------:R-:W-:Y:S01]  /*12460*/  ISETP.GE.AND P3, PT, R3, UR5, PT ;  /* 0x0000000503007c0c */ /* 0x000fe2000bf66270 */
[----:B------:R-:W-:Y:S01]  /*12470*/  VIADD R3, R2, 0xe ;  /* 0x0000000e02037836 */ /* 0x000fe20000000000 */
[----:B------:R-:W-:Y:S01]  /*12480*/  ISETP.GE.AND P2, PT, R0, UR5, PT ;  /* 0x0000000500007c0c */ /* 0x000fe2000bf46270 */
[----:B------:R-:W-:Y:S01]  /*12490*/  VIADD R0, R2, 0x10 ;  /* 0x0000001002007836 */ /* 0x000fe20000000000 */
[----:B------:R-:W-:Y:S02]  /*124a0*/  FSEL R93, R93, -INF , !P1 ;  /* 0xff8000005d5d7808 */ /* 0x000fe40004800000 */
[----:B------:R-:W-:Y:S02]  /*124b0*/  FSEL R94, R94, -INF , !P0 ;  /* 0xff8000005e5e7808 */ /* 0x000fe40004000000 */
[----:B------:R-:W-:Y:S01]  /*124c0*/  ISETP.GE.AND P1, PT, R3, UR5, PT ;  /* 0x0000000503007c0c */ /* 0x000fe2000bf26270 */
[----:B------:R-:W-:Y:S01]  /*124d0*/  VIADD R3, R2, 0x11 ;  /* 0x0000001102037836 */ /* 0x000fe20000000000 */
[----:B------:R-:W-:Y:S01]  /*124e0*/  ISETP.GE.AND P0, PT, R0, UR5, PT ;  /* 0x0000000500007c0c */ /* 0x000fe2000bf06270 */
[----:B------:R-:W-:Y:S01]  /*124f0*/  VIADD R0, R2, 0x12 ;  /* 0x0000001202007836 */ /* 0x000fe20000000000 */
        /* <DEDUP_REMOVED lines=198> */
[----:B---3--:R-:W-:Y:S02]  /*13160*/  FSEL R120, R120, -INF , !P3 ;  /* 0xff80000078787808 */ /* 0x008fe40005800000 */
        /* <DEDUP_REMOVED lines=70> */
[C---:B------:R-:W-:Y:S01]  /*135d0*/  VIADD R0, R2.reuse, 0x1f ;  /* 0x0000001f02007836 */ /* 0x040fe20000000000 */
        /* <DEDUP_REMOVED lines=65> */
[C---:B------:R-:W-:Y:S01]  /*139f0*/  VIADD R0, R2.reuse, 0x77 ;  /* 0x0000007702007836 */ /* 0x040fe20000000000 */
[----:B------:R-:W-:Y:S01]  /*13a00*/  FSEL R47, R47, -INF , !P6 ;  /* 0xff8000002f2f7808 */ /* 0x000fe20007000000 */
[----:B------:R-:W-:Y:S01]  /*13a10*/  VIADD R2, R2, 0x7b ;  /* 0x0000007b02027836 */ /* 0x000fe20000000000 */
[----:B------:R-:W-:-:S02]  /*13a20*/  ISETP.GE.AND P6, PT, R3, UR5, PT ;  /* 0x0000000503007c0c */ /* 0x000fc4000bfc6270 */
[----:B------:R-:W-:Y:S02]  /*13a30*/  FSEL R55, R55, -INF , !P4 ;  /* 0xff80000037377808 */ /* 0x000fe40006000000 */
[----:B------:R-:W-:Y:S02]  /*13a40*/  ISETP.GE.AND P4, PT, R2, UR5, PT ;  /* 0x0000000502007c0c */ /* 0x000fe4000bf86270 */
[C---:B------:R-:W-:Y:S02]  /*13a50*/  FMNMX3 R3, R17.reuse, R88, R92, !PT ;  /* 0x0000005811037276 */ /* 0x040fe4000780005c */
[C---:B------:R-:W-:Y:S02]  /*13a60*/  FMNMX3 R2, R17.reuse, R89, R93, !PT ;  /* 0x0000005911027276 */ /* 0x040fe4000780005d */
[----:B------:R-:W-:Y:S02]  /*13a70*/  FMNMX3 R5, R17, R90, R94, !PT ;  /* 0x0000005a11057276 */ /* 0x000fe4000780005e */
[----:B------:R-:W-:-:S02]  /*13a80*/  FSEL R51, R51, -INF , !P5 ;  /* 0xff80000033337808 */ /* 0x000fc40006800000 */
[----:B------:R-:W-:Y:S02]  /*13a90*/  FMNMX3 R3, R3, R96, R100, !PT ;  /* 0x0000006003037276 */ /* 0x000fe40007800064 */
[----:B------:R-:W-:Y:S02]  /*13aa0*/  ISETP.GE.AND P5, PT, R0, UR5, PT ;  /* 0x0000000500007c0c */ /* 0x000fe4000bfa6270 */
        /* <DEDUP_REMOVED lines=45> */
[----:B------:R-:W-:-:S02]  /*13d80*/  FSEL R123, R123, -INF , !P3 ;  /* 0xff8000007b7b7808 */ /* 0x000fc40005800000 */
[----:B------:R-:W-:Y:S02]  /*13d90*/  FSEL R127, R127, -INF , !P2 ;  /* 0xff8000007f7f7808 */ /* 0x000fe40005000000 */
        /* <DEDUP_REMOVED lines=17> */
[----:B------:R-:W-:Y:S02]  /*13eb0*/  FMNMX3 R0, R0, R153, R155, !PT ;  /* 0x0000009900007276 */ /* 0x000fe4000780009b */
[----:B------:R-:W-:Y:S02]  /*13ec0*/  FMNMX3 R2, R5, R156, R150, !PT ;  /* 0x0000009c05027276 */ /* 0x000fe40007800096 */
[----:B------:R-:W-:Y:S02]  /*13ed0*/  FMNMX3 R0, R0, R157, R151, !PT ;  /* 0x0000009d00007276 */ /* 0x000fe40007800097 */
[----:B------:R-:W-:Y:S02]  /*13ee0*/  FMNMX3 R3, R4, R3, R2, !PT ;  /* 0x0000000304037276 */ /* 0x000fe40007800002 */
[----:B------:R-:W-:Y:S02]  /*13ef0*/  ISETP.NE.AND P0, PT, R19, R22, PT ;  /* 0x000000161300720c */ /* 0x000fe40003f05270 */
[----:B------:R-:W-:-:S04]  /*13f00*/  FMNMX R23, R0, R3, !PT ;  /* 0x0000000300177209 */ /* 0x000fc80007800000 */
[C---:B------:R-:W-:Y:S01]  /*13f10*/  FSETP.NEU.AND P1, PT, R23.reuse, -INF , PT ;  /* 0xff8000001700780b */ /* 0x040fe20003f2d000 */
[----:B------:R1:W-:Y:S03]  /*13f20*/  STL [R1+0x74], R23 ;  /* 0x0000741701007387 */ /* 0x0003e60000100800 */
[----:B------:R-:W-:-:S03]  /*13f30*/  FSEL R19, R23, RZ, P1 ;  /* 0x000000ff17137208 */ /* 0x000fc60000800000 */
        /* <DEDUP_REMOVED lines=17> */
.L_x_264:
[----:B------:R-:W-:Y:S05]  /*14050*/  WARPSYNC.ALL ;  /* 0x0000000000007948 */ /* 0x000fea0003800000 */
[----:B------:R-:W-:Y:S01]  /*14060*/  R2UR UR4, R18 ;  /* 0x00000000120472ca */ /* 0x000fe200000e0000 */
[----:B------:R-:W-:Y:S01]  /*14070*/  IMAD.MOV.U32 R18, RZ, RZ, R17 ;  /* 0x000000ffff127224 */ /* 0x000fe200078e0011 */
[----:B------:R-:W-:-:S11]  /*14080*/  ISETP.NE.AND P0, PT, RZ, UR41, PT ;  /* 0x00000029ff007c0c */ /* 0x000fd6000bf05270 */
[----:B------:R3:W-:Y:S02]  /*14090*/  STTM.x2 tmem[UR4], R18 ;  /* 0x00000012000079ed */ /* 0x0007e400080c0004 */
[----:B------:R-:W-:Y:S05]  /*140a0*/  @P0 BRA `(.L_x_265) ;  /* 0x0000000000040947 */ /* 0x000fea0003800000 */
[----:B------:R-:W-:Y:S05]  /*140b0*/  BPT.TRAP 0x1 ;  /* 0x000000040000795c */ /* 0x000fea0000300000 */
.L_x_265:
[----:B------:R-:W-:Y:S01]  /*140c0*/  UISETP.NE.AND UP0, UPT, UR51, URZ, UPT ;  /* 0x000000ff3300728c */ /* 0x000fe2000bf05270 */
[----:B------:R-:W-:Y:S01]  /*140d0*/  MOV R2, UR50 ;  /* 0x0000003200027c02 */ /* 0x000fe20008000f00 */
[----:B------:R-:W-:Y:S01]  /*140e0*/  UIADD3 UR4, UPT, UPT, UR37, 0x14070, URZ ;  /* 0x0001407025047890 */ /* 0x000fe2000fffe0ff */
[C---:B------:R-:W-:Y:S01]  /*140f0*/  FSETP.NEU.AND P0, PT, R23.reuse, -INF , PT ;  /* 0xff8000001700780b */ /* 0x040fe20003f0d000 */
[----:B------:R-:W-:Y:S01]  /*14100*/  UIADD3 UR5, UPT, UPT, UR37, 0x140d0, URZ ;  /* 0x000140d025057890 */ /* 0x000fe2000fffe0ff */
[----:B------:R-:W-:Y:S01]  /*14110*/  SHF.L.U32 R2, R2, 0x1f, RZ ;  /* 0x0000001f02027819 */ /* 0x000fe200000006ff */
[----:B------:R-:W-:Y:S01]  /*14120*/  USHF.L.U32 UR42, UR42, 0x3, URZ ;  /* 0x000000032a2a7899 */ /* 0x000fe200080006ff */
[----:B------:R-:W-:-:S03]  /*14130*/  FSEL R0, R23, RZ, P0 ;  /* 0x000000ff17007208 */ /* 0x000fc60000000000 */
[----:B------:R-:W-:Y:S01]  /*14140*/  MOV R3, UR5 ;  /* 0x0000000500037c02 */ /* 0x000fe20008000f00 */
[----:B------:R-:W-:Y:S02]  /*14150*/  @!UP0 UIADD3 UR4, UPT, UPT, UR37, 0x14080, URZ ;  /* 0x0001408025048890 */ /* 0x000fe4000fffe0ff */
[----:B------:R-:W-:-:S07]  /*14160*/  UIADD3 UR6, UPT, UPT, UR42, UR5, URZ ;  /* 0x000000052a067290 */ /* 0x000fce000fffe0ff */
[----:B------:R-:W-:Y:S02]  /*14170*/  SYNCS.ARRIVE.TRANS64.A1T0 RZ, [UR4], RZ ;  /* 0x000000ffffff79a7 */ /* 0x000fe40008100004 */
[----:B------:R-:W4:Y:S01]  /*14180*/  LDCU UR4, c[0x0][0x704] ;  /* 0x0000e080ff0477ac */ /* 0x000f220008000800 */
[----:B------:R-:W5:Y:S01]  /*14190*/  SYNCS.PHASECHK.TRANS64.TRYWAIT P5, [R3+UR42], R2 ;  /* 0x00000002030075a7 */ /* 0x000f6200080a112a */
[----:B----4-:R-:W-:-:S04]  /*141a0*/  FMUL R0, R0, -UR4 ;  /* 0x8000000400007c20 */ /* 0x010fc80008400000 */
[--C-:B---3--:R-:W-:Y:S02]  /*141b0*/  FFMA2 R18, R88.F32x2.HI_LO, UR4.F32, R0.reuse.F32 ;  /* 0x0000000458127c49 */ /* 0x108fe40009200000 */
[--C-:B-1----:R-:W-:Y:S02]  /*141c0*/  FFMA2 R22, R90.F32x2.HI_LO, UR4.F32, R0.reuse.F32 ;  /* 0x000000045a167c49 */ /* 0x102fe40009200000 */
[--C-:B------:R-:W-:Y:S01]  /*141d0*/  FFMA2 R88, R92.F32x2.HI_LO, UR4.F32, R0.reuse.F32 ;  /* 0x000000045c587c49 */ /* 0x100fe20009200000 */
[----:B------:R-:W-:Y:S01]  /*141e0*/  FSETP.GEU.AND P4, PT, R18, -126, PT ;  /* 0xc2fc00001200780b */ /* 0x000fe20003f8e000 */
[----:B------:R-:W-:Y:S01]  /*141f0*/  FFMA2 R90, R94.F32x2.HI_LO, UR4.F32, R0.F32 ;  /* 0x000000045e5a7c49 */ /* 0x000fe20009200000 */
[----:B------:R-:W-:Y:S02]  /*14200*/  FSETP.GEU.AND P3, PT, R19, -126, PT ;  /* 0xc2fc00001300780b */ /* 0x000fe40003f6e000 */
[----:B------:R-:W-:Y:S02]  /*14210*/  FSETP.GEU.AND P2, PT, R22, -126, PT ;  /* 0xc2fc00001600780b */ /* 0x000fe40003f4e000 */
[----:B------:R-:W-:-:S02]  /*14220*/  FSETP.GEU.AND P1, PT, R23, -126, PT ;  /* 0xc2fc00001700780b */ /* 0x000fc40003f2e000 */
[----:B------:R-:W-:Y:S02]  /*14230*/  FSETP.GEU.AND P0, PT, R88, -126, PT ;  /* 0xc2fc00005800780b */ /* 0x000fe40003f0e000 */
[----:B------:R-:W-:-:S03]  /*14240*/  FSETP.GEU.AND P6, PT, R89, -126, PT ;  /* 0xc2fc00005900780b */ /* 0x000fc60003fce000 */
[----:B------:R-:W-:Y:S02]  /*14250*/  @!P4 FMUL R18, R18, 0.5 ;  /* 0x3f0000001212c820 */ /* 0x000fe40000400000 */
[----:B------:R-:W-:Y:S02]  /*14260*/  @!P3 FMUL R19, R19, 0.5 ;  /* 0x3f0000001313b820 */ /* 0x000fe40000400000 */
[----:B------:R-:W-:Y:S02]  /*14270*/  @!P2 FMUL R22, R22, 0.5 ;  /* 0x3f0000001616a820 */ /* 0x000fe40000400000 */
[----:B------:R-:W-:Y:S01]  /*14280*/  @!P1 FMUL R23, R23, 0.5 ;  /* 0x3f00000017179820 */ /* 0x000fe20000400000 */
[----:B------:R-:W1:Y:S08]  /*14290*/  MUFU.EX2 R18, R18 ;  /* 0x0000001200127308 */ /* 0x000e700000000800 */
[----:B------:R-:W3:Y:S08]  /*142a0*/  MUFU.EX2 R19, R19 ;  /* 0x0000001300137308 */ /* 0x000ef00000000800 */
[----:B------:R-:W4:Y:S08]  /*142b0*/  MUFU.EX2 R22, R22 ;  /* 0x0000001600167308 */ /* 0x000f300000000800 */
[----:B------:R-:W1:Y:S02]  /*142c0*/  MUFU.EX2 R23, R23 ;  /* 0x0000001700177308 */ /* 0x000e640000000800 */
[----:B-1-345:R-:W-:Y:S05]  /*142d0*/  @!P5 BRA `(.L_x_266) ;  /* 0x0000006c0008d947 */ /* 0x03afea0003800000 */
.L_x_426:
[--C-:B------:R-:W-:Y:S01]  /*142e0*/  FFMA2 R92, R96.F32x2.HI_LO, UR4.F32, R0.reuse.F32 ;  /* 0x00000004605c7c49 */ /* 0x100fe20009200000 */
[----:B------:R-:W-:Y:S01]  /*142f0*/  FSETP.GEU.AND P5, PT, R90, -126, PT ;  /* 0xc2fc00005a00780b */ /* 0x000fe20003fae000 */
[----:B------:R-:W-:Y:S01]  /*14300*/  @!P2 FMUL R22, R22, R22 ;  /* 0x000000161616a220 */ /* 0x000fe20000400000 */
[----:B------:R-:W-:Y:S01]  /*14310*/  @!P0 FMUL R88, R88, 0.5 ;  /* 0x3f00000058588820 */ /* 0x000fe20000400000 */
[----:B------:R-:W-:Y:S01]  /*14320*/  @!P3 FMUL R19, R19, R19 ;  /* 0x000000131313b220 */ /* 0x000fe20000400000 */
[----:B------:R-:W-:Y:S01]  /*14330*/  FSETP.GEU.AND P2, PT, R93, -126, PT ;  /* 0xc2fc00005d00780b */ /* 0x000fe20003f4e000 */
[----:B------:R-:W-:Y:S01]  /*14340*/  @!P4 FMUL R18, R18, R18 ;  /* 0x000000121212c220 */ /* 0x000fe20000400000 */
[----:B------:R-:W-:Y:S01]  /*14350*/  FSETP.GEU.AND P3, PT, R92, -126, PT ;  /* 0xc2fc00005c00780b */ /* 0x000fe20003f6e000 */
[--C-:B------:R-:W-:Y:S01]  /*14360*/  FFMA2 R94, R98.F32x2.HI_LO, UR4.F32, R0.reuse.F32 ;  /* 0x00000004625e7c49 */ /* 0x100fe20009200000 */
[----:B------:R-:W3:Y:S01]  /*14370*/  MUFU.EX2 R88, R88 ;  /* 0x0000005800587308 */ /* 0x000ee20000000800 */
[----:B------:R-:W-:Y:S01]  /*14380*/  FSETP.GEU.AND P4, PT, R91, -126, PT ;  /* 0xc2fc00005b00780b */ /* 0x000fe20003f8e000 */
[----:B------:R-:W-:Y:S01]  /*14390*/  @!P1 FMUL R23, R23, R23 ;  /* 0x0000001717179220 */ /* 0x000fe20000400000 */
[--C-:B------:R-:W-:Y:S01]  /*143a0*/  FFMA2 R96, R100.F32x2.HI_LO, UR4.F32, R0.reuse.F32 ;  /* 0x0000000464607c49 */ /* 0x100fe20009200000 */
[----:B------:R-:W-:Y:S01]  /*143b0*/  FSETP.GEU.AND P1, PT, R94, -126, PT ;  /* 0xc2fc00005e00780b */ /* 0x000fe20003f2e000 */
[----:B------:R-:W-:Y:S01]  /*143c0*/  @!P6 FMUL R89, R89, 0.5 ;  /* 0x3f0000005959e820 */ /* 0x000fe20000400000 */
[--C-:B------:R-:W-:Y:S01]  /*143d0*/  FFMA2 R100, R104.F32x2.HI_LO, UR4.F32, R0.reuse.F32 ;  /* 0x0000000468647c49 */ /* 0x100fe20009200000 */
[----:B------:R-:W-:Y:S01]  /*143e0*/  ULOP3.LUT UR42, UR42, 0x8, URZ, 0x3c, !UPT ;  /* 0x000000082a2a7892 */ /* 0x000fe2000f8e3cff */
[----:B------:R-:W-:Y:S01]  /*143f0*/  @!P5 FMUL R90, R90, 0.5 ;  /* 0x3f0000005a5ad820 */ /* 0x000fe20000400000 */
[----:B------:R-:W-:Y:S01]  /*14400*/  @!P2 FMUL R93, R93, 0.5 ;  /* 0x3f0000005d5da820 */ /* 0x000fe20000400000 */
[--C-:B------:R-:W-:Y:S01]  /*14410*/  FFMA2 R98, R102.F32x2.HI_LO, UR4.F32, R0.reuse.F32 ;  /* 0x0000000466627c49 */ /* 0x100fe20009200000 */
[----:B------:R-:W4:Y:S01]  /*14420*/  MUFU.EX2 R89, R89 ;  /* 0x0000005900597308 */ /* 0x000f220000000800 */
[----:B------:R-:W-:Y:S01]  /*14430*/  @!P3 FMUL R92, R92, 0.5 ;  /* 0x3f0000005c5cb820 */ /* 0x000fe20000400000 */
[----:B------:R-:W-:-:S02]  /*14440*/  FFMA2 R102, R106.F32x2.HI_LO, UR4.F32, R0.F32 ;  /* 0x000000046a667c49 */ /* 0x000fc40009200000 */
[----:B------:R-:W-:Y:S01]  /*14450*/  @!P4 FMUL R91, R91, 0.5 ;  /* 0x3f0000005b5bc820 */ /* 0x000fe20000400000 */
[--C-:B------:R-:W-:Y:S02]  /*14460*/  FFMA2 R106, R110.F32x2.HI_LO, UR4.F32, R0.reuse.F32 ;  /* 0x000000046e6a7c49 */ /* 0x100fe40009200000 */
[----:B---3--:R-:W-:Y:S01]  /*14470*/  @!P0 FMUL R88, R88, R88 ;  /* 0x0000005858588220 */ /* 0x008fe20000400000 */
[----:B------:R-:W3:Y:S01]  /*14480*/  MUFU.EX2 R93, R93 ;  /* 0x0000005d005d7308 */ /* 0x000ee20000000800 */
[----:B------:R-:W-:Y:S01]  /*14490*/  @!P1 FMUL R94, R94, 0.5 ;  /* 0x3f0000005e5e9820 */ /* 0x000fe20000400000 */
[----:B------:R-:W-:Y:S01]  /*144a0*/  FSETP.GEU.AND P0, PT, R95, -126, PT ;  /* 0xc2fc00005f00780b */ /* 0x000fe20003f0e000 */
[--C-:B------:R-:W-:Y:S02]  /*144b0*/  FFMA2 R104, R108.F32x2.HI_LO, UR4.F32, R0.reuse.F32 ;  /* 0x000000046c687c49 */ /* 0x100fe40009200000 */
[--C-:B------:R-:W-:Y:S02]  /*144c0*/  FFMA2 R108, R112.F32x2.HI_LO, UR4.F32, R0.reuse.F32 ;  /* 0x00000004706c7c49 */ /* 0x100fe40009200000 */
[--C-:B------:R-:W-:Y:S01]  /*144d0*/  FFMA2 R110, R114.F32x2.HI_LO, UR4.F32, R0.reuse.F32 ;  /* 0x00000004726e7c49 */ /* 0x100fe20009200000 */
[----:B------:R-:W5:Y:S01]  /*144e0*/  MUFU.EX2 R92, R92 ;  /* 0x0000005c005c7308 */ /* 0x000f620000000800 */
[----:B----4-:R-:W-:Y:S01]  /*144f0*/  @!P6 FMUL R89, R89, R89 ;  /* 0x000000595959e220 */ /* 0x010fe20000400000 */
[----:B------:R-:W-:Y:S01]  /*14500*/  FSETP.GEU.AND P6, PT, R96, -126, PT ;  /* 0xc2fc00006000780b */ /* 0x000fe20003fce000 */
[----:B------:R-:W-:-:S02]  /*14510*/  FFMA2 R114, R118.F32x2.HI_LO, UR4.F32, R0.F32 ;  /* 0x0000000476727c49 */ /* 0x000fc40009200000 */
[--C-:B------:R-:W-:Y:S02]  /*14520*/  FFMA2 R112, R116.F32x2.HI_LO, UR4.F32, R0.reuse.F32 ;  /* 0x0000000474707c49 */ /* 0x100fe40009200000 */
[----:B------:R-:W-:Y:S01]  /*14530*/  @!P0 FMUL R95, R95, 0.5 ;  /* 0x3f0000005f5f8820 */ /* 0x000fe20000400000 */
[----:B------:R-:W4:Y:S01]  /*14540*/  MUFU.EX2 R91, R91 ;  /* 0x0000005b005b7308 */ /* 0x000f220000000800 */
[----:B---3--:R-:W-:Y:S01]  /*14550*/  @!P2 FMUL R93, R93, R93 ;  /* 0x0000005d5d5da220 */ /* 0x008fe20000400000 */
[----:B------:R-:W-:Y:S01]  /*14560*/  FSETP.GEU.AND P2, PT, R100, -126, PT ;  /* 0xc2fc00006400780b */ /* 0x000fe20003f4e000 */
[--C-:B------:R-:W-:Y:S02]  /*14570*/  FFMA2 R56, R56.F32x2.HI_LO, UR4.F32, R0.reuse.F32 ;  /* 0x0000000438387c49 */ /* 0x100fe40009200000 */
[--C-:B------:R-:W-:Y:S02]  /*14580*/  FFMA2 R60, R60.F32x2.HI_LO, UR4.F32, R0.reuse.F32 ;  /* 0x000000043c3c7c49 */ /* 0x100fe40009200000 */
[----:B------:R-:W-:Y:S01]  /*14590*/  @!P6 FMUL R96, R96, 0.5 ;  /* 0x3f0000006060e820 */ /* 0x000fe20000400000 */
[----:B------:R-:W3:Y:S01]  /*145a0*/  MUFU.EX2 R94, R94 ;  /* 0x0000005e005e7308 */ /* 0x000ee20000000800 */
[----:B-----5:R-:W-:Y:S01]  /*145b0*/  @!P3 FMUL R92, R92, R92 ;  /* 0x0000005c5c5cb220 */ /* 0x020fe20000400000 */
[----:B------:R-:W-:Y:S01]  /*145c0*/  FSETP.GEU.AND P3, PT, R99, -126, PT ;  /* 0xc2fc00006300780b */ /* 0x000fe20003f6e000 */
[----:B------:R-:W-:-:S02]  /*145d0*/  FFMA2 R58, R58.F32x2.HI_LO, UR4.F32, R0.F32 ;  /* 0x000000043a3a7c49 */ /* 0x000fc40009200000 */
[--C-:B------:R-:W-:Y:S02]  /*145e0*/  FFMA2 R62, R62.F32x2.HI_LO, UR4.F32, R0.reuse.F32 ;  /* 0x000000043e3e7c49 */ /* 0x100fe40009200000 */
[----:B------:R-:W-:Y:S01]  /*145f0*/  @!P2 FMUL R100, R100, 0.5 ;  /* 0x3f0000006464a820 */ /* 0x000fe20000400000 */
[----:B------:R-:W5:Y:S01]  /*14600*/  MUFU.EX2 R90, R90 ;  /* 0x0000005a005a7308 */ /* 0x000f620000000800 */
[----:B----4-:R-:W-:Y:S01]  /*14610*/  @!P4 FMUL R91, R91, R91 ;  /* 0x0000005b5b5bc220 */ /* 0x010fe20000400000 */
[----:B------:R-:W-:Y:S01]  /*14620*/  FSETP.GEU.AND P4, PT, R98, -126, PT ;  /* 0xc2fc00006200780b */ /* 0x000fe20003f8e000 */
[--C-:B------:R-:W-:Y:S02]  /*14630*/  FFMA2 R68, R68.F32x2.HI_LO, UR4.F32, R0.reuse.F32 ;  /* 0x0000000444447c49 */ /* 0x100fe40009200000 */
[--C-:B------:R-:W-:Y:S02]  /*14640*/  FFMA2 R66, R66.F32x2.HI_LO, UR4.F32, R0.reuse.F32 ;  /* 0x0000000442427c49 */ /* 0x100fe40009200000 */
[----:B------:R-:W-:Y:S01]  /*14650*/  @!P3 FMUL R99, R99, 0.5 ;  /* 0x3f0000006363b820 */ /* 0x000fe20000400000 */
[----:B------:R-:W4:Y:S01]  /*14660*/  MUFU.EX2 R95, R95 ;  /* 0x0000005f005f7308 */ /* 0x000f220000000800 */
[----:B---3--:R-:W-:Y:S01]  /*14670*/  @!P1 FMUL R94, R94, R94 ;  /* 0x0000005e5e5e9220 */ /* 0x008fe20000400000 */
[----:B------:R-:W-:Y:S01]  /*14680*/  FSETP.GEU.AND P1, PT, R101, -126, PT ;  /* 0xc2fc00006500780b */ /* 0x000fe20003f2e000 */
[----:B------:R-:W-:-:S02]  /*14690*/  FFMA2 R64, R64.F32x2.HI_LO, UR4.F32, R0.F32 ;  /* 0x0000000440407c49 */ /* 0x000fc40009200000 */
[--C-:B------:R-:W-:Y:S02]  /*146a0*/  FFMA2 R70, R70.F32x2.HI_LO, UR4.F32, R0.reuse.F32 ;  /* 0x0000000446467c49 */ /* 0x100fe40009200000 */
[----:B------:R-:W-:Y:S01]  /*146b0*/  @!P4 FMUL R98, R98, 0.5 ;  /* 0x3f0000006262c820 */ /* 0x000fe20000400000 */
[----:B------:R-:W3:Y:S01]  /*146c0*/  MUFU.EX2 R100, R100 ;  /* 0x0000006400647308 */ /* 0x000ee20000000800 */
[----:B-----5:R-:W-:Y:S01]  /*146d0*/  @!P5 FMUL R90, R90, R90 ;  /* 0x0000005a5a5ad220 */ /* 0x020fe20000400000 */
[----:B------:R-:W-:Y:S01]  /*146e0*/  FSETP.GEU.AND P5, PT, R97, -126, PT ;  /* 0xc2fc00006100780b */ /* 0x000fe20003fae000 */
[--C-:B------:R-:W-:Y:S02]  /*146f0*/  FFMA2 R74, R74.F32x2.HI_LO, UR4.F32, R0.reuse.F32 ;  /* 0x000000044a4a7c49 */ /* 0x100fe40009200000 */
[--C-:B------:R-:W-:Y:S02]  /*14700*/  FFMA2 R72, R72.F32x2.HI_LO, UR4.F32, R0.reuse.F32 ;  /* 0x0000000448487c49 */ /* 0x100fe40009200000 */
[----:B------:R-:W-:Y:S01]  /*14710*/  @!P1 FMUL R101, R101, 0.5 ;  /* 0x3f00000065659820 */ /* 0x000fe20000400000 */
        /* <DEDUP_REMOVED lines=76> */
[----:B------:R-:W-:Y:S02]  /*14be0*/  FFMA2 R156, R156.F32x2.HI_LO, UR4.F32, R0.F32 ;  /* 0x000000049c9c7c49 */ /* 0x000fe40009200000 */
[----:B------:R-:W-:Y:S01]  /*14bf0*/  @!P1 FMUL R115, R115, 0.5 ;  /* 0x3f00000073739820 */ /* 0x000fe20000400000 */
[----:B------:R-:W4:Y:S01]  /*14c00*/  MUFU.EX2 R114, R114 ;  /* 0x0000007200727308 */ /* 0x000f220000000800 */
[----:B---3--:R-:W-:Y:S01]  /*14c10*/  @!P5 FMUL R104, R104, R104 ;  /* 0x000000686868d220 */ /* 0x008fe20000400000 */
[----:B------:R-:W-:-:S05]  /*14c20*/  FSETP.GEU.AND P5, PT, R111, -126, PT ;  /* 0xc2fc00006f00780b */ /* 0x000fca0003fae000 */
[----:B------:R-:W-:Y:S01]  /*14c30*/  @!P6 FMUL R110, R110, 0.5 ;  /* 0x3f0000006e6ee820 */ /* 0x000fe20000400000 */
[----:B------:R-:W3:Y:S01]  /*14c40*/  MUFU.EX2 R113, R113 ;  /* 0x0000007100717308 */ /* 0x000ee20000000800 */
[----:B-----5:R-:W-:Y:S01]  /*14c50*/  @!P0 FMUL R109, R109, R109 ;  /* 0x0000006d6d6d8220 */ /* 0x020fe20000400000 */
[----:B------:R-:W-:-:S05]  /*14c60*/  FSETP.GEU.AND P0, PT, R56, -126, PT ;  /* 0xc2fc00003800780b */ /* 0x000fca0003f0e000 */
[----:B------:R-:W-:Y:S01]  /*14c70*/  @!P5 FMUL R111, R111, 0.5 ;  /* 0x3f0000006f6fd820 */ /* 0x000fe20000400000 */
[----:B------:R-:W5:Y:S01]  /*14c80*/  MUFU.EX2 R112, R112 ;  /* 0x0000007000707308 */ /* 0x000f620000000800 */
[----:B----4-:R-:W-:Y:S01]  /*14c90*/  @!P2 FMUL R114, R114, R114 ;  /* 0x000000727272a220 */ /* 0x010fe20000400000 */
[----:B------:R-:W-:-:S05]  /*14ca0*/  FSETP.GEU.AND P2, PT, R61, -126, PT ;  /* 0xc2fc00003d00780b */ /* 0x000fca0003f4e000 */
        /* <DEDUP_REMOVED lines=27> */
[----:B------:R-:W-:Y:S02]  /*14e60*/  FSETP.GEU.AND P2, PT, R68, -126, PT ;  /* 0xc2fc00004400780b */ /* 0x000fe40003f4e000 */
[----:B------:R-:W-:-:S03]  /*14e70*/  F2FP.F16.F32.PACK_AB R61, R95, R94 ;  /* 0x0000005e5f3d723e */ /* 0x000fc600000000ff */
[----:B------:R-:W-:Y:S01]  /*14e80*/  @!P0 FMUL R63, R63, 0.5 ;  /* 0x3f0000003f3f8820 */ /* 0x000fe20000400000 */
[----:B------:R-:W3:Y:S01]  /*14e90*/  MUFU.EX2 R142, R62 ;  /* 0x0000003e008e7308 */ /* 0x000ee20000000800 */
[----:B-----5:R-:W-:Y:S01]  /*14ea0*/  @!P3 FMUL R138, R138, R138 ;  /* 0x0000008a8a8ab220 */ /* 0x020fe20000400000 */
[----:B------:R-:W-:Y:S02]  /*14eb0*/  FSETP.GEU.AND P3, PT, R67, -126, PT ;  /* 0xc2fc00004300780b */ /* 0x000fe40003f6e000 */
[----:B------:R-:W-:-:S03]  /*14ec0*/  F2FP.F16.F32.PACK_AB R60, R93, R92 ;  /* 0x0000005c5d3c723e */ /* 0x000fc600000000ff */
[----:B------:R-:W-:Y:S01]  /*14ed0*/  @!P2 FMUL R68, R68, 0.5 ;  /* 0x3f0000004444a820 */ /* 0x000fe20000400000 */
[----:B------:R-:W5:Y:S01]  /*14ee0*/  MUFU.EX2 R117, R57 ;  /* 0x0000003900757308 */ /* 0x000f620000000800 */
[----:B----4-:R-:W-:Y:S01]  /*14ef0*/  @!P4 FMUL R119, R119, R119 ;  /* 0x000000777777c220 */ /* 0x010fe20000400000 */
[----:B------:R-:W-:Y:S02]  /*14f00*/  FSETP.GEU.AND P4, PT, R66, -126, PT ;  /* 0xc2fc00004200780b */ /* 0x000fe40003f8e000 */
[----:B------:R-:W-:-:S03]  /*14f10*/  F2FP.F16.F32.PACK_AB R59, R91, R90 ;  /* 0x0000005a5b3b723e */ /* 0x000fc600000000ff */
        /* <DEDUP_REMOVED lines=108> */
[----:B------:R-:W-:-:S05]  /*155e0*/  FSETP.GEU.AND P1, PT, R26, -126, PT ;  /* 0xc2fc00001a00780b */ /* 0x000fca0003f2e000 */
        /* <DEDUP_REMOVED lines=9> */
[----:B------:R-:W-:Y:S02]  /*15680*/  F2FP.F16.F32.PACK_AB R79, R163, R162 ;  /* 0x000000a2a34f723e */ /* 0x000fe400000000ff */
[----:B------:R-:W-:Y:S01]  /*15690*/  F2FP.F16.F32.PACK_AB R83, R171, R170 ;  /* 0x000000aaab53723e */ /* 0x000fe200000000ff */
[----:B------:R-:W-:Y:S01]  /*156a0*/  @!P6 FMUL R85, R85, 0.5 ;  /* 0x3f0000005555e820 */ /* 0x000fe20000400000 */
[----:B------:R-:W4:Y:S01]  /*156b0*/  MUFU.EX2 R180, R24 ;  /* 0x0000001800b47308 */ /* 0x000f220000000800 */
[----:B---3--:R-:W-:Y:S01]  /*156c0*/  @!P0 FMUL R176, R176, R176 ;  /* 0x000000b0b0b08220 */ /* 0x008fe20000400000 */
[----:B------:R-:W-:-:S02]  /*156d0*/  FSETP.GEU.AND P0, PT, R27, -126, PT ;  /* 0xc2fc00001b00780b */ /* 0x000fc40003f0e000 */
[----:B------:R-:W-:-:S03]  /*156e0*/  F2FP.F16.F32.PACK_AB R84, R173, R172 ;  /* 0x000000acad54723e */ /* 0x000fc600000000ff */
[----:B------:R-:W-:Y:S01]  /*156f0*/  @!P5 FMUL R86, R86, 0.5 ;  /* 0x3f0000005656d820 */ /* 0x000fe20000400000 */
[----:B------:R-:W3:Y:S01]  /*15700*/  MUFU.EX2 R179, R87 ;  /* 0x0000005700b37308 */ /* 0x000ee20000000800 */
[----:B-----5:R-:W-:Y:S01]  /*15710*/  @!P2 FMUL R181, R181, R181 ;  /* 0x000000b5b5b5a220 */ /* 0x020fe20000400000 */
[----:B------:R-:W-:-:S05]  /*15720*/  FSETP.GEU.AND P2, PT, R32, -126, PT ;  /* 0xc2fc00002000780b */ /* 0x000fca0003f4e000 */
[----:B------:R-:W-:Y:S01]  /*15730*/  @!P0 FMUL R27, R27, 0.5 ;  /* 0x3f0000001b1b8820 */ /* 0x000fe20000400000 */
[----:B------:R-:W5:Y:S01]  /*15740*/  MUFU.EX2 R182, R26 ;  /* 0x0000001a00b67308 */ /* 0x000f620000000800 */
[----:B----4-:R-:W-:Y:S01]  /*15750*/  @!P3 FMUL R180, R180, R180 ;  /* 0x000000b4b4b4b220 */ /* 0x010fe20000400000 */
[----:B------:R-:W-:Y:S01]  /*15760*/  FSETP.GEU.AND P3, PT, R31, -126, PT ;  /* 0xc2fc00001f00780b */ /* 0x000fe20003f6e000 */
[----:B------:R-:W4:Y:S04]  /*15770*/  S2R R24, SR_TID.X ;  /* 0x0000000000187919 */ /* 0x000f280000002100 */
[----:B------:R-:W-:Y:S01]  /*15780*/  @!P2 FMUL R32, R32, 0.5 ;  /* 0x3f0000002020a820 */ /* 0x000fe20000400000 */
[----:B------:R-:W1:Y:S01]  /*15790*/  MUFU.EX2 R177, R85 ;  /* 0x0000005500b17308 */ /* 0x000e620000000800 */
        /* <DEDUP_REMOVED lines=8> */
[----:B-1----:R-:W-:Y:S01]  /*15820*/  @!P6 FMUL R177, R177, R177 ;  /* 0x000000b1b1b1e220 */ /* 0x002fe20000400000 */
[----:B------:R-:W-:Y:S02]  /*15830*/  FSETP.GEU.AND P6, PT, R28, -126, PT ;  /* 0xc2fc00001c00780b */ /* 0x000fe40003fce000 */
[----:B------:R-:W-:-:S03]  /*15840*/  F2FP.F16.F32.PACK_AB R85, R175, R174 ;  /* 0x000000aeaf55723e */ /* 0x000fc600000000ff */
[----:B------:R-:W-:Y:S01]  /*15850*/  @!P1 FMUL R33, R33, 0.5 ;  /* 0x3f00000021219820 */ /* 0x000fe20000400000 */
[----:B------:R-:W1:Y:S01]  /*15860*/  MUFU.EX2 R188, R32 ;  /* 0x0000002000bc7308 */ /* 0x000e620000000800 */
[----:B---3--:R-:W-:Y:S01]  /*15870*/  @!P5 FMUL R178, R178, R178 ;  /* 0x000000b2b2b2d220 */ /* 0x008fe20000400000 */
[----:B------:R-:W-:Y:S02]  /*15880*/  FSETP.GEU.AND P5, PT, R29, -126, PT ;  /* 0xc2fc00001d00780b */ /* 0x000fe40003fae000 */
[----:B----4-:R-:W-:Y:S02]  /*15890*/  SHF.R.U32.HI R24, RZ, 0x5, R24 ;  /* 0x00000005ff187819 */ /* 0x010fe40000011618 */
[----:B------:R-:W-:Y:S01]  /*158a0*/  F2FP.F16.F32.PACK_AB R86, R177, R176 ;  /* 0x000000b0b156723e */ /* 0x000fe200000000ff */
[----:B------:R-:W-:Y:S01]  /*158b0*/  @!P6 FMUL R28, R28, 0.5 ;  /* 0x3f0000001c1ce820 */ /* 0x000fe20000400000 */
[----:B------:R-:W3:Y:S01]  /*158c0*/  MUFU.EX2 R187, R31 ;  /* 0x0000001f00bb7308 */ /* 0x000ee20000000800 */
[----:B-----5:R-:W-:Y:S01]  /*158d0*/  @!P0 FMUL R183, R183, R183 ;  /* 0x000000b7b7b78220 */ /* 0x020fe20000400000 */
[----:B------:R-:W-:-:S02]  /*158e0*/  FSETP.GEU.AND P0, PT, R34, -126, PT ;  /* 0xc2fc00002200780b */ /* 0x000fc40003f0e000 */
[----:B------:R-:W-:Y:S02]  /*158f0*/  F2FP.F16.F32.PACK_AB R87, R179, R178 ;  /* 0x000000b2b357723e */ /* 0x000fe400000000ff */
[----:B------:R-:W-:Y:S01]  /*15900*/  F2FP.F16.F32.PACK_AB R25, R183, R182 ;  /* 0x000000b6b719723e */ /* 0x000fe200000000ff */
[----:B------:R-:W-:Y:S01]  /*15910*/  @!P5 FMUL R29, R29, 0.5 ;  /* 0x3f0000001d1dd820 */ /* 0x000fe20000400000 */
[----:B------:R-:W4:Y:S01]  /*15920*/  MUFU.EX2 R186, R30 ;  /* 0x0000001e00ba7308 */ /* 0x000f220000000800 */
[----:B-1----:R-:W-:Y:S01]  /*15930*/  @!P2 FMUL R188, R188, R188 ;  /* 0x000000bcbcbca220 */ /* 0x002fe20000400000 */
[----:B------:R-:W-:-:S05]  /*15940*/  FSETP.GEU.AND P2, PT, R39, -126, PT ;  /* 0xc2fc00002700780b */ /* 0x000fca0003f4e000 */
[----:B------:R-:W-:Y:S01]  /*15950*/  @!P0 FMUL R34, R34, 0.5 ;  /* 0x3f00000022228820 */ /* 0x000fe20000400000 */
[----:B------:R-:W1:Y:S01]  /*15960*/  MUFU.EX2 R189, R33 ;  /* 0x0000002100bd7308 */ /* 0x000e620000000800 */
[----:B---3--:R-:W-:Y:S01]  /*15970*/  @!P3 FMUL R187, R187, R187 ;  /* 0x000000bbbbbbb220 */ /* 0x008fe20000400000 */
[----:B------:R-:W-:-:S05]  /*15980*/  FSETP.GEU.AND P3, PT, R38, -126, PT ;  /* 0xc2fc00002600780b */ /* 0x000fca0003f6e000 */
[----:B------:R-:W-:Y:S01]  /*15990*/  @!P2 FMUL R39, R39, 0.5 ;  /* 0x3f0000002727a820 */ /* 0x000fe20000400000 */
[----:B------:R-:W3:Y:S01]  /*159a0*/  MUFU.EX2 R184, R28 ;  /* 0x0000001c00b87308 */ /* 0x000ee20000000800 */
[----:B----4-:R-:W-:Y:S01]  /*159b0*/  @!P4 FMUL R186, R186, R186 ;  /* 0x000000bababac220 */ /* 0x010fe20000400000 */
[----:B------:R-:W-:-:S04]  /*159c0*/  FSETP.GEU.AND P4, PT, R37, -126, PT ;  /* 0xc2fc00002500780b */ /* 0x000fc80003f8e000 */
        /* <DEDUP_REMOVED lines=8> */
[----:B------:R-:W-:Y:S02]  /*15a50*/  FSETP.GEU.AND P6, PT, R35, -126, PT ;  /* 0xc2fc00002300780b */ /* 0x000fe40003fce000 */
[----:B------:R-:W-:-:S03]  /*15a60*/  F2FP.F16.F32.PACK_AB R28, R189, R188 ;  /* 0x000000bcbd1c723e */ /* 0x000fc600000000ff */
        /* <DEDUP_REMOVED lines=8> */
[----:B------:R-:W-:-:S04]  /*15af0*/  FSETP.GEU.AND P0, PT, R41, -126, PT ;  /* 0xc2fc00002900780b */ /* 0x000fc80003f0e000 */
[----:B------:R-:W-:Y:S01]  /*15b00*/  STL [R1+0x18], R29 ;  /* 0x0000181d01007387 */ /* 0x000fe20000100800 */
[----:B------:R-:W-:Y:S01]  /*15b10*/  @!P5 FMUL R36, R36, 0.5 ;  /* 0x3f0000002424d820 */ /* 0x000fe20000400000 */
[----:B------:R-:W1:Y:S02]  /*15b20*/  MUFU.EX2 R2, R37 ;  /* 0x0000002500027308 */ /* 0x000e640000000800 */
[----:B---3--:R-:W-:Y:S05]  /*15b30*/  STL [R1+0x2c], R3 ;  /* 0x00002c0301007387 */ /* 0x008fea0000100800 */
[----:B------:R-:W-:Y:S01]  /*15b40*/  @!P0 FMUL R41, R41, 0.5 ;  /* 0x3f00000029298820 */ /* 0x000fe20000400000 */
[----:B------:R3:W5:Y:S01]  /*15b50*/  MUFU.EX2 R32, R40 ;  /* 0x0000002800207308 */ /* 0x0007620000000800 */
[----:B----4-:R-:W-:Y:S01]  /*15b60*/  @!P3 FMUL R31, R31, R31 ;  /* 0x0000001f1f1fb220 */ /* 0x010fe20000400000 */
[----:B------:R-:W-:-:S04]  /*15b70*/  FSETP.GEU.AND P3, PT, R45, -126, PT ;  /* 0xc2fc00002d00780b */ /* 0x000fc80003f6e000 */
[----:B------:R4:W-:Y:S02]  /*15b80*/  STL [R1+0x28], R31 ;  /* 0x0000281f01007387 */ /* 0x0009e40000100800 */
[----:B------:R-:W2:Y:S02]  /*15b90*/  MUFU.EX2 R56, R35 ;  /* 0x0000002300387308 */ /* 0x000ea40000000800 */
[----:B-1----:R1:W-:Y:S05]  /*15ba0*/  STL [R1+0x24], R2 ;  /* 0x0000240201007387 */ /* 0x0023ea0000100800 */
[----:B------:R-:W-:Y:S01]  /*15bb0*/  @!P3 FMUL R45, R45, 0.5 ;  /* 0x3f0000002d2db820 */ /* 0x000fe20000400000 */
[----:B------:R-:W4:Y:S01]  /*15bc0*/  MUFU.EX2 R30, R36 ;  /* 0x00000024001e7308 */ /* 0x000f220000000800 */
[----:B---3--:R-:W-:Y:S01]  /*15bd0*/  MOV R40, R3 ;  /* 0x0000000300287202 */ /* 0x008fe20000000f00 */
[----:B-----5:R-:W-:Y:S01]  /*15be0*/  @!P1 FMUL R32, R32, R32 ;  /* 0x0000002020209220 */ /* 0x020fe20000400000 */
[----:B------:R-:W-:-:S03]  /*15bf0*/  FSETP.GEU.AND P1, PT, R47, -126, PT ;  /* 0xc2fc00002f00780b */ /* 0x000fc60003f2e000 */
[----:B------:R-:W-:Y:S01]  /*15c00*/  @!P2 FMUL R40, R40, R40 ;  /* 0x000000282828a220 */ /* 0x000fe20000400000 */
[----:B------:R3:W-:Y:S01]  /*15c10*/  STL [R1+0x30], R32 ;  /* 0x0000302001007387 */ /* 0x0007e20000100800 */
[----:B------:R5:W1:Y:S01]  /*15c20*/  MUFU.EX2 R39, R41 ;  /* 0x0000002900277308 */ /* 0x000a620000000800 */
[----:B--2---:R-:W-:Y:S01]  /*15c30*/  @!P6 FMUL R56, R56, R56 ;  /* 0x000000383838e220 */ /* 0x004fe20000400000 */
[----:B------:R-:W-:Y:S01]  /*15c40*/  FSETP.GEU.AND P6, PT, R42, -126, PT ;  /* 0xc2fc00002a00780b */ /* 0x000fe20003fce000 */
[----:B------:R-:W-:Y:S01]  /*15c50*/  @!P2 STL [R1+0x2c], R40 ;  /* 0x00002c280100a387 */ /* 0x000fe20000100800 */
[----:B------:R-:W-:-:S03]  /*15c60*/  FSETP.GEU.AND P2, PT, R46, -126, PT ;  /* 0xc2fc00002e00780b */ /* 0x000fc60003f4e000 */
[----:B------:R-:W-:Y:S01]  /*15c70*/  STL [R1+0x1c], R56 ;  /* 0x00001c3801007387 */ /* 0x000fe20000100800 */
[----:B------:R-:W2:Y:S01]  /*15c80*/  MUFU.EX2 R37, R45 ;  /* 0x0000002d00257308 */ /* 0x000ea20000000800 */
[----:B----4-:R-:W-:Y:S01]  /*15c90*/  @!P5 FMUL R30, R30, R30 ;  /* 0x0000001e1e1ed220 */ /* 0x010fe20000400000 */
[----:B------:R-:W-:Y:S01]  /*15ca0*/  FSETP.GEU.AND P5, PT, R43, -126, PT ;  /* 0xc2fc00002b00780b */ /* 0x000fe20003fae000 */
[----:B------:R-:W-:Y:S01]  /*15cb0*/  @!P1 FMUL R47, R47, 0.5 ;  /* 0x3f0000002f2f9820 */ /* 0x000fe20000400000 */
[----:B------:R-:W-:Y:S02]  /*15cc0*/  F2FP.F16.F32.PACK_AB R31, R40, R31 ;  /* 0x0000001f281f723e */ /* 0x000fe400000000ff */
[----:B------:R4:W-:Y:S01]  /*15cd0*/  STL [R1+0x20], R30 ;  /* 0x0000201e01007387 */ /* 0x0009e20000100800 */
[----:B------:R-:W-:Y:S01]  /*15ce0*/  @!P6 FMUL R42, R42, 0.5 ;  /* 0x3f0000002a2ae820 */ /* 0x000fe20000400000 */
[----:B------:R-:W3:Y:S01]  /*15cf0*/  MUFU.EX2 R36, R47 ;  /* 0x0000002f00247308 */ /* 0x000ee20000000800 */
[----:B-----5:R-:W-:Y:S01]  /*15d00*/  MOV R41, R2 ;  /* 0x0000000200297202 */ /* 0x020fe20000000f00 */
[----:B------:R-:W-:Y:S01]  /*15d10*/  @!P2 FMUL R46, R46, 0.5 ;  /* 0x3f0000002e2ea820 */ /* 0x000fe20000400000 */
[----:B-1----:R-:W-:Y:S01]  /*15d20*/  @!P0 FMUL R39, R39, R39 ;  /* 0x0000002727278220 */ /* 0x002fe20000400000 */
[----:B------:R-:W-:Y:S01]  /*15d30*/  FSETP.GEU.AND P0, PT, R48, -126, PT ;  /* 0xc2fc00003000780b */ /* 0x000fe20003f0e000 */
[----:B------:R-:W-:-:S02]  /*15d40*/  FFMA2 R2, R120.F32x2.HI_LO, UR4.F32, R0.F32 ;  /* 0x0000000478027c49 */ /* 0x000fc40009200000 */
[----:B------:R-:W-:Y:S01]  /*15d50*/  @!P4 FMUL R41, R41, R41 ;  /* 0x000000292929c220 */ /* 0x000fe20000400000 */
[----:B------:R-:W1:Y:S01]  /*15d60*/  MUFU.EX2 R35, R46 ;  /* 0x0000002e00237308 */ /* 0x000e620000000800 */
[----:B------:R-:W-:Y:S01]  /*15d70*/  @!P5 FMUL R43, R43, 0.5 ;  /* 0x3f0000002b2bd820 */ /* 0x000fe20000400000 */
[----:B--2---:R-:W-:Y:S01]  /*15d80*/  @!P3 FMUL R37, R37, R37 ;  /* 0x000000252525b220 */ /* 0x004fe20000400000 */
[----:B------:R-:W-:Y:S01]  /*15d90*/  FSETP.GEU.AND P3, PT, R52, -126, PT ;  /* 0xc2fc00003400780b */ /* 0x000fe20003f6e000 */
[----:B------:R-:W-:Y:S01]  /*15da0*/  @!P4 STL [R1+0x24], R41 ;  /* 0x000024290100c387 */ /* 0x000fe20000100800 */
[----:B------:R-:W-:Y:S02]  /*15db0*/  FSETP.GEU.AND P4, PT, R44, -126, PT ;  /* 0xc2fc00002c00780b */ /* 0x000fe40003f8e000 */
[----:B---3--:R-:W-:Y:S01]  /*15dc0*/  F2FP.F16.F32.PACK_AB R32, R39, R32 ;  /* 0x000000202720723e */ /* 0x008fe200000000ff */
[----:B------:R-:W2:Y:S01]  /*15dd0*/  MUFU.EX2 R33, R42 ;  /* 0x0000002a00217308 */ /* 0x000ea20000000800 */
[----:B------:R-:W-:Y:S01]  /*15de0*/  @!P0 FMUL R48, R48, 0.5 ;  /* 0x3f00000030308820 */ /* 0x000fe20000400000 */
[----:B------:R-:W-:Y:S01]  /*15df0*/  @!P1 FMUL R36, R36, R36 ;  /* 0x0000002424249220 */ /* 0x000fe20000400000 */
[----:B------:R-:W-:Y:S01]  /*15e00*/  FSETP.GEU.AND P1, PT, R54, -126, PT ;  /* 0xc2fc00003600780b */ /* 0x000fe20003f2e000 */
[----:B------:R-:W-:Y:S01]  /*15e10*/  STL [R1+0x34], R39 ;  /* 0x0000342701007387 */ /* 0x000fe20000100800 */
[----:B----4-:R-:W-:-:S03]  /*15e20*/  F2FP.F16.F32.PACK_AB R30, R41, R30 ;  /* 0x0000001e291e723e */ /* 0x010fc600000000ff */
[----:B------:R-:W3:Y:S01]  /*15e30*/  MUFU.EX2 R38, R43 ;  /* 0x0000002b00267308 */ /* 0x000ee20000000800 */
[----:B-1----:R-:W-:Y:S01]  /*15e40*/  @!P2 FMUL R35, R35, R35 ;  /* 0x000000232323a220 */ /* 0x002fe20000400000 */
[----:B------:R-:W-:Y:S01]  /*15e50*/  @!P4 FMUL R44, R44, 0.5 ;  /* 0x3f0000002c2cc820 */ /* 0x000fe20000400000 */
[----:B------:R-:W-:Y:S01]  /*15e60*/  FSETP.GEU.AND P2, PT, R53, -126, PT ;  /* 0xc2fc00003500780b */ /* 0x000fe20003f4e000 */
[----:B------:R-:W-:Y:S01]  /*15e70*/  @!P3 FMUL R52, R52, 0.5 ;  /* 0x3f0000003434b820 */ /* 0x000fe20000400000 */
[----:B------:R-:W-:Y:S03]  /*15e80*/  STL [R1+0x44], R37 ;  /* 0x0000442501007387 */ /* 0x000fe60000100800 */
[----:B------:R-:W1:Y:S01]  /*15e90*/  MUFU.EX2 R34, R44 ;  /* 0x0000002c00227308 */ /* 0x000e620000000800 */
[----:B--2---:R-:W-:Y:S01]  /*15ea0*/  @!P6 FMUL R33, R33, R33 ;  /* 0x000000212121e220 */ /* 0x004fe20000400000 */
[----:B------:R-:W-:Y:S01]  /*15eb0*/  FSETP.GEU.AND P6, PT, R49, -126, PT ;  /* 0xc2fc00003100780b */ /* 0x000fe20003fce000 */
[----:B------:R-:W-:Y:S01]  /*15ec0*/  @!P1 FMUL R54, R54, 0.5 ;  /* 0x3f00000036369820 */ /* 0x000fe20000400000 */
[----:B------:R-:W-:Y:S01]  /*15ed0*/  MOV R42, R56 ;  /* 0x00000038002a7202 */ /* 0x000fe20000000f00 */
[----:B------:R2:W-:Y:S01]  /*15ee0*/  STL [R1+0x48], R35 ;  /* 0x0000482301007387 */ /* 0x0005e20000100800 */
[----:B------:R-:W-:-:S02]  /*15ef0*/  F2FP.F16.F32.PACK_AB R56, R19, R18 ;  /* 0x000000121338723e */ /* 0x000fc400000000ff */
[----:B------:R-:W4:Y:S01]  /*15f00*/  MUFU.EX2 R20, R48 ;  /* 0x0000003000147308 */ /* 0x000f220000000800 */
[----:B---3--:R-:W-:Y:S01]  /*15f10*/  @!P5 FMUL R38, R38, R38 ;  /* 0x000000262626d220 */ /* 0x008fe20000400000 */
[----:B------:R-:W-:Y:S01]  /*15f20*/  FSETP.GEU.AND P5, PT, R50, -126, PT ;  /* 0xc2fc00003200780b */ /* 0x000fe20003fae000 */
[----:B------:R-:W-:Y:S01]  /*15f30*/  @!P2 FMUL R53, R53, 0.5 ;  /* 0x3f0000003535a820 */ /* 0x000fe20000400000 */
[----:B------:R3:W-:Y:S01]  /*15f40*/  STL [R1+0x38], R33 ;  /* 0x0000382101007387 */ /* 0x0007e20000100800 */
[----:B------:R-:W-:Y:S02]  /*15f50*/  F2FP.F16.F32.PACK_AB R29, R42, R29 ;  /* 0x0000001d2a1d723e */ /* 0x000fe400000000ff */
[----:B------:R-:W-:Y:S01]  /*15f60*/  @!P6 FMUL R49, R49, 0.5 ;  /* 0x3f0000003131e820 */ /* 0x000fe20000400000 */
[----:B------:R-:W5:Y:S01]  /*15f70*/  MUFU.EX2 R12, R52 ;  /* 0x00000034000c7308 */ /* 0x000f620000000800 */
[----:B-1----:R-:W-:Y:S01]  /*15f80*/  @!P4 FMUL R34, R34, R34 ;  /* 0x000000222222c220 */ /* 0x002fe20000400000 */
[----:B------:R-:W-:Y:S01]  /*15f90*/  FSETP.GEU.AND P4, PT, R51, -126, PT ;  /* 0xc2fc00003300780b */ /* 0x000fe20003f8e000 */
[----:B------:R1:W-:Y:S04]  /*15fa0*/  STL [R1+0x3c], R38 ;  /* 0x00003c2601007387 */ /* 0x0003e80000100800 */
[----:B------:R-:W-:Y:S01]  /*15fb0*/  @!P5 FMUL R50, R50, 0.5 ;  /* 0x3f0000003232d820 */ /* 0x000fe20000400000 */
[----:B------:R-:W1:Y:S01]  /*15fc0*/  MUFU.EX2 R13, R53 ;  /* 0x00000035000d7308 */ /* 0x000e620000000800 */
[----:B----4-:R-:W-:Y:S01]  /*15fd0*/  @!P0 FMUL R20, R20, R20 ;  /* 0x0000001414148220 */ /* 0x010fe20000400000 */
[----:B------:R-:W-:Y:S01]  /*15fe0*/  FSETP.GEU.AND P0, PT, R55, -126, PT ;  /* 0xc2fc00003700780b */ /* 0x000fe20003f0e000 */
[----:B------:R4:W-:Y:S01]  /*15ff0*/  STL [R1+0x40], R34 ;  /* 0x0000402201007387 */ /* 0x0009e20000100800 */
[----:B--2---:R-:W-:-:S03]  /*16000*/  F2FP.F16.F32.PACK_AB R35, R36, R35 ;  /* 0x000000232423723e */ /* 0x004fc600000000ff */
[----:B------:R-:W-:Y:S01]  /*16010*/  @!P4 FMUL R51, R51, 0.5 ;  /* 0x3f0000003333c820 */ /* 0x000fe20000400000 */
[----:B------:R-:W2:Y:S01]  /*16020*/  MUFU.EX2 R21, R49 ;  /* 0x0000003100157308 */ /* 0x000ea20000000800 */
[----:B-----5:R-:W-:Y:S01]  /*16030*/  @!P3 FMUL R12, R12, R12 ;  /* 0x0000000c0c0cb220 */ /* 0x020fe20000400000 */
[----:B------:R-:W-:Y:S01]  /*16040*/  FSETP.GEU.AND P3, PT, R9, -126, PT ;  /* 0xc2fc00000900780b */ /* 0x000fe20003f6e000 */
[----:B------:R-:W-:Y:S01]  /*16050*/  STL [R1+0x50], R20 ;  /* 0x0000501401007387 */ /* 0x000fe20000100800 */
[----:B---3--:R-:W-:-:S03]  /*16060*/  F2FP.F16.F32.PACK_AB R33, R38, R33 ;  /* 0x000000212621723e */ /* 0x008fc600000000ff */
[----:B------:R-:W-:Y:S01]  /*16070*/  @!P0 FMUL R55, R55, 0.5 ;  /* 0x3f00000037378820 */ /* 0x000fe20000400000 */
[----:B------:R-:W3:Y:S01]  /*16080*/  MUFU.EX2 R14, R50 ;  /* 0x00000032000e7308 */ /* 0x000ee20000000800 */
[----:B-1----:R-:W-:Y:S01]  /*16090*/  @!P2 FMUL R13, R13, R13 ;  /* 0x0000000d0d0da220 */ /* 0x002fe20000400000 */
[----:B------:R-:W-:Y:S01]  /*160a0*/  FSETP.GEU.AND P2, PT, R6, -126, PT ;  /* 0xc2fc00000600780b */ /* 0x000fe20003f4e000 */
[----:B------:R-:W-:Y:S03]  /*160b0*/  STL [R1+0x60], R12 ;  /* 0x0000600c01007387 */ /* 0x000fe60000100800 */
[----:B------:R-:W-:Y:S01]  /*160c0*/  F2FP.F16.F32.PACK_AB R38, R13, R12 ;  /* 0x0000000c0d26723e */ /* 0x000fe200000000ff */
[----:B------:R-:W-:Y:S01]  /*160d0*/  @!P3 FMUL R9, R9, 0.5 ;  /* 0x3f0000000909b820 */ /* 0x000fe20000400000 */
[----:B------:R-:W1:Y:S01]  /*160e0*/  MUFU.EX2 R15, R51 ;  /* 0x00000033000f7308 */ /* 0x000e620000000800 */
[----:B--2---:R-:W-:Y:S01]  /*160f0*/  @!P6 FMUL R21, R21, R21 ;  /* 0x000000151515e220 */ /* 0x004fe20000400000 */
[----:B------:R-:W-:Y:S01]  /*16100*/  FSETP.GEU.AND P6, PT, R2, -126, PT ;  /* 0xc2fc00000200780b */ /* 0x000fe20003fce000 */
[----:B------:R-:W-:Y:S01]  /*16110*/  STL [R1+0x64], R13 ;  /* 0x0000640d01007387 */ /* 0x000fe20000100800 */
[----:B----4-:R-:W-:-:S03]  /*16120*/  F2FP.F16.F32.PACK_AB R34, R37, R34 ;  /* 0x000000222522723e */ /* 0x010fc600000000ff */
[----:B------:R-:W-:Y:S01]  /*16130*/  @!P2 FMUL R6, R6, 0.5 ;  /* 0x3f0000000606a820 */ /* 0x000fe20000400000 */
[----:B------:R-:W2:Y:S01]  /*16140*/  MUFU.EX2 R120, R54 ;  /* 0x0000003600787308 */ /* 0x000ea20000000800 */
[----:B---3--:R-:W-:Y:S01]  /*16150*/  @!P5 FMUL R14, R14, R14 ;  /* 0x0000000e0e0ed220 */ /* 0x008fe20000400000 */
[----:B------:R-:W-:Y:S01]  /*16160*/  FSETP.GEU.AND P5, PT, R3, -126, PT ;  /* 0xc2fc00000300780b */ /* 0x000fe20003fae000 */
[----:B------:R-:W-:Y:S04]  /*16170*/  STL [R1+0x54], R21 ;  /* 0x0000541501007387 */ /* 0x000fe80000100800 */
        /* <DEDUP_REMOVED lines=10> */
[----:B------:R-:W-:Y:S04]  /*16220*/  STL [R1+0x5c], R15 ;  /* 0x00005c0f01007387 */ /* 0x000fe80000100800 */
[----:B------:R-:W-:Y:S01]  /*16230*/  @!P4 FMUL R8, R8, 0.5 ;  /* 0x3f0000000808c820 */ /* 0x000fe20000400000 */
[----:B------:R-:W2:Y:S01]  /*16240*/  MUFU.EX2 R126, R6 ;  /* 0x00000006007e7308 */ /* 0x000ea20000000800 */
[----:B---3--:R-:W-:Y:S01]  /*16250*/  @!P0 FMUL R121, R121, R121 ;  /* 0x0000007979798220 */ /* 0x008fe20000400000 */
[----:B------:R-:W-:Y:S01]  /*16260*/  FSETP.GEU.AND P0, PT, R4, -126, PT ;  /* 0xc2fc00000400780b */ /* 0x000fe20003f0e000 */
[----:B------:R3:W-:Y:S03]  /*16270*/  STL [R1+0x4c], R36 ;  /* 0x00004c2401007387 */ /* 0x0007e60000100800 */
[----:B------:R-:W-:Y:S01]  /*16280*/  F2FP.F16.F32.PACK_AB R39, R121, R120 ;  /* 0x000000787927723e */ /* 0x000fe200000000ff */
[----:B------:R-:W-:Y:S01]  /*16290*/  @!P1 FMUL R7, R7, 0.5 ;  /* 0x3f00000007079820 */ /* 0x000fe20000400000 */
[----:B------:R-:W4:Y:S01]  /*162a0*/  MUFU.EX2 R122, R2 ;  /* 0x00000002007a7308 */ /* 0x000f220000000800 */
[----:B-1----:R-:W-:-:S06]  /*162b0*/  @!P3 FMUL R125, R125, R125 ;  /* 0x0000007d7d7db220 */ /* 0x002fcc0000400000 */
[----:B------:R-:W-:Y:S01]  /*162c0*/  @!P0 FMUL R4, R4, 0.5 ;  /* 0x3f00000004048820 */ /* 0x000fe20000400000 */
[----:B------:R1:W5:Y:S01]  /*162d0*/  MUFU.EX2 R123, R3 ;  /* 0x00000003007b7308 */ /* 0x0003620000000800 */
[----:B--2---:R-:W-:-:S07]  /*162e0*/  @!P2 FMUL R126, R126, R126 ;  /* 0x0000007e7e7ea220 */ /* 0x004fce0000400000 */
[----:B------:R2:W2:Y:S01]  /*162f0*/  MUFU.EX2 R124, R8 ;  /* 0x00000008007c7308 */ /* 0x0004a20000000800 */
[----:B----4-:R-:W-:Y:S01]  /*16300*/  @!P6 FMUL R122, R122, R122 ;  /* 0x0000007a7a7ae220 */ /* 0x010fe20000400000 */
[----:B------:R-:W-:Y:S02]  /*16310*/  FSETP.GEU.AND P6, PT, R5, -126, PT ;  /* 0xc2fc00000500780b */ /* 0x000fe40003fce000 */
[----:B---3--:R-:W-:-:S04]  /*16320*/  F2FP.F16.F32.PACK_AB R36, R21, R20 ;  /* 0x000000141524723e */ /* 0x008fc800000000ff */
[----:B------:R3:W4:Y:S01]  /*16330*/  MUFU.EX2 R127, R7 ;  /* 0x00000007007f7308 */ /* 0x0007220000000800 */
[----:B-1----:R-:W-:Y:S02]  /*16340*/  FFMA2 R2, R128.F32x2.HI_LO, UR4.F32, R0.F32 ;  /* 0x0000000480027c49 */ /* 0x002fe40009200000 */
[----:B-----5:R-:W-:-:S03]  /*16350*/  @!P5 FMUL R123, R123, R123 ;  /* 0x0000007b7b7bd220 */ /* 0x020fc60000400000 */
[----:B------:R-:W-:Y:S01]  /*16360*/  FSETP.GEU.AND P5, PT, R2, -126, PT ;  /* 0xc2fc00000200780b */ /* 0x000fe20003fae000 */
[----:B------:R-:W-:Y:S01]  /*16370*/  @!P6 FMUL R5, R5, 0.5 ;  /* 0x3f0000000505e820 */ /* 0x000fe20000400000 */
[----:B------:R-:W1:Y:S01]  /*16380*/  MUFU.EX2 R128, R4 ;  /* 0x0000000400807308 */ /* 0x000e620000000800 */
[--C-:B--2---:R-:W-:Y:S01]  /*16390*/  FFMA2 R8, R130.F32x2.HI_LO, UR4.F32, R0.reuse.F32 ;  /* 0x0000000482087c49 */ /* 0x104fe20009200000 */
[----:B------:R-:W-:Y:S01]  /*163a0*/  F2FP.F16.F32.PACK_AB R40, R123, R122 ;  /* 0x0000007a7b28723e */ /* 0x000fe200000000ff */
[----:B------:R-:W-:Y:S01]  /*163b0*/  @!P4 FMUL R124, R124, R124 ;  /* 0x0000007c7c7cc220 */ /* 0x000fe20000400000 */
[----:B------:R-:W-:Y:S02]  /*163c0*/  FSETP.GEU.AND P4, PT, R3, -126, PT ;  /* 0xc2fc00000300780b */ /* 0x000fe40003f8e000 */
[----:B------:R-:W-:Y:S02]  /*163d0*/  FSETP.GEU.AND P3, PT, R8, -126, PT ;  /* 0xc2fc00000800780b */ /* 0x000fe40003f6e000 */
[----:B------:R-:W-:Y:S01]  /*163e0*/  FSETP.GEU.AND P2, PT, R9, -126, PT ;  /* 0xc2fc00000900780b */ /* 0x000fe20003f4e000 */
[----:B---3--:R-:W-:Y:S01]  /*163f0*/  FFMA2 R6, R132.F32x2.HI_LO, UR4.F32, R0.F32 ;  /* 0x0000000484067c49 */ /* 0x008fe20009200000 */
[----:B------:R2:W3:Y:S01]  /*16400*/  MUFU.EX2 R129, R5 ;  /* 0x0000000500817308 */ /* 0x0004e20000000800 */
[----:B----4-:R-:W-:Y:S01]  /*16410*/  @!P1 FMUL R127, R127, R127 ;  /* 0x0000007f7f7f9220 */ /* 0x010fe20000400000 */
[----:B------:R-:W-:Y:S01]  /*16420*/  @!P5 FMUL R2, R2, 0.5 ;  /* 0x3f0000000202d820 */ /* 0x000fe20000400000 */
[----:B------:R-:W-:-:S02]  /*16430*/  F2FP.F16.F32.PACK_AB R41, R125, R124 ;  /* 0x0000007c7d29723e */ /* 0x000fc400000000ff */
[----:B------:R-:W-:Y:S01]  /*16440*/  FSETP.GEU.AND P1, PT, R6, -126, PT ;  /* 0xc2fc00000600780b */ /* 0x000fe20003f2e000 */
[----:B-1----:R-:W-:Y:S01]  /*16450*/  @!P0 FMUL R128, R128, R128 ;  /* 0x0000008080808220 */ /* 0x002fe20000400000 */
[----:B------:R-:W-:Y:S02]  /*16460*/  FSETP.GEU.AND P0, PT, R7, -126, PT ;  /* 0xc2fc00000700780b */ /* 0x000fe40003f0e000 */
[----:B------:R-:W-:Y:S01]  /*16470*/  @!P3 FMUL R8, R8, 0.5 ;  /* 0x3f0000000808b820 */ /* 0x000fe20000400000 */
[----:B------:R-:W-:Y:S01]  /*16480*/  @!P4 FMUL R3, R3, 0.5 ;  /* 0x3f0000000303c820 */ /* 0x000fe20000400000 */
[----:B------:R-:W-:Y:S01]  /*16490*/  @!P2 FMUL R9, R9, 0.5 ;  /* 0x3f0000000909a820 */ /* 0x000fe20000400000 */
[----:B------:R-:W1:Y:S01]  /*164a0*/  MUFU.EX2 R130, R2 ;  /* 0x0000000200827308 */ /* 0x000e620000000800 */
[----:B------:R-:W-:Y:S01]  /*164b0*/  F2FP.F16.F32.PACK_AB R42, R127, R126 ;  /* 0x0000007e7f2a723e */ /* 0x000fe200000000ff */
[----:B--2---:R-:W-:-:S04]  /*164c0*/  FFMA2 R4, R134.F32x2.HI_LO, UR4.F32, R0.F32 ;  /* 0x0000000486047c49 */ /* 0x004fc80009200000 */
[----:B------:R-:W-:Y:S02]  /*164d0*/  @!P1 FMUL R6, R6, 0.5 ;  /* 0x3f00000006069820 */ /* 0x000fe40000400000 */
[----:B------:R-:W2:Y:S01]  /*164e0*/  MUFU.EX2 R132, R8 ;  /* 0x0000000800847308 */ /* 0x000ea20000000800 */
[----:B------:R-:W-:Y:S01]  /*164f0*/  @!P0 FMUL R7, R7, 0.5 ;  /* 0x3f00000007078820 */ /* 0x000fe20000400000 */
[----:B---3--:R-:W-:Y:S01]  /*16500*/  @!P6 FMUL R129, R129, R129 ;  /* 0x000000818181e220 */ /* 0x008fe20000400000 */
[----:B------:R-:W-:-:S04]  /*16510*/  FSETP.GEU.AND P6, PT, R4, -126, PT ;  /* 0xc2fc00000400780b */ /* 0x000fc80003fce000 */
[----:B------:R-:W-:Y:S01]  /*16520*/  F2FP.F16.F32.PACK_AB R43, R129, R128 ;  /* 0x00000080812b723e */ /* 0x000fe200000000ff */
[----:B------:R3:W4:Y:S01]  /*16530*/  MUFU.EX2 R133, R9 ;  /* 0x0000000900857308 */ /* 0x0007220000000800 */
[----:B-1----:R-:W-:Y:S01]  /*16540*/  @!P5 FMUL R130, R130, R130 ;  /* 0x000000828282d220 */ /* 0x002fe20000400000 */
[----:B------:R-:W-:-:S06]  /*16550*/  FSETP.GEU.AND P5, PT, R5, -126, PT ;  /* 0xc2fc00000500780b */ /* 0x000fcc0003fae000 */
[----:B------:R1:W5:Y:S01]  /*16560*/  MUFU.EX2 R131, R3 ;  /* 0x0000000300837308 */ /* 0x0003620000000800 */
[----:B--2---:R-:W-:Y:S01]  /*16570*/  @!P3 FMUL R132, R132, R132 ;  /* 0x000000848484b220 */ /* 0x004fe20000400000 */
[----:B------:R-:W-:-:S05]  /*16580*/  @!P6 FMUL R4, R4, 0.5 ;  /* 0x3f0000000404e820 */ /* 0x000fca0000400000 */
[----:B------:R-:W-:Y:S01]  /*16590*/  @!P5 FMUL R5, R5, 0.5 ;  /* 0x3f0000000505d820 */ /* 0x000fe20000400000 */
[----:B------:R-:W2:Y:S01]  /*165a0*/  MUFU.EX2 R134, R6 ;  /* 0x0000000600867308 */ /* 0x000ea20000000800 */
[----:B---3--:R-:W-:Y:S02]  /*165b0*/  FFMA2 R8, R152.F32x2.HI_LO, UR4.F32, R0.F32 ;  /* 0x0000000498087c49 */ /* 0x008fe40009200000 */
[----:B----4-:R-:W-:-:S03]  /*165c0*/  @!P2 FMUL R133, R133, R133 ;  /* 0x000000858585a220 */ /* 0x010fc60000400000 */
[----:B------:R-:W-:Y:S02]  /*165d0*/  FSETP.GEU.AND P2, PT, R8, -126, PT ;  /* 0xc2fc00000800780b */ /* 0x000fe40003f4e000 */
[----:B------:R3:W4:Y:S01]  /*165e0*/  MUFU.EX2 R135, R7 ;  /* 0x0000000700877308 */ /* 0x0007220000000800 */
[----:B-1----:R-:W-:Y:S01]  /*165f0*/  FFMA2 R2, R136.F32x2.HI_LO, UR4.F32, R0.F32 ;  /* 0x0000000488027c49 */ /* 0x002fe20009200000 */
[----:B------:R-:W-:Y:S01]  /*16600*/  F2FP.F16.F32.PACK_AB R45, R133, R132 ;  /* 0x00000084852d723e */ /* 0x000fe200000000ff */
[----:B-----5:R-:W-:-:S03]  /*16610*/  @!P4 FMUL R131, R131, R131 ;  /* 0x000000838383c220 */ /* 0x020fc60000400000 */
[----:B------:R-:W-:Y:S02]  /*16620*/  FSETP.GEU.AND P3, PT, R3, -126, PT ;  /* 0xc2fc00000300780b */ /* 0x000fe40003f6e000 */
[----:B------:R-:W-:Y:S01]  /*16630*/  FSETP.GEU.AND P4, PT, R2, -126, PT ;  /* 0xc2fc00000200780b */ /* 0x000fe20003f8e000 */
[----:B--2---:R-:W-:Y:S01]  /*16640*/  @!P1 FMUL R134, R134, R134 ;  /* 0x0000008686869220 */ /* 0x004fe20000400000 */
[----:B------:R-:W-:Y:S01]  /*16650*/  FSETP.GEU.AND P1, PT, R9, -126, PT ;  /* 0xc2fc00000900780b */ /* 0x000fe20003f2e000 */
[----:B------:R-:W-:Y:S01]  /*16660*/  @!P2 FMUL R8, R8, 0.5 ;  /* 0x3f0000000808a820 */ /* 0x000fe20000400000 */
[----:B------:R-:W1:Y:S01]  /*16670*/  MUFU.EX2 R136, R4 ;  /* 0x0000000400887308 */ /* 0x000e620000000800 */
[----:B------:R-:W-:Y:S01]  /*16680*/  F2FP.F16.F32.PACK_AB R44, R131, R130 ;  /* 0x00000082832c723e */ /* 0x000fe200000000ff */
[----:B---3--:R-:W-:-:S05]  /*16690*/  FFMA2 R6, R140.F32x2.HI_LO, UR4.F32, R0.F32 ;  /* 0x000000048c067c49 */ /* 0x008fca0009200000 */
[----:B------:R-:W-:Y:S01]  /*166a0*/  @!P3 FMUL R3, R3, 0.5 ;  /* 0x3f0000000303b820 */ /* 0x000fe20000400000 */
[----:B----4-:R-:W-:Y:S01]  /*166b0*/  @!P0 FMUL R135, R135, R135 ;  /* 0x0000008787878220 */ /* 0x010fe20000400000 */
[----:B------:R-:W2:Y:S01]  /*166c0*/  MUFU.EX2 R140, R8 ;  /* 0x00000008008c7308 */ /* 0x000ea20000000800 */
[----:B------:R-:W-:Y:S01]  /*166d0*/  FSETP.GEU.AND P0, PT, R6, -126, PT ;  /* 0xc2fc00000600780b */ /* 0x000fe20003f0e000 */
[----:B------:R-:W-:Y:S01]  /*166e0*/  @!P4 FMUL R2, R2, 0.5 ;  /* 0x3f0000000202c820 */ /* 0x000fe20000400000 */
[----:B------:R-:W-:Y:S01]  /*166f0*/  @!P1 FMUL R9, R9, 0.5 ;  /* 0x3f00000009099820 */ /* 0x000fe20000400000 */
[----:B------:R-:W-:-:S04]  /*16700*/  F2FP.F16.F32.PACK_AB R46, R135, R134 ;  /* 0x00000086872e723e */ /* 0x000fc800000000ff */
[----:B------:R-:W3:Y:S01]  /*16710*/  MUFU.EX2 R153, R3 ;  /* 0x0000000300997308 */ /* 0x000ee20000000800 */
[----:B-1----:R-:W-:Y:S01]  /*16720*/  @!P6 FMUL R136, R136, R136 ;  /* 0x000000888888e220 */ /* 0x002fe20000400000 */
[----:B------:R-:W-:-:S04]  /*16730*/  FSETP.GEU.AND P6, PT, R7, -126, PT ;  /* 0xc2fc00000700780b */ /* 0x000fc80003fce000 */
[----:B------:R-:W-:Y:S02]  /*16740*/  @!P0 FMUL R6, R6, 0.5 ;  /* 0x3f00000006068820 */ /* 0x000fe40000400000 */
[----:B------:R1:W4:Y:S01]  /*16750*/  MUFU.EX2 R152, R2 ;  /* 0x0000000200987308 */ /* 0x0003220000000800 */
[----:B--2---:R-:W-:-:S06]  /*16760*/  @!P2 FMUL R140, R140, R140 ;  /* 0x0000008c8c8ca220 */ /* 0x004fcc0000400000 */
[----:B------:R-:W-:Y:S01]  /*16770*/  @!P6 FMUL R7, R7, 0.5 ;  /* 0x3f0000000707e820 */ /* 0x000fe20000400000 */
[----:B------:R2:W5:Y:S01]  /*16780*/  MUFU.EX2 R137, R5 ;  /* 0x0000000500897308 */ /* 0x0005620000000800 */
[----:B---3--:R-:W-:-:S07]  /*16790*/  @!P3 FMUL R153, R153, R153 ;  /* 0x000000999999b220 */ /* 0x008fce0000400000 */
[----:B------:R-:W3:Y:S01]  /*167a0*/  MUFU.EX2 R141, R9 ;  /* 0x00000009008d7308 */ /* 0x000ee20000000800 */
[----:B-1----:R-:W-:Y:S02]  /*167b0*/  FFMA2 R2, R144.F32x2.HI_LO, UR4.F32, R0.F32 ;  /* 0x0000000490027c49 */ /* 0x002fe40009200000 */
[----:B----4-:R-:W-:-:S03]  /*167c0*/  @!P4 FMUL R152, R152, R152 ;  /* 0x000000989898c220 */ /* 0x010fc60000400000 */
[----:B------:R-:W-:Y:S02]  /*167d0*/  FSETP.GEU.AND P3, PT, R2, -126, PT ;  /* 0xc2fc00000200780b */ /* 0x000fe40003f6e000 */
[----:B------:R-:W-:Y:S01]  /*167e0*/  FSETP.GEU.AND P2, PT, R3, -126, PT ;  /* 0xc2fc00000300780b */ /* 0x000fe20003f4e000 */
[----:B--2---:R-:W-:Y:S01]  /*167f0*/  FFMA2 R4, R154.F32x2.HI_LO, UR4.F32, R0.F32 ;  /* 0x000000049a047c49 */ /* 0x004fe20009200000 */
[----:B------:R-:W-:Y:S01]  /*16800*/  USHF.R.U32.HI UR4, URZ, 0x15, UR36 ;  /* 0x00000015ff047899 */ /* 0x000fe20008011624 */
[----:B------:R-:W1:Y:S01]  /*16810*/  MUFU.EX2 R154, R6 ;  /* 0x00000006009a7308 */ /* 0x000e620000000800 */
[----:B-----5:R-:W-:Y:S01]  /*16820*/  @!P5 FMUL R137, R137, R137 ;  /* 0x000000898989d220 */ /* 0x020fe20000400000 */
[----:B------:R-:W-:Y:S02]  /*16830*/  MOV R0, UR42 ;  /* 0x0000002a00007c02 */ /* 0x000fe40008000f00 */
[----:B------:R-:W-:Y:S01]  /*16840*/  FSETP.GEU.AND P5, PT, R4, -126, PT ;  /* 0xc2fc00000400780b */ /* 0x000fe20003fae000 */
[----:B---3--:R-:W-:Y:S01]  /*16850*/  @!P1 FMUL R141, R141, R141 ;  /* 0x0000008d8d8d9220 */ /* 0x008fe20000400000 */
[----:B------:R-:W-:-:S02]  /*16860*/  FSETP.GEU.AND P1, PT, R156, -126, PT ;  /* 0xc2fc00009c00780b */ /* 0x000fc40003f2e000 */
[----:B------:R-:W-:Y:S01]  /*16870*/  @!P3 FMUL R2, R2, 0.5 ;  /* 0x3f0000000202b820 */ /* 0x000fe20000400000 */
[----:B------:R-:W-:Y:S01]  /*16880*/  FSETP.GEU.AND P4, PT, R5, -126, PT ;  /* 0xc2fc00000500780b */ /* 0x000fe20003f8e000 */
[----:B------:R-:W-:Y:S01]  /*16890*/  @!P2 FMUL R3, R3, 0.5 ;  /* 0x3f0000000303a820 */ /* 0x000fe20000400000 */
[----:B------:R-:W2:Y:S01]  /*168a0*/  MUFU.EX2 R155, R7 ;  /* 0x00000007009b7308 */ /* 0x000ea20000000800 */
[----:B------:R3:W-:Y:S01]  /*168b0*/  SYNCS.ARRIVE.TRANS64.A1T0 RZ, [R0+UR5], RZ ;  /* 0x000000ff00ff79a7 */ /* 0x0007e20008100005 */
[----:B------:R-:W-:Y:S02]  /*168c0*/  F2FP.F16.F32.PACK_AB R47, R137, R136 ;  /* 0x00000088892f723e */ /* 0x000fe400000000ff */
[----:B------:R-:W-:Y:S01]  /*168d0*/  F2FP.F16.F32.PACK_AB R48, R153, R152 ;  /* 0x000000989930723e */ /* 0x000fe200000000ff */
[----:B-1----:R-:W-:Y:S01]  /*168e0*/  @!P0 FMUL R154, R154, R154 ;  /* 0x0000009a9a9a8220 */ /* 0x002fe20000400000 */
[----:B------:R-:W-:Y:S02]  /*168f0*/  FSETP.GEU.AND P0, PT, R157, -126, PT ;  /* 0xc2fc00009d00780b */ /* 0x000fe40003f0e000 */
[----:B------:R-:W1:Y:S01]  /*16900*/  MUFU.EX2 R10, R2 ;  /* 0x00000002000a7308 */ /* 0x000e620000000800 */
[----:B------:R-:W-:Y:S01]  /*16910*/  @!P1 FMUL R156, R156, 0.5 ;  /* 0x3f0000009c9c9820 */ /* 0x000fe20000400000 */
[----:B------:R-:W-:Y:S01]  /*16920*/  @!P5 FMUL R4, R4, 0.5 ;  /* 0x3f0000000404d820 */ /* 0x000fe20000400000 */
[----:B------:R-:W-:Y:S01]  /*16930*/  @!P4 FMUL R5, R5, 0.5 ;  /* 0x3f0000000505c820 */ /* 0x000fe20000400000 */
[----:B------:R-:W-:-:S04]  /*16940*/  F2FP.F16.F32.PACK_AB R49, R141, R140 ;  /* 0x0000008c8d31723e */ /* 0x000fc800000000ff */
[----:B------:R-:W4:Y:S01]  /*16950*/  MUFU.EX2 R11, R3 ;  /* 0x00000003000b7308 */ /* 0x000f220000000800 */
[----:B--2---:R-:W-:Y:S02]  /*16960*/  @!P6 FMUL R155, R155, R155 ;  /* 0x0000009b9b9be220 */ /* 0x004fe40000400000 */
[----:B------:R-:W-:-:S03]  /*16970*/  @!P0 FMUL R157, R157, 0.5 ;  /* 0x3f0000009d9d8820 */ /* 0x000fc60000400000 */
[----:B------:R-:W-:Y:S02]  /*16980*/  F2FP.F16.F32.PACK_AB R50, R155, R154 ;  /* 0x0000009a9b32723e */ /* 0x000fe400000000ff */
[----:B------:R-:W2:Y:S01]  /*16990*/  MUFU.EX2 R144, R4 ;  /* 0x0000000400907308 */ /* 0x000ea20000000800 */
[----:B-1----:R-:W-:Y:S01]  /*169a0*/  @!P3 FMUL R10, R10, R10 ;  /* 0x0000000a0a0ab220 */ /* 0x002fe20000400000 */
[----:B------:R-:W-:-:S04]  /*169b0*/  MOV R2, UR4 ;  /* 0x0000000400027c02 */ /* 0x000fc80008000f00 */
[----:B------:R3:W-:Y:S01]  /*169c0*/  STL [R1+0x68], R10 ;  /* 0x0000680a01007387 */ /* 0x0007e20000100800 */
[----:B------:R-:W-:Y:S01]  /*169d0*/  LOP3.LUT P6, RZ, R2, 0x3, R24, 0x48, !PT ;  /* 0x0000000302ff7812 */ /* 0x000fe200078c4818 */
[----:B------:R-:W1:Y:S01]  /*169e0*/  MUFU.EX2 R145, R5 ;  /* 0x0000000500917308 */ /* 0x000e620000000800 */
[----:B----4-:R-:W-:Y:S01]  /*169f0*/  @!P2 FMUL R11, R11, R11 ;  /* 0x0000000b0b0ba220 */ /* 0x010fe20000400000 */
[----:B------:R-:W-:-:S04]  /*16a00*/  F2FP.F16.F32.PACK_AB R24, R181, R180 ;  /* 0x000000b4b518723e */ /* 0x000fc800000000ff */
[----:B------:R3:W-:Y:S01]  /*16a10*/  STL [R1+0x6c], R11 ;  /* 0x00006c0b01007387 */ /* 0x0007e20000100800 */
[----:B------:R-:W-:Y:S01]  /*16a20*/  F2FP.F16.F32.PACK_AB R52, R11, R10 ;  /* 0x0000000a0b34723e */ /* 0x000fe200000000ff */
[----:B------:R-:W4:Y:S01]  /*16a30*/  MUFU.EX2 R156, R156 ;  /* 0x0000009c009c7308 */ /* 0x000f220000000800 */
[----:B--2---:R-:W-:-:S07]  /*16a40*/  @!P5 FMUL R144, R144, R144 ;  /* 0x000000909090d220 */ /* 0x004fce0000400000 */
[----:B------:R-:W2:Y:S01]  /*16a50*/  MUFU.EX2 R157, R157 ;  /* 0x0000009d009d7308 */ /* 0x000ea20000000800 */
[----:B-1----:R-:W-:-:S05]  /*16a60*/  @!P4 FMUL R145, R145, R145 ;  /* 0x000000919191c220 */ /* 0x002fca0000400000 */
[----:B------:R-:W-:Y:S01]  /*16a70*/  F2FP.F16.F32.PACK_AB R51, R145, R144 ;  /* 0x000000909133723e */ /* 0x000fe200000000ff */
[----:B----4-:R-:W-:Y:S01]  /*16a80*/  @!P1 FMUL R156, R156, R156 ;  /* 0x0000009c9c9c9220 */ /* 0x010fe20000400000 */
[----:B--2---:R-:W-:-:S05]  /*16a90*/  @!P0 FMUL R157, R157, R157 ;  /* 0x0000009d9d9d8220 */ /* 0x004fca0000400000 */
[----:B------:R-:W-:Y:S01]  /*16aa0*/  F2FP.F16.F32.PACK_AB R53, R157, R156 ;  /* 0x0000009c9d35723e */ /* 0x000fe200000000ff */
[----:B---3--:R-:W-:Y:S06]  /*16ab0*/  @!P6 BRA `(.L_x_267) ;  /* 0x000000000040e947 */ /* 0x008fec0003800000 */
        /* <DEDUP_REMOVED lines=16> */
.L_x_267:
[----:B------:R-:W-:Y:S05]  /*16bc0*/  WARPSYNC.ALL ;  /* 0x0000000000007948 */ /* 0x000fea0003800000 */
[----:B------:R1:W-:Y:S01]  /*16bd0*/  STTM.x32 tmem[UR36], R56 ;  /* 0x00000038000079ed */ /* 0x0003e200082c0024 */
[----:B------:R-:W2:Y:S01]  /*16be0*/  LDCU UR4, c[0x0][0x704] ;  /* 0x0000e080ff0477ac */ /* 0x000ea20008000800 */
[----:B-1----:R-:W3:Y:S01]  /*16bf0*/  LDL R87, [R1+0x74] ;  /* 0x0000740001577983 */ /* 0x002ee20000100800 */
[----:B------:R-:W1:Y:S02]  /*16c00*/  S2R R2, SR_TID.X ;  /* 0x0000000000027919 */ /* 0x000e640000002100 */
[----:B-1----:R-:W-:-:S02]  /*16c10*/  SHF.R.U32.HI R60, RZ, 0x5, R2 ;  /* 0x00000005ff3c7819 */ /* 0x002fc40000011602 */
[----:B---3--:R-:W-:-:S04]  /*16c20*/  FSETP.NEU.AND P0, PT, R87, -INF , PT ;  /* 0xff8000005700780b */ /* 0x008fc80003f0d000 */
[----:B------:R-:W-:-:S05]  /*16c30*/  FSEL R0, R87, RZ, P0 ;  /* 0x000000ff57007208 */ /* 0x000fca0000000000 */
[----:B--2---:R-:W-:-:S04]  /*16c40*/  FMUL R0, R0, -UR4 ;  /* 0x8000000400007c20 */ /* 0x004fc80008400000 */
[--C-:B------:R-:W-:Y:S02]  /*16c50*/  FFMA2 R148, R148.F32x2.HI_LO, UR4.F32, R0.reuse.F32 ;  /* 0x0000000494947c49 */ /* 0x100fe40009200000 */
[----:B------:R-:W-:Y:S01]  /*16c60*/  FFMA2 R150, R150.F32x2.HI_LO, UR4.F32, R0.F32 ;  /* 0x0000000496967c49 */ /* 0x000fe20009200000 */
[----:B------:R-:W-:Y:S02]  /*16c70*/  UIADD3 UR4, UPT, UPT, UR36, 0x20, URZ ;  /* 0x0000002024047890 */ /* 0x000fe4000fffe0ff */
[----:B------:R-:W-:Y:S02]  /*16c80*/  FSETP.GEU.AND P4, PT, R148, -126, PT ;  /* 0xc2fc00009400780b */ /* 0x000fe40003f8e000 */
[----:B------:R-:W-:Y:S01]  /*16c90*/  FSETP.GEU.AND P3, PT, R149, -126, PT ;  /* 0xc2fc00009500780b */ /* 0x000fe20003f6e000 */
[----:B------:R-:W-:Y:S01]  /*16ca0*/  USHF.R.U32.HI UR4, URZ, 0x15, UR4 ;  /* 0x00000015ff047899 */ /* 0x000fe20008011604 */
[----:B------:R-:W-:Y:S02]  /*16cb0*/  FSETP.GEU.AND P2, PT, R150, -126, PT ;  /* 0xc2fc00009600780b */ /* 0x000fe40003f4e000 */
[----:B------:R-:W-:-:S03]  /*16cc0*/  FSETP.GEU.AND P1, PT, R151, -126, PT ;  /* 0xc2fc00009700780b */ /* 0x000fc60003f2e000 */
[----:B------:R-:W-:-:S04]  /*16cd0*/  MOV R3, UR4 ;  /* 0x0000000400037c02 */ /* 0x000fc80008000f00 */
[----:B------:R-:W-:Y:S01]  /*16ce0*/  @!P4 FMUL R148, R148, 0.5 ;  /* 0x3f0000009494c820 */ /* 0x000fe20000400000 */
[----:B------:R-:W-:Y:S01]  /*16cf0*/  LOP3.LUT P0, RZ, R3, 0x3, R60, 0x48, !PT ;  /* 0x0000000303ff7812 */ /* 0x000fe2000780483c */
[----:B------:R-:W-:Y:S02]  /*16d00*/  @!P3 FMUL R149, R149, 0.5 ;  /* 0x3f0000009595b820 */ /* 0x000fe40000400000 */
[----:B------:R-:W-:Y:S01]  /*16d10*/  @!P2 FMUL R150, R150, 0.5 ;  /* 0x3f0000009696a820 */ /* 0x000fe20000400000 */
[----:B------:R-:W1:Y:S01]  /*16d20*/  MUFU.EX2 R58, R148 ;  /* 0x00000094003a7308 */ /* 0x000e620000000800 */
[----:B------:R-:W-:-:S07]  /*16d30*/  @!P1 FMUL R151, R151, 0.5 ;  /* 0x3f00000097979820 */ /* 0x000fce0000400000 */
[----:B------:R-:W2:Y:S08]  /*16d40*/  MUFU.EX2 R59, R149 ;  /* 0x00000095003b7308 */ /* 0x000eb00000000800 */
[----:B------:R-:W3:Y:S01]  /*16d50*/  MUFU.EX2 R56, R150 ;  /* 0x0000009600387308 */ /* 0x000ee20000000800 */
[----:B-1----:R-:W-:-:S07]  /*16d60*/  @!P4 FMUL R58, R58, R58 ;  /* 0x0000003a3a3ac220 */ /* 0x002fce0000400000 */
[----:B------:R-:W1:Y:S01]  /*16d70*/  MUFU.EX2 R57, R151 ;  /* 0x0000009700397308 */ /* 0x000e620000000800 */
[----:B--2---:R-:W-:-:S05]  /*16d80*/  @!P3 FMUL R59, R59, R59 ;  /* 0x0000003b3b3bb220 */ /* 0x004fca0000400000 */
[----:B------:R-:W-:Y:S01]  /*16d90*/  F2FP.F16.F32.PACK_AB R54, R59, R58 ;  /* 0x0000003a3b36723e */ /* 0x000fe200000000ff */
[----:B---3--:R-:W-:Y:S01]  /*16da0*/  @!P2 FMUL R56, R56, R56 ;  /* 0x000000383838a220 */ /* 0x008fe20000400000 */
[----:B-1----:R-:W-:-:S05]  /*16db0*/  @!P1 FMUL R57, R57, R57 ;  /* 0x0000003939399220 */ /* 0x002fca0000400000 */
        /* <DEDUP_REMOVED lines=18> */
.L_x_268:
        /* <DEDUP_REMOVED lines=10> */
.L_x_269:
[----:B------:R-:W3:Y:S01]  /*16f80*/  S2UR UR4, SR_CgaCtaId ;  /* 0x00000000000479c3 */ /* 0x000ee20000008800 */
[----:B------:R-:W-:Y:S01]  /*16f90*/  UISETP.NE.AND UP0, UPT, UR51, URZ, UPT ;  /* 0x000000ff3300728c */ /* 0x000fe2000bf05270 */
[----:B------:R-:W-:Y:S02]  /*16fa0*/  UMOV UR5, 0x400 ;  /* 0x0000040000057882 */ /* 0x000fe40000000000 */
[----:B---3--:R-:W-:-:S04]  /*16fb0*/  ULEA UR4, UR4, UR5, 0x18 ;  /* 0x0000000504047291 */ /* 0x008fc8000f8ec0ff */
[----:B------:R-:W-:-:S04]  /*16fc0*/  UIADD3 UR5, UPT, UPT, UR4, 0x14068, URZ ;  /* 0x0001406804057890 */ /* 0x000fc8000fffe0ff */
[----:B------:R-:W-:Y:S02]  /*16fd0*/  @UP0 UIADD3 UR5, UPT, UPT, UR4, 0x14058, URZ ;  /* 0x0001405804050890 */ /* 0x000fe4000fffe0ff */
[----:B------:R-:W-:Y:S02]  /*16fe0*/  UISETP.NE.AND UP0, UPT, UR41, URZ, UPT ;  /* 0x000000ff2900728c */ /* 0x000fe4000bf05270 */
[----:B------:R-:W-:-:S09]  /*16ff0*/  UPRMT UR5, UR38, 0x654, UR5 ;  /* 0x0000065426057896 */ /* 0x000fd20008000005 */
[----:B--2---:R-:W-:Y:S01]  /*17000*/  SYNCS.ARRIVE.TRANS64.RED.A1T0 RZ, [UR5], RZ ;  /* 0x000000ffffff79a7 */ /* 0x004fe20008100405 */
[----:B------:R-:W-:Y:S05]  /*17010*/  BRA.U UP0, `(.L_x_270) ;  /* 0x0000000100047547 */ /* 0x000fea000b800000 */
[----:B------:R-:W-:Y:S05]  /*17020*/  BPT.TRAP 0x1 ;  /* 0x000000040000795c */ /* 0x000fea0000300000 */
.L_x_270:
[----:B------:R-:W-:Y:S01]  /*17030*/  UISETP.NE.AND UP0, UPT, UR51, URZ, UPT ;  /* 0x000000ff3300728c */ /* 0x000fe2000bf05270 */
[----:B------:R-:W-:Y:S01]  /*17040*/  FADD2 R22, R22.F32x2.HI_LO, RZ.F32 ;  /* 0x000000ff1616724b */ /* 0x000fe20000200000 */
[----:B------:R-:W-:Y:S01]  /*17050*/  UIADD3 UR5, UPT, UPT, UR4, 0x14088, URZ ;  /* 0x0001408804057890 */ /* 0x000fe2000fffe0ff */
[----:B------:R-:W-:Y:S01]  /*17060*/  FADD2 R88, R88.F32x2.HI_LO, RZ.F32 ;  /* 0x000000ff5858724b */ /* 0x000fe20000200000 */
[----:B------:R-:W-:Y:S01]  /*17070*/  USEL UR36, UR49, UR46, UP0 ;  /* 0x0000002e31247287 */ /* 0x000fe20008000000 */
[----:B------:R-:W-:Y:S01]  /*17080*/  FADD2 R22, R22.F32x2.HI_LO, R94.F32x2.HI_LO ;  /* 0x0000005e1616724b */ /* 0x000fe20000000000 */
[----:B------:R-:W-:Y:S01]  /*17090*/  FSETP.NEU.AND P0, PT, R87, -INF , PT ;  /* 0xff8000005700780b */ /* 0x000fe20003f0d000 */
[----:B------:R-:W-:Y:S01]  /*170a0*/  FADD2 R90, R90.F32x2.HI_LO, RZ.F32 ;  /* 0x000000ff5a5a724b */ /* 0x000fe20000200000 */
[----:B------:R-:W-:Y:S01]  /*170b0*/  ULOP3.LUT UR36, UR36, 0x1, URZ, 0x3c, !UPT ;  /* 0x0000000124247892 */ /* 0x000fe2000f8e3cff */
[----:B------:R-:W-:Y:S01]  /*170c0*/  FADD2 R88, R88.F32x2.HI_LO, R96.F32x2.HI_LO ;  /* 0x000000605858724b */ /* 0x000fe20000000000 */
[----:B------:R-:W-:Y:S01]  /*170d0*/  FSEL R4, R87, RZ, P0 ;  /* 0x000000ff57047208 */ /* 0x000fe20000000000 */
[----:B------:R-:W-:Y:S01]  /*170e0*/  @UP0 UIADD3 UR5, UPT, UPT, UR4, 0x14078, URZ ;  /* 0x0001407804050890 */ /* 0x000fe2000fffe0ff */
[----:B------:R-:W-:-:S02]  /*170f0*/  FADD2 R90, R90.F32x2.HI_LO, R98.F32x2.HI_LO ;  /* 0x000000625a5a724b */ /* 0x000fc40000000000 */
[----:B------:R-:W-:Y:S01]  /*17100*/  MOV R0, UR36 ;  /* 0x0000002400007c02 */ /* 0x000fe20008000f00 */
[----:B------:R-:W-:Y:S01]  /*17110*/  FADD2 R22, R22.F32x2.HI_LO, R102.F32x2.HI_LO ;  /* 0x000000661616724b */ /* 0x000fe20000000000 */
[----:B------:R-:W-:Y:S01]  /*17120*/  FSETP.NEU.AND P0, PT, R17, R4, PT ;  /* 0x000000041100720b */ /* 0x000fe20003f0d000 */
[----:B------:R-:W-:Y:S01]  /*17130*/  FADD2 R88, R88.F32x2.HI_LO, R104.F32x2.HI_LO ;  /* 0x000000685858724b */ /* 0x000fe20000000000 */
[----:B------:R-:W-:Y:S01]  /*17140*/  SHF.L.U32 R0, R0, 0x1f, RZ ;  /* 0x0000001f00007819 */ /* 0x000fe200000006ff */
[----:B------:R-:W-:Y:S02]  /*17150*/  FADD2 R90, R90.F32x2.HI_LO, R106.F32x2.HI_LO ;  /* 0x0000006a5a5a724b */ /* 0x000fe40000000000 */
[----:B------:R-:W-:Y:S01]  /*17160*/  FADD2 R22, R22.F32x2.HI_LO, R110.F32x2.HI_LO ;  /* 0x0000006e1616724b */ /* 0x000fe20000000000 */
[----:B------:R-:W2:Y:S01]  /*17170*/  SYNCS.PHASECHK.TRANS64.TRYWAIT P2, [UR5], R0 ;  /* 0x00000000ff0075a7 */ /* 0x000ea20008041105 */
[----:B------:R-:W-:Y:S02]  /*17180*/  FADD2 R88, R88.F32x2.HI_LO, R112.F32x2.HI_LO ;  /* 0x000000705858724b */ /* 0x000fe40000000000 */
[----:B------:R-:W-:-:S02]  /*17190*/  FADD2 R90, R90.F32x2.HI_LO, R114.F32x2.HI_LO ;  /* 0x000000725a5a724b */ /* 0x000fc40000000000 */
[----:B------:R-:W-:Y:S02]  /*171a0*/  FADD2 R22, R22.F32x2.HI_LO, R118.F32x2.HI_LO ;  /* 0x000000761616724b */ /* 0x000fe40000000000 */
[----:B------:R-:W-:Y:S02]  /*171b0*/  FADD2 R88, R88.F32x2.HI_LO, R138.F32x2.HI_LO ;  /* 0x0000008a5858724b */ /* 0x000fe40000000000 */
[----:B------:R-:W-:Y:S02]  /*171c0*/  FADD2 R90, R90.F32x2.HI_LO, R142.F32x2.HI_LO ;  /* 0x0000008e5a5a724b */ /* 0x000fe40000000000 */
[----:B------:R-:W-:Y:S01]  /*171d0*/  FADD2 R22, R22.F32x2.HI_LO, R158.F32x2.HI_LO ;  /* 0x0000009e1616724b */ /* 0x000fe20000000000 */
[----:B--2---:R-:W-:Y:S06]  /*171e0*/  @!P2 BRA `(.L_x_271) ;  /* 0x0000003c005ca947 */ /* 0x004fec0003800000 */
.L_x_428:
[----:B------:R-:W-:Y:S01]  /*171f0*/  BSSY.RECONVERGENT B0, `(.L_x_272) ;  /* 0x000000b000007945 */ /* 0x000fe20003800200 */
[----:B--2---:R-:W-:-:S03]  /*17200*/  MOV R3, 0x3f000000 ;  /* 0x3f00000000037802 */ /* 0x004fc60000000f00 */
[----:B------:R-:W-:Y:S05]  /*17210*/  @!P0 BRA `(.L_x_273) ;  /* 0x0000000000208947 */ /* 0x000fea0003800000 */
[----:B------:R-:W2:Y:S01]  /*17220*/  LDCU UR5, c[0x0][0x704] ;  /* 0x0000e080ff0577ac */ /* 0x000ea20008000800 */
[----:B------:R-:W-:-:S04]  /*17230*/  FADD R0, -R4, R17 ;  /* 0x0000001104007221 */ /* 0x000fc80000000100 */
[----:B--2---:R-:W-:-:S05]  /*17240*/  FMUL R0, R0, UR5 ;  /* 0x0000000500007c20 */ /* 0x004fca0008400000 */
[----:B------:R-:W-:-:S13]  /*17250*/  FSETP.GEU.AND P0, PT, R0, -126, PT ;  /* 0xc2fc00000000780b */ /* 0x000fda0003f0e000 */
[----:B------:R-:W-:-:S04]  /*17260*/  @!P0 FMUL R0, R0, 0.5 ;  /* 0x3f00000000008820 */ /* 0x000fc80000400000 */
[----:B------:R-:W2:Y:S02]  /*17270*/  MUFU.EX2 R3, R0 ;  /* 0x0000000000037308 */ /* 0x000ea40000000800 */
[----:B--2---:R-:W-:-:S04]  /*17280*/  @!P0 FMUL R3, R3, R3 ;  /* 0x0000000303038220 */ /* 0x004fc80000400000 */
[----:B------:R-:W-:Y:S02]  /*17290*/  FMUL R3, R3, 0.5 ;  /* 0x3f00000003037820 */ /* 0x000fe40000400000 */
.L_x_273:
[----:B------:R-:W-:Y:S05]  /*172a0*/  BSYNC.RECONVERGENT B0 ;  /* 0x0000000000007941 */ /* 0x000fea0003800200 */
.L_x_272:
[----:B------:R-:W2:Y:S04]  /*172b0*/  LDL.LU.64 R4, [R1+0x18] ;  /* 0x0000180001047983 */ /* 0x000ea80000300a00 */
[----:B-1----:R-:W3:Y:S04]  /*172c0*/  LDL.LU.64 R28, [R1+0x20] ;  /* 0x00002000011c7983 */ /* 0x002ee80000300a00 */
[----:B------:R-:W4:Y:S04]  /*172d0*/  LDL.LU.64 R26, [R1+0x28] ;  /* 0x00002800011a7983 */ /* 0x000f280000300a00 */
[----:B------:R-:W5:Y:S04]  /*172e0*/  LDL.LU.64 R24, [R1+0x38] ;  /* 0x0000380001187983 */ /* 0x000f680000300a00 */
[----:B------:R-:W5:Y:S04]  /*172f0*/  LDL.LU.64 R20, [R1+0x40] ;  /* 0x0000400001147983 */ /* 0x000f680000300a00 */
[----:B------:R-:W5:Y:S04]  /*17300*/  LDL.LU.64 R14, [R1+0x48] ;  /* 0x00004800010e7983 */ /* 0x000f680000300a00 */
[----:B------:R-:W5:Y:S01]  /*17310*/  LDL.LU.64 R8, [R1+0x30] ;  /* 0x0000300001087983 */ /* 0x000f620000300a00 */
[----:B------:R-:W-:-:S03]  /*17320*/  FADD2 R22, R22.F32x2.HI_LO, R166.F32x2.HI_LO ;  /* 0x000000a61616724b */ /* 0x000fc60000000000 */
[----:B------:R-:W5:Y:S04]  /*17330*/  LDL.LU.64 R12, [R1+0x58] ;  /* 0x00005800010c7983 */ /* 0x000f680000300a00 */
[----:B------:R-:W5:Y:S04]  /*17340*/  LDL.LU.64 R10, [R1+0x60] ;  /* 0x00006000010a7983 */ /* 0x000f680000300a00 */
[----:B------:R-:W5:Y:S01]  /*17350*/  LDL.LU.64 R6, [R1+0x50] ;  /* 0x0000500001067983 */ /* 0x000f620000300a00 */
[----:B------:R-:W-:-:S04]  /*17360*/  FADD2 R22, R22.F32x2.HI_LO, R174.F32x2.HI_LO ;  /* 0x000000ae1616724b */ /* 0x000fc80000000000 */
[----:B------:R-:W-:Y:S02]  /*17370*/  FADD2 R22, R22.F32x2.HI_LO, R182.F32x2.HI_LO ;  /* 0x000000b61616724b */ /* 0x000fe40000000000 */
[----:B------:R-:W-:-:S04]  /*17380*/  FMUL R16, R3, R16 ;  /* 0x0000001003107220 */ /* 0x000fc80000400000 */
[----:B------:R-:W-:-:S04]  /*17390*/  FADD2 R18, R16.F32, R18.F32x2.HI_LO ;  /* 0x000000121012724b */ /* 0x000fc80000040000 */
[----:B------:R-:W-:Y:S02]  /*173a0*/  FADD2 R18, R18.F32x2.HI_LO, R92.F32x2.HI_LO ;  /* 0x0000005c1212724b */ /* 0x000fe40000000000 */
[----:B--2---:R-:W-:Y:S02]  /*173b0*/  FADD2 R22, R22.F32x2.HI_LO, R4.F32x2.HI_LO ;  /* 0x000000041616724b */ /* 0x004fe40000000000 */
[----:B------:R-:W2:Y:S01]  /*173c0*/  LDL.LU.64 R4, [R1+0x68] ;  /* 0x0000680001047983 */ /* 0x000ea20000300a00 */
        /* <DEDUP_REMOVED lines=15> */
[----:B---3--:R-:W-:Y:S02]  /*174c0*/  FADD2 R88, R88.F32x2.HI_LO, R28.F32x2.HI_LO ;  /* 0x0000001c5858724b */ /* 0x008fe40000000000 */
[----:B----4-:R-:W-:Y:S02]  /*174d0*/  FADD2 R90, R90.F32x2.HI_LO, R26.F32x2.HI_LO ;  /* 0x0000001a5a5a724b */ /* 0x010fe40000000000 */
[----:B------:R-:W-:Y:S02]  /*174e0*/  FADD2 R18, R18.F32x2.HI_LO, R188.F32x2.HI_LO ;  /* 0x000000bc1212724b */ /* 0x000fe40000000000 */
[----:B-----5:R-:W-:Y:S02]  /*174f0*/  FADD2 R22, R22.F32x2.HI_LO, R24.F32x2.HI_LO ;  /* 0x000000181616724b */ /* 0x020fe40000000000 */
        /* <DEDUP_REMOVED lines=22> */
[----:B------:R-:W-:Y:S02]  /*17660*/  FADD2 R88, R88.F32x2.HI_LO, R90.F32x2.HI_LO ;  /* 0x0000005a5858724b */ /* 0x000fe40000000000 */
[----:B--2---:R-:W-:-:S04]  /*17670*/  FADD2 R18, R18.F32x2.HI_LO, R4.F32x2.HI_LO ;  /* 0x000000041212724b */ /* 0x004fc80000000000 */
[----:B------:R-:W-:-:S04]  /*17680*/  FADD2 R18, R18.F32x2.HI_LO, R22.F32x2.HI_LO ;  /* 0x000000161212724b */ /* 0x000fc80000000000 */
[----:B------:R-:W-:-:S04]  /*17690*/  FADD2 R18, R18.F32x2.HI_LO, R88.F32x2.HI_LO ;  /* 0x000000581212724b */ /* 0x000fc80000000000 */
[----:B------:R-:W-:-:S05]  /*176a0*/  FADD R0, R18, R19 ;  /* 0x0000001312007221 */ /* 0x000fca0000000000 */
[----:B------:R1:W-:Y:S01]  /*176b0*/  STL [R1+0x70], R0 ;  /* 0x0000700001007387 */ /* 0x0003e20000100800 */
[----:B------:R-:W-:Y:S05]  /*176c0*/  @P1 BRA `(.L_x_274) ;  /* 0x0000000000041947 */ /* 0x000fea0003800000 */
[----:B------:R-:W-:Y:S05]  /*176d0*/  BPT.TRAP 0x1 ;  /* 0x000000040000795c */ /* 0x000fea0000300000 */
.L_x_274:
[----:B------:R-:W-:Y:S01]  /*176e0*/  UISETP.NE.AND UP0, UPT, UR51, URZ, UPT ;  /* 0x000000ff3300728c */ /* 0x000fe2000bf05270 */
[----:B------:R-:W-:Y:S01]  /*176f0*/  IMAD.U32 R2, R2, 0x10000, RZ ;  /* 0x0001000002027824 */ /* 0x000fe200078e00ff */
[----:B------:R-:W-:Y:S01]  /*17700*/  ULOP3.LUT UR47, UR47, 0x1, URZ, 0x3c, !UPT ;  /* 0x000000012f2f7892 */ /* 0x000fe2000f8e3cff */
[----:B------:R-:W-:Y:S01]  /*17710*/  LOP3.LUT R60, R60, 0x3, RZ, 0xc0, !PT ;  /* 0x000000033c3c7812 */ /* 0x000fe200078ec0ff */
[----:B------:R-:W-:Y:S02]  /*17720*/  UIADD3 UR5, UPT, UPT, UR4, 0x14060, URZ ;  /* 0x0001406004057890 */ /* 0x000fe4000fffe0ff */
[----:B------:R-:W-:Y:S02]  /*17730*/  LOP3.LUT R2, R2, 0x600000, RZ, 0xc0, !PT ;  /* 0x0060000002027812 */ /* 0x000fe400078ec0ff */
[----:B-1----:R-:W-:Y:S02]  /*17740*/  IMAD.U32 R0, RZ, RZ, UR47 ;  /* 0x0000002fff007e24 */ /* 0x002fe4000f8e00ff */
[----:B------:R-:W-:Y:S01]  /*17750*/  SHF.R.U32.HI R3, RZ, 0x15, R2 ;  /* 0x00000015ff037819 */ /* 0x000fe20000011602 */
[----:B------:R-:W-:-:S02]  /*17760*/  @UP0 UIADD3 UR5, UPT, UPT, UR4, 0x14050, URZ ;  /* 0x0001405004050890 */ /* 0x000fc4000fffe0ff */
[----:B------:R-:W-:Y:S01]  /*17770*/  SHF.L.U32 R0, R0, 0x1f, RZ ;  /* 0x0000001f00007819 */ /* 0x000fe200000006ff */
[----:B------:R-:W-:Y:S01]  /*17780*/  USEL UR4, URZ, 0x80, UP0 ;  /* 0x00000080ff047887 */ /* 0x000fe20008000000 */
[----:B------:R-:W-:-:S05]  /*17790*/  ISETP.NE.AND P0, PT, R60, R3, PT ;  /* 0x000000033c00720c */ /* 0x000fca0003f05270 */
[----:B------:R-:W1:Y:S01]  /*177a0*/  SYNCS.PHASECHK.TRANS64.TRYWAIT P1, [UR5], R0 ;  /* 0x00000000ff0075a7 */ /* 0x000e620008021105 */
[----:B------:R-:W-:Y:S01]  /*177b0*/  LOP3.LUT R2, R2, UR4, RZ, 0xfc, !PT ;  /* 0x0000000402027c12 */ /* 0x000fe2000f8efcff */
[----:B-1----:R-:W-:Y:S06]  /*177c0*/  @!P1 BRA `(.L_x_275) ;  /* 0x0000003400fc9947 */ /* 0x002fec0003800000 */
.L_x_430:
        /* <DEDUP_REMOVED lines=17> */
.L_x_276:
[----:B------:R-:W-:Y:S05]  /*178e0*/  WARPSYNC.ALL ;  /* 0x0000000000007948 */ /* 0x000fea0003800000 */
[----:B------:R-:W2:Y:S01]  /*178f0*/  LDL.LU.64 R16, [R1+0x70] ;  /* 0x0000700001107983 */ /* 0x000ea20000300a00 */
[----:B------:R-:W-:Y:S01]  /*17900*/  R2UR UR4, R2 ;  /* 0x00000000020472ca */ /* 0x000fe200000e0000 */
[----:B------:R-:W-:-:S04]  /*17910*/  UISETP.NE.AND UP0, UPT, UR51, URZ, UPT ;  /* 0x000000ff3300728c */ /* 0x000fc8000bf05270 */
[----:B------:R-:W-:Y:S02]  /*17920*/  USEL UR46, UR46, UR36, UP0 ;  /* 0x000000242e2e7287 */ /* 0x000fe40008000000 */
[----:B------:R-:W-:-:S06]  /*17930*/  USEL UR49, UR36, UR49, UP0 ;  /* 0x0000003124317287 */ /* 0x000fcc0008000000 */
[----:B--2---:R3:W-:Y:S06]  /*17940*/  STTM.x2 tmem[UR4], R16 ;  /* 0x00000010000079ed */ /* 0x0047ec00080c0004 */
.L_x_257:
[----:B------:R-:W-:-:S09]  /*17950*/  UISETP.NE.AND UP0, UPT, UR41, URZ, UPT ;  /* 0x000000ff2900728c */ /* 0x000fd2000bf05270 */
[----:B------:R-:W-:Y:S05]  /*17960*/  BRA.U UP0, `(.L_x_277) ;  /* 0x0000000100047547 */ /* 0x000fea000b800000 */
[----:B------:R-:W-:Y:S05]  /*17970*/  BPT.TRAP 0x1 ;  /* 0x000000040000795c */ /* 0x000fea0000300000 */
.L_x_277:
[----:B------:R-:W4:Y:S01]  /*17980*/  S2UR UR6, SR_CgaCtaId ;  /* 0x00000000000679c3 */ /* 0x000f220000008800 */
[----:B------:R-:W-:Y:S01]  /*17990*/  UISETP.NE.AND UP1, UPT, UR51, URZ, UPT ;  /* 0x000000ff3300728c */ /* 0x000fe2000bf25270 */
[----:B------:R-:W-:-:S03]  /*179a0*/  UMOV UR5, 0x400 ;  /* 0x0000040000057882 */ /* 0x000fc60000000000 */
[----:B------:R-:W-:Y:S02]  /*179b0*/  USEL UR7, UR49, UR46, UP1 ;  /* 0x0000002e31077287 */ /* 0x000fe40008800000 */
[----:B----4-:R-:W-:-:S04]  /*179c0*/  ULEA UR5, UR6, UR5, 0x18 ;  /* 0x0000000506057291 */ /* 0x010fc8000f8ec0ff */
[----:B------:R-:W-:Y:S02]  /*179d0*/  UIADD3 UR4, UPT, UPT, UR5, 0x14080, URZ ;  /* 0x0001408005047890 */ /* 0x000fe4000fffe0ff */
[----:B------:R-:W-:-:S09]  /*179e0*/  @UP1 UIADD3 UR4, UPT, UPT, UR5, 0x14070, URZ ;  /* 0x0001407005041890 */ /* 0x000fd2000fffe0ff */
[----:B------:R-:W-:Y:S01]  /*179f0*/  SYNCS.ARRIVE.TRANS64.A1T0 RZ, [UR4], RZ ;  /* 0x000000ffffff79a7 */ /* 0x000fe20008100004 */
[----:B------:R-:W-:Y:S05]  /*17a00*/  BRA.U UP0, `(.L_x_278) ;  /* 0x0000000100047547 */ /* 0x000fea000b800000 */
[----:B------:R-:W-:Y:S05]  /*17a10*/  BPT.TRAP 0x1 ;  /* 0x000000040000795c */ /* 0x000fea0000300000 */
.L_x_278:
[----:B------:R-:W-:Y:S02]  /*17a20*/  UISETP.NE.AND UP0, UPT, UR51, URZ, UPT ;  /* 0x000000ff3300728c */ /* 0x000fe4000bf05270 */
[----:B------:R-:W-:Y:S02]  /*17a30*/  ULOP3.LUT UR7, UR7, 0x1, URZ, 0x3c, !UPT ;  /* 0x0000000107077892 */ /* 0x000fe4000f8e3cff */
[----:B------:R-:W-:-:S04]  /*17a40*/  UIADD3 UR4, UPT, UPT, UR5, 0x14088, URZ ;  /* 0x0001408805047890 */ /* 0x000fc8000fffe0ff */
[----:B-1----:R-:W-:-:S03]  /*17a50*/  MOV R3, UR7 ;  /* 0x0000000700037c02 */ /* 0x002fc60008000f00 */
[----:B------:R-:W-:Y:S01]  /*17a60*/  @UP0 UIADD3 UR4, UPT, UPT, UR5, 0x14078, URZ ;  /* 0x0001407805040890 */ /* 0x000fe2000fffe0ff */
[----:B------:R-:W-:-:S08]  /*17a70*/  SHF.L.U32 R3, R3, 0x1f, RZ ;  /* 0x0000001f03037819 */ /* 0x000fd000000006ff */
[----:B------:R-:W1:Y:S02]  /*17a80*/  SYNCS.PHASECHK.TRANS64.TRYWAIT P0, [UR4], R3 ;  /* 0x00000003ff0075a7 */ /* 0x000e640008001104 */
[----:B-1----:R-:W-:Y:S05]  /*17a90*/  @!P0 BRA `(.L_x_279) ;  /* 0x0000003400608947 */ /* 0x002fea0003800000 */
.L_x_432:
[----:B------:R-:W-:-:S04]  /*17aa0*/  UISETP.NE.AND UP0, UPT, UR51, URZ, UPT ;  /* 0x000000ff3300728c */ /* 0x000fc8000bf05270 */
[----:B------:R-:W-:-:S04]  /*17ab0*/  USEL UR43, UR44, UR43, UP0 ;  /* 0x0000002b2c2b7287 */ /* 0x000fc80008000000 */
[----:B------:R-:W-:-:S09]  /*17ac0*/  UISETP.GT.U32.AND UP0, UPT, UR43, 0x1, UPT ;  /* 0x000000012b00788c */ /* 0x000fd2000bf04070 */
[----:B------:R-:W-:Y:S05]  /*17ad0*/  BRA.U UP0, `(.L_x_280) ;  /* 0x0000000100087547 */ /* 0x000fea000b800000 */
[----:B------:R-:W-:Y:S05]  /*17ae0*/  BPT.TRAP 0x1 ;  /* 0x000000040000795c */ /* 0x000fea0000300000 */
[----:B------:R-:W-:Y:S05]  /*17af0*/  BPT.TRAP 0x1 ;  /* 0x000000040000795c */ /* 0x000fea0000300000 */
.L_x_280:
[----:B------:R-:W-:Y:S02]  /*17b00*/  UISETP.NE.AND UP0, UPT, UR51, URZ, UPT ;  /* 0x000000ff3300728c */ /* 0x000fe4000bf05270 */
[----:B------:R-:W-:-:S09]  /*17b10*/  UIADD3 UR4, UPT, UPT, UR5, 0x14068, URZ ;  /* 0x0001406805047890 */ /* 0x000fd2000fffe0ff */
[----:B------:R-:W-:-:S04]  /*17b20*/  @UP0 UIADD3 UR4, UPT, UPT, UR5, 0x14058, URZ ;  /* 0x0001405805040890 */ /* 0x000fc8000fffe0ff */
[----:B------:R-:W-:-:S09]  /*17b30*/  UPRMT UR4, UR6, 0x654, UR4 ;  /* 0x0000065406047896 */ /* 0x000fd20008000004 */
[----:B------:R-:W-:Y:S01]  /*17b40*/  SYNCS.ARRIVE.TRANS64.RED.A1T0 RZ, [UR4], RZ ;  /* 0x000000ffffff79a7 */ /* 0x000fe20008100404 */
[----:B------:R-:W-:Y:S05]  /*17b50*/  EXIT ;  /* 0x000000000000794d */ /* 0x000fea0003800000 */
.L_x_26:
[----:B------:R-:W-:-:S05]  /*17b60*/  IMAD.MOV.U32 R3, RZ, RZ, -0x4 ;  /* 0xfffffffcff037424 */ /* 0x000fca00078e00ff */
[----:B------:R-:W-:-:S05]  /*17b70*/  VIADDMNMX.U32 R0, R2, R3, 0x2, PT ;  /* 0x0000000202007446 */ /* 0x000fca0003800003 */
[----:B------:R-:W-:-:S04]  /*17b80*/  IMAD.SHL.U32 R0, R0, 0x4, RZ ;  /* 0x0000000400007824 */ /* 0x000fc800078e00ff */
[----:B------:R-:W1:Y:S02]  /*17b90*/  LDC R2, c[0x2][R0] ;  /* 0x0080000000027b82 */ /* 0x000e640000000800 */
[----:B-1----:R-:W-:-:S04]  /*17ba0*/  SHF.R.S32.HI R3, RZ, 0x1f, R2 ;  /* 0x0000001fff037819 */ /* 0x002fc80000011402 */
.L_x_477:
[----:B------:R-:W-:Y:S05]  /*17bb0*/  BRX R2 -0x17bc0                                                                                                                                                                                                                                                                                                                                                                                                                                                                                                                                                                                 (*"BRANCH_TARGETS .L_x_478,.L_x_479,.L_x_480"*) ;  /* 0xfffffe8402107949 */ /* 0x000fea000383ffff */
.L_x_480:
[----:B------:R-:W-:-:S08]  /*17bc0*/  NOP ;  /* 0x0000000000007918 */ /* 0x000fd00000000000 */
[----:B------:R-:W-:-:S00]  /*17bd0*/  USETMAXREG.DEALLOC.CTAPOOL 0x18 ;  /* 0x00000018000079c8 */ /* 0x000fc000080e0500 */
[----:B------:R-:W-:Y:S05]  /*17be0*/  EXIT ;  /* 0x000000000000794d */ /* 0x000fea0003800000 */
.L_x_478:
[----:B------:R-:W-:-:S08]  /*17bf0*/  NOP ;  /* 0x0000000000007918 */ /* 0x000fd00000000000 */
[----:B------:R-:W1:-:S00]  /*17c00*/  USETMAXREG.DEALLOC.CTAPOOL 0x20 ;  /* 0x00000020000079c8 */ /* 0x000e4000080e0500 */
[----:B------:R-:W2:Y:S01]  /*17c10*/  S2UR UR11, SR_CTAID.X ;  /* 0x00000000000b79c3 */ /* 0x000ea20000002500 */
[----:B------:R-:W3:Y:S07]  /*17c20*/  LDCU.64 UR6, c[0x0][0x380] ;  /* 0x00007000ff0677ac */ /* 0x000eee0008000a00 */
[----:B------:R-:W4:Y:S01]  /*17c30*/  S2UR UR37, SR_CTAID.Z ;  /* 0x00000000002579c3 */ /* 0x000f220000002700 */
[----:B---3--:R-:W-:Y:S02]  /*17c40*/  UISETP.NE.AND UP1, UPT, UR7, URZ, UPT ;  /* 0x000000ff0700728c */ /* 0x008fe4000bf25270 */
[----:B--2---:R-:W-:-:S04]  /*17c50*/  USHF.L.U32 UR11, UR11, 0x8, URZ ;  /* 0x000000080b0b7899 */ /* 0x004fc800080006ff */
[----:B------:R-:W-:-:S06]  /*17c60*/  UISETP.GE.U32.OR UP1, UPT, UR11, UR6, !UP1 ;  /* 0x000000060b00728c */ /* 0x000fcc000cf26470 */
[----:B------:R-:W-:-:S13]  /*17c70*/  PLOP3.LUT P1, PT, PT, PT, UP1, 0x80, 0x8 ;  /* 0x000000000008781c */ /* 0x000fda0003f2f018 */
[----:B-1--4-:R-:W-:Y:S05]  /*17c80*/  @P1 EXIT ;  /* 0x000000000000194d */ /* 0x012fea0003800000 */
[----:B------:R-:W1:Y:S01]  /*17c90*/  LDCU UR12, c[0x0][0x38c] ;  /* 0x00007180ff0c77ac */ /* 0x000e620008000800 */
[----:B------:R-:W2:Y:S01]  /*17ca0*/  S2UR UR4, SR_CTAID.Y ;  /* 0x00000000000479c3 */ /* 0x000ea20000002600 */
[----:B------:R-:W-:Y:S01]  /*17cb0*/  BSSY.RECONVERGENT B0, `(.L_x_281) ;  /* 0x0000019000007945 */ /* 0x000fe20003800200 */
[----:B------:R-:W-:Y:S01]  /*17cc0*/  UMOV UR8, URZ ;  /* 0x000000ff00087c82 */ /* 0x000fe20008000000 */
[----:B-1----:R-:W1:Y:S01]  /*17cd0*/  I2F.U32.RP R2, UR12 ;  /* 0x0000000c00027d06 */ /* 0x002e620008209000 */
[----:B------:R-:W-:-:S07]  /*17ce0*/  UISETP.NE.U32.AND UP1, UPT, UR12, URZ, UPT ;  /* 0x000000ff0c00728c */ /* 0x000fce000bf25070 */
[----:B-1----:R-:W1:Y:S02]  /*17cf0*/  MUFU.RCP R0, R2 ;  /* 0x0000000200007308 */ /* 0x002e640000001000 */
[----:B-1----:R-:W-:-:S06]  /*17d00*/  IADD3 R0, PT, PT, R0, 0xffffffe, RZ ;  /* 0x0ffffffe00007810 */ /* 0x002fcc0007ffe0ff */
[----:B------:R-:W1:Y:S02]  /*17d10*/  F2I.FTZ.U32.TRUNC.NTZ R0, R0 ;  /* 0x0000000000007305 */ /* 0x000e64000021f000 */
[----:B-1----:R-:W-:-:S13]  /*17d20*/  R2UR UR9, R0 ;  /* 0x00000000000972ca */ /* 0x002fda00000e0000 */
[----:B------:R-:W-:-:S04]  /*17d30*/  UIADD3 UR5, UPT, UPT, URZ, -UR9, URZ ;  /* 0x80000009ff057290 */ /* 0x000fc8000fffe0ff */
[----:B------:R-:W-:-:S04]  /*17d40*/  UIMAD UR5, UR5, UR12, URZ ;  /* 0x0000000c050572a4 */ /* 0x000fc8000f8e02ff */
[----:B------:R-:W-:-:S04]  /*17d50*/  UIMAD.WIDE.U32 UR8, UR9, UR5, UR8 ;  /* 0x00000005090872a5 */ /* 0x000fc8000f8e0008 */
[----:B--2---:R-:W-:-:S07]  /*17d60*/  UIMAD.WIDE.U32 UR8, UR9, UR4, URZ ;  /* 0x00000004090872a5 */ /* 0x004fce000f8e00ff */
[----:B------:R-:W-:Y:S02]  /*17d70*/  UMOV UR36, UR9 ;  /* 0x0000000900247c82 */ /* 0x000fe40008000000 */
[----:B------:R-:W-:-:S04]  /*17d80*/  UIADD3 UR5, UPT, UPT, -UR36, URZ, URZ ;  /* 0x000000ff24057290 */ /* 0x000fc8000fffe1ff */
[----:B------:R-:W-:-:S04]  /*17d90*/  UIMAD UR5, UR12, UR5, UR4 ;  /* 0x000000050c0572a4 */ /* 0x000fc8000f8e0204 */
[----:B------:R-:W-:-:S11]  /*17da0*/  UISETP.GE.U32.AND UP5, UPT, UR5, UR12, UPT ;  /* 0x0000000c0500728c */ /* 0x000fd6000bfa6070 */
[----:B------:R-:W-:Y:S02]  /*17db0*/  @UP5 UIADD3 UR5, UPT, UPT, UR5, -UR12, URZ ;  /* 0x8000000c05055290 */ /* 0x000fe4000fffe0ff */
[----:B------:R-:W-:Y:S02]  /*17dc0*/  @UP5 UIADD3 UR36, UPT, UPT, UR36, 0x1, URZ ;  /* 0x0000000124245890 */ /* 0x000fe4000fffe0ff */
[----:B------:R-:W-:-:S11]  /*17dd0*/  UISETP.GE.U32.AND UP4, UPT, UR5, UR12, UPT ;  /* 0x0000000c0500728c */ /* 0x000fd6000bf86070 */
[----:B------:R-:W-:Y:S02]  /*17de0*/  @UP4 UIADD3 UR36, UPT, UPT, UR36, 0x1, URZ ;  /* 0x0000000124244890 */ /* 0x000fe4000fffe0ff */
[----:B------:R-:W-:-:S04]  /*17df0*/  @!UP1 ULOP3.LUT UR36, URZ, UR12, URZ, 0x33, !UPT ;  /* 0x0000000cff249292 */ /* 0x000fc8000f8e33ff */
[----:B------:R-:W-:-:S04]  /*17e00*/  UIADD3 UR5, UPT, UPT, -UR36, URZ, URZ ;  /* 0x000000ff24057290 */ /* 0x000fc8000fffe1ff */
[----:B------:R-:W-:Y:S01]  /*17e10*/  UIMAD UR12, UR12, UR5, UR4 ;  /* 0x000000050c0c72a4 */ /* 0x000fe2000f8e0204 */
[----:B------:R-:W-:Y:S11]  /*17e20*/  @!P3 BRA `(.L_x_282) ;  /* 0x000000000004b947 */ /* 0x000ff60003800000 */
[----:B------:R-:W-:Y:S05]  /*17e30*/  BPT.TRAP 0x1 ;  /* 0x000000040000795c */ /* 0x000fea0000300000 */
.L_x_282:
[----:B------:R-:W-:Y:S05]  /*17e40*/  BSYNC.RECONVERGENT B0 ;  /* 0x0000000000007941 */ /* 0x000fea0003800200 */
.L_x_281:
[----:B------:R-:W1:Y:S01]  /*17e50*/  S2UR UR8, SR_CgaCtaId ;  /* 0x00000000000879c3 */ /* 0x000e620000008800 */
[----:B------:R-:W-:Y:S01]  /*17e60*/  UMOV UR4, 0x400 ;  /* 0x0000040000047882 */ /* 0x000fe20000000000 */
[----:B------:R-:W-:Y:S01]  /*17e70*/  IMAD.MOV.U32 R3, RZ, RZ, 0x1 ;  /* 0x00000001ff037424 */ /* 0x000fe200078e00ff */
[----:B------:R-:W-:-:S04]  /*17e80*/  @!P0 MOV R2, 0x4000 ;  /* 0x0000400000028802 */ /* 0x000fc80000000f00 */
[----:B------:R-:W-:Y:S01]  /*17e90*/  SHF.L.U32 R3, R3, 0x1f, RZ ;  /* 0x0000001f03037819 */ /* 0x000fe200000006ff */
[----:B-1----:R-:W-:-:S09]  /*17ea0*/  ULEA UR8, UR8, UR4, 0x18 ;  /* 0x0000000408087291 */ /* 0x002fd2000f8ec0ff */
[----:B------:R-:W1:Y:S02]  /*17eb0*/  SYNCS.PHASECHK.TRANS64.TRYWAIT P1, [UR8+0x14010], R3 ;  /* 0x01401003ff0075a7 */ /* 0x000e640008021108 */
[----:B-1----:R-:W-:Y:S05]  /*17ec0*/  @!P1 BRA `(.L_x_283) ;  /* 0x00000030006c9947 */ /* 0x002fea0003800000 */
.L_x_434:
[----:B------:R-:W-:Y:S01]  /*17ed0*/  PLOP3.LUT P5, PT, P5, P6, PT, 0xf8, 0x8f ;  /* 0x00000000008f781c */ /* 0x000fe20002fadf70 */
[----:B------:R2:W-:Y:S01]  /*17ee0*/  @!P0 SYNCS.ARRIVE.TRANS64 RZ, [UR8+0x14000], R2 ;  /* 0x01400002ffff89a7 */ /* 0x0005e20008000008 */
[----:B------:R-:W-:Y:S11]  /*17ef0*/  BSSY.RECONVERGENT B0, `(.L_x_284) ;  /* 0x0000003000007945 */ /* 0x000ff60003800200 */
[----:B------:R-:W-:Y:S05]  /*17f00*/  @!P5 BRA `(.L_x_285) ;  /* 0x000000000004d947 */ /* 0x000fea0003800000 */
[----:B------:R-:W-:Y:S05]  /*17f10*/  BPT.TRAP 0x1 ;  /* 0x000000040000795c */ /* 0x000fea0000300000 */
.L_x_285:
[----:B------:R-:W-:Y:S05]  /*17f20*/  BSYNC.RECONVERGENT B0 ;  /* 0x0000000000007941 */ /* 0x000fea0003800200 */
.L_x_284:
[----:B------:R-:W-:Y:S01]  /*17f30*/  LOP3.LUT P1, R18, R18, 0x1f, RZ, 0xc0, !PT ;  /* 0x0000001f12127812 */ /* 0x000fe2000782c0ff */
[----:B------:R-:W-:Y:S03]  /*17f40*/  BSSY.RECONVERGENT B0, `(.L_x_286) ;  /* 0x0000004000007945 */ /* 0x000fe60003800200 */
[----:B------:R-:W-:-:S13]  /*17f50*/  PLOP3.LUT P1, PT, P1, P0, PT, 0x8f, 0xf8 ;  /* 0x0000000000f8781c */ /* 0x000fda0000f21177 */
[----:B------:R-:W-:Y:S05]  /*17f60*/  @P1 BRA `(.L_x_287) ;  /* 0x0000000000041947 */ /* 0x000fea0003800000 */
[----:B------:R-:W-:Y:S05]  /*17f70*/  BPT.TRAP 0x1 ;  /* 0x000000040000795c */ /* 0x000fea0000300000 */
.L_x_287:
[----:B------:R-:W-:Y:S05]  /*17f80*/  BSYNC.RECONVERGENT B0 ;  /* 0x0000000000007941 */ /* 0x000fea0003800200 */
.L_x_286:
[----:B------:R-:W3:Y:S01]  /*17f90*/  LDCU.64 UR4, c[0x0][0x348] ;  /* 0x00006900ff0477ac */ /* 0x000ee20008000a00 */
[----:B------:R-:W-:Y:S01]  /*17fa0*/  UIADD3 UR9, UPT, UPT, UR8, 0x14000, URZ ;  /* 0x0001400008097890 */ /* 0x000fe2000fffe0ff */
[----:B------:R-:W-:Y:S01]  /*17fb0*/  UMOV UR10, URZ ;  /* 0x000000ff000a7c82 */ /* 0x000fe20008000000 */
[----:B------:R-:W-:Y:S01]  /*17fc0*/  UMOV UR13, UR36 ;  /* 0x00000024000d7c82 */ /* 0x000fe20008000000 */
[----:B------:R-:W-:Y:S01]  /*17fd0*/  UMOV UR14, UR37 ;  /* 0x00000025000e7c82 */ /* 0x000fe20008000000 */
[----:B---3--:R-:W-:-:S03]  /*17fe0*/  UIADD3 UR16, UP1, UPT, UR4, 0x80, URZ ;  /* 0x0000008004107890 */ /* 0x008fc6000ff3e0ff */
[----:B------:R-:W-:Y:S01]  /*17ff0*/  UMOV UR4, 0x0 ;  /* 0x0000000000047882 */ /* 0x000fe20000000000 */
[----:B------:R-:W-:-:S03]  /*18000*/  UIADD3.X UR17, UPT, UPT, URZ, UR5, URZ, UP1, !UPT ;  /* 0x00000005ff117290 */ /* 0x000fc60008ffe4ff */
[----:B------:R-:W-:-:S06]  /*18010*/  UMOV UR5, 0x10000000 ;  /* 0x1000000000057882 */ /* 0x000fcc0000000000 */
[----:B------:R3:W-:Y:S02]  /*18020*/  UTMALDG.5D [UR8], [UR16], desc[UR4] ;  /* 0x00000408100075b4 */ /* 0x0007e40008021000 */
[----:B---3--:R-:W-:Y:S05]  /*18030*/  BRA.U !UP0, `(.L_x_288) ;  /* 0x0000000108047547 */ /* 0x008fea000b800000 */
[----:B------:R-:W-:Y:S05]  /*18040*/  BPT.TRAP 0x1 ;  /* 0x000000040000795c */ /* 0x000fea0000300000 */
.L_x_288:
[----:B------:R-:W3:Y:S01]  /*18050*/  SYNCS.PHASECHK.TRANS64.TRYWAIT P1, [UR8+0x14038], R3 ;  /* 0x01403803ff0075a7 */ /* 0x000ee20008021108 */
[----:B--2---:R-:W-:Y:S01]  /*18060*/  @!P0 MOV R2, 0x4000 ;  /* 0x0000400000028802 */ /* 0x004fe20000000f00 */
[----:B---3--:R-:W-:Y:S06]  /*18070*/  @!P1 BRA `(.L_x_289) ;  /* 0x0000003000189947 */ /* 0x008fec0003800000 */
.L_x_436:
[----:B------:R2:W-:Y:S01]  /*18080*/  @!P0 SYNCS.ARRIVE.TRANS64 RZ, [UR8+0x14020], R2 ;  /* 0x01402002ffff89a7 */ /* 0x0005e20008000008 */
[----:B------:R-:W-:-:S09]  /*18090*/  UPLOP3.LUT UP2, UPT, UP2, UP3, UPT, 0xf8, 0x8f ;  /* 0x00000000008f789c */ /* 0x000fd20001747f70 */
[----:B------:R-:W-:Y:S05]  /*180a0*/  BRA.U !UP2, `(.L_x_290) ;  /* 0x000000010a047547 */ /* 0x000fea000b800000 */
[----:B------:R-:W-:Y:S05]  /*180b0*/  BPT.TRAP 0x1 ;  /* 0x000000040000795c */ /* 0x000fea0000300000 */
.L_x_290:
[----:B------:R-:W-:Y:S01]  /*180c0*/  ISETP.EQ.OR P1, PT, R18, RZ, P0 ;  /* 0x000000ff1200720c */ /* 0x000fe20000722670 */
[----:B------:R-:W-:-:S12]  /*180d0*/  BSSY.RECONVERGENT B0, `(.L_x_291) ;  /* 0x0000003000007945 */ /* 0x000fd80003800200 */
[----:B------:R-:W-:Y:S05]  /*180e0*/  @P1 BRA `(.L_x_292) ;  /* 0x0000000000041947 */ /* 0x000fea0003800000 */
[----:B------:R-:W-:Y:S05]  /*180f0*/  BPT.TRAP 0x1 ;  /* 0x000000040000795c */ /* 0x000fea0000300000 */
.L_x_292:
[----:B------:R-:W-:Y:S05]  /*18100*/  BSYNC.RECONVERGENT B0 ;  /* 0x0000000000007941 */ /* 0x000fea0003800200 */
.L_x_291:
[----:B------:R-:W3:Y:S01]  /*18110*/  LDCU.64 UR4, c[0x0][0x348] ;  /* 0x00006900ff0477ac */ /* 0x000ee20008000a00 */
[----:B------:R-:W-:Y:S01]  /*18120*/  BSSY.RECONVERGENT B0, `(.L_x_293) ;  /* 0x000000e000007945 */ /* 0x000fe20003800200 */
[----:B------:R-:W-:Y:S02]  /*18130*/  UIADD3 UR16, UPT, UPT, UR8, 0x8000, URZ ;  /* 0x0000800008107890 */ /* 0x000fe4000fffe0ff */
[----:B------:R-:W-:Y:S01]  /*18140*/  UIADD3 UR17, UPT, UPT, UR8, 0x14020, URZ ;  /* 0x0001402008117890 */ /* 0x000fe2000fffe0ff */
[----:B------:R-:W-:Y:S01]  /*18150*/  UMOV UR18, URZ ;  /* 0x000000ff00127c82 */ /* 0x000fe20008000000 */
[----:B------:R-:W-:Y:S01]  /*18160*/  UMOV UR19, URZ ;  /* 0x000000ff00137c82 */ /* 0x000fe20008000000 */
[----:B------:R-:W-:Y:S01]  /*18170*/  UMOV UR20, UR36 ;  /* 0x0000002400147c82 */ /* 0x000fe20008000000 */
[----:B------:R-:W-:Y:S01]  /*18180*/  UMOV UR21, UR37 ;  /* 0x0000002500157c82 */ /* 0x000fe20008000000 */
[----:B---3--:R-:W-:-:S03]  /*18190*/  UIADD3 UR14, UP1, UPT, UR4, 0x180, URZ ;  /* 0x00000180040e7890 */ /* 0x008fc6000ff3e0ff */
[----:B------:R-:W-:Y:S01]  /*181a0*/  UMOV UR4, 0x0 ;  /* 0x0000000000047882 */ /* 0x000fe20000000000 */
[----:B------:R-:W-:-:S03]  /*181b0*/  UIADD3.X UR15, UPT, UPT, URZ, UR5, URZ, UP1, !UPT ;  /* 0x00000005ff0f7290 */ /* 0x000fc60008ffe4ff */
[----:B------:R-:W-:-:S06]  /*181c0*/  UMOV UR5, 0x10000000 ;  /* 0x1000000000057882 */ /* 0x000fcc0000000000 */
[----:B------:R3:W-:Y:S02]  /*181d0*/  UTMALDG.4D [UR16], [UR14], desc[UR4] ;  /* 0x000004100e0075b4 */ /* 0x0007e40008019000 */
[----:B---3--:R-:W-:Y:S05]  /*181e0*/  @!P3 BRA `(.L_x_294) ;  /* 0x000000000004b947 */ /* 0x008fea0003800000 */
[----:B------:R-:W-:Y:S05]  /*181f0*/  BPT.TRAP 0x1 ;  /* 0x000000040000795c */ /* 0x000fea0000300000 */
.L_x_294:
[----:B------:R-:W-:Y:S05]  /*18200*/  BSYNC.RECONVERGENT B0 ;  /* 0x0000000000007941 */ /* 0x000fea0003800200 */
.L_x_293:
[----:B------:R-:W3:Y:S01]  /*18210*/  SYNCS.PHASECHK.TRANS64.TRYWAIT P2, [UR8+0x14018], R3 ;  /* 0x01401803ff0075a7 */ /* 0x000ee20008041108 */
[----:B--2---:R-:W-:Y:S01]  /*18220*/  @!P0 MOV R2, 0x4000 ;  /* 0x0000400000028802 */ /* 0x004fe20000000f00 */
[----:B---3--:R-:W-:Y:S06]  /*18230*/  @!P2 BRA `(.L_x_295) ;  /* 0x0000002c00c0a947 */ /* 0x008fec0003800000 */
.L_x_438:
[----:B------:R2:W-:Y:S01]  /*18240*/  @!P0 SYNCS.ARRIVE.TRANS64 RZ, [UR8+0x14008], R2 ;  /* 0x01400802ffff89a7 */ /* 0x0005e20008000008 */
[----:B------:R-:W-:Y:S04]  /*18250*/  BSSY.RECONVERGENT B0, `(.L_x_296) ;  /* 0x0000003000007945 */ /* 0x000fe80003800200 */
[----:B------:R-:W-:Y:S05]  /*18260*/  @!P5 BRA `(.L_x_297) ;  /* 0x000000000004d947 */ /* 0x000fea0003800000 */
[----:B------:R-:W-:Y:S05]  /*18270*/  BPT.TRAP 0x1 ;  /* 0x000000040000795c */ /* 0x000fea0000300000 */
.L_x_297:
[----:B------:R-:W-:Y:S05]  /*18280*/  BSYNC.RECONVERGENT B0 ;  /* 0x0000000000007941 */ /* 0x000fea0003800200 */
.L_x_296:
[----:B------:R-:W-:Y:S04]  /*18290*/  BSSY.RECONVERGENT B0, `(.L_x_298) ;  /* 0x0000003000007945 */ /* 0x000fe80003800200 */
[----:B------:R-:W-:Y:S05]  /*182a0*/  @P1 BRA `(.L_x_299) ;  /* 0x0000000000041947 */ /* 0x000fea0003800000 */
[----:B------:R-:W-:Y:S05]  /*182b0*/  BPT.TRAP 0x1 ;  /* 0x000000040000795c */ /* 0x000fea0000300000 */
.L_x_299:
[----:B------:R-:W-:Y:S05]  /*182c0*/  BSYNC.RECONVERGENT B0 ;  /* 0x0000000000007941 */ /* 0x000fea0003800200 */
.L_x_298:
[----:B------:R-:W3:Y:S01]  /*182d0*/  LDCU.64 UR4, c[0x0][0x348] ;  /* 0x00006900ff0477ac */ /* 0x000ee20008000a00 */
[----:B------:R-:W-:Y:S02]  /*182e0*/  UIADD3 UR19, UPT, UPT, UR11, 0x80, URZ ;  /* 0x000000800b137890 */ /* 0x000fe4000fffe0ff */
[----:B------:R-:W-:Y:S02]  /*182f0*/  UIADD3 UR16, UPT, UPT, UR8, 0x4000, URZ ;  /* 0x0000400008107890 */ /* 0x000fe4000fffe0ff */
[----:B------:R-:W-:Y:S01]  /*18300*/  UIADD3 UR17, UPT, UPT, UR8, 0x14008, URZ ;  /* 0x0001400808117890 */ /* 0x000fe2000fffe0ff */
[----:B------:R-:W-:Y:S01]  /*18310*/  UMOV UR18, URZ ;  /* 0x000000ff00127c82 */ /* 0x000fe20008000000 */
[----:B------:R-:W-:Y:S01]  /*18320*/  UMOV UR20, UR12 ;  /* 0x0000000c00147c82 */ /* 0x000fe20008000000 */
        /* <DEDUP_REMOVED lines=9> */
.L_x_300:
[----:B------:R-:W3:Y:S01]  /*183c0*/  SYNCS.PHASECHK.TRANS64.TRYWAIT P2, [UR8+0x14040], R3 ;  /* 0x01404003ff0075a7 */ /* 0x000ee20008041108 */
[----:B--2---:R-:W-:Y:S01]  /*183d0*/  @!P0 MOV R2, 0x4000 ;  /* 0x0000400000028802 */ /* 0x004fe20000000f00 */
[----:B---3--:R-:W-:Y:S06]  /*183e0*/  @!P2 BRA `(.L_x_301) ;  /* 0x0000002c006ca947 */ /* 0x008fec0003800000 */
.L_x_440:
[----:B------:R2:W-:Y:S01]  /*183f0*/  @!P0 SYNCS.ARRIVE.TRANS64 RZ, [UR8+0x14028], R2 ;  /* 0x01402802ffff89a7 */ /* 0x0005e20008000008 */
[----:B------:R-:W-:Y:S05]  /*18400*/  BRA.U !UP2, `(.L_x_302) ;  /* 0x000000010a047547 */ /* 0x000fea000b800000 */
[----:B------:R-:W-:Y:S05]  /*18410*/  BPT.TRAP 0x1 ;  /* 0x000000040000795c */ /* 0x000fea0000300000 */
.L_x_302:
[----:B------:R-:W-:Y:S04]  /*18420*/  BSSY.RECONVERGENT B0, `(.L_x_303) ;  /* 0x0000003000007945 */ /* 0x000fe80003800200 */
[----:B------:R-:W-:Y:S05]  /*18430*/  @P1 BRA `(.L_x_304) ;  /* 0x0000000000041947 */ /* 0x000fea0003800000 */
[----:B------:R-:W-:Y:S05]  /*18440*/  BPT.TRAP 0x1 ;  /* 0x000000040000795c */ /* 0x000fea0000300000 */
.L_x_304:
[----:B------:R-:W-:Y:S05]  /*18450*/  BSYNC.RECONVERGENT B0 ;  /* 0x0000000000007941 */ /* 0x000fea0003800200 */
.L_x_303:
[----:B------:R-:W3:Y:S01]  /*18460*/  LDCU.64 UR4, c[0x0][0x348] ;  /* 0x00006900ff0477ac */ /* 0x000ee20008000a00 */
[----:B------:R-:W-:Y:S02]  /*18470*/  UIADD3 UR32, UPT, UPT, UR8, 0xc000, URZ ;  /* 0x0000c00008207890 */ /* 0x000fe4000fffe0ff */
[----:B------:R-:W-:Y:S01]  /*18480*/  UIADD3 UR33, UPT, UPT, UR8, 0x14028, URZ ;  /* 0x0001402808217890 */ /* 0x000fe2000fffe0ff */
[----:B------:R-:W-:Y:S01]  /*18490*/  UMOV UR34, URZ ;  /* 0x000000ff00227c82 */ /* 0x000fe20008000000 */
[----:B------:R-:W-:Y:S01]  /*184a0*/  UMOV UR35, URZ ;  /* 0x000000ff00237c82 */ /* 0x000fe20008000000 */
[----:B---3--:R-:W-:-:S03]  /*184b0*/  UIADD3 UR10, UP1, UPT, UR4, 0x280, URZ ;  /* 0x00000280040a7890 */ /* 0x008fc6000ff3e0ff */
[----:B------:R-:W-:Y:S01]  /*184c0*/  UMOV UR4, 0x0 ;  /* 0x0000000000047882 */ /* 0x000fe20000000000 */
[----:B------:R-:W-:-:S03]  /*184d0*/  UIADD3.X UR11, UPT, UPT, URZ, UR5, URZ, UP1, !UPT ;  /* 0x00000005ff0b7290 */ /* 0x000fc60008ffe4ff */
[----:B------:R-:W-:-:S06]  /*184e0*/  UMOV UR5, 0x10000000 ;  /* 0x1000000000057882 */ /* 0x000fcc0000000000 */
[----:B------:R3:W-:Y:S01]  /*184f0*/  UTMALDG.4D [UR32], [UR10], desc[UR4] ;  /* 0x000004200a0075b4 */ /* 0x0007e20008019000 */
[----:B------:R-:W-:Y:S01]  /*18500*/  NOP ;  /* 0x0000000000007918 */ /* 0x000fe20000000000 */
[----:B------:R-:W-:-:S06]  /*18510*/  UISETP.GE.AND UP1, UPT, UR7, 0x81, UPT ;  /* 0x000000810700788c */ /* 0x000fcc000bf26270 */
[----:B------:R-:W-:-:S13]  /*18520*/  PLOP3.LUT P2, PT, PT, PT, UP1, 0x80, 0x8 ;  /* 0x000000000008781c */ /* 0x000fda0003f4f018 */
[----:B---3--:R-:W-:Y:S05]  /*18530*/  @!P2 EXIT ;  /* 0x000000000000a94d */ /* 0x008fea0003800000 */
[----:B------:R-:W-:Y:S01]  /*18540*/  UIADD3 UR5, UPT, UPT, UR7, 0x7f, URZ ;  /* 0x0000007f07057890 */ /* 0x000fe2000fffe0ff */
[----:B------:R-:W-:Y:S01]  /*18550*/  HFMA2 R4, -RZ, RZ, 0, 5.9604644775390625e-08 ;  /* 0x00000001ff047431 */ /* 0x000fe200000001ff */
[----:B------:R-:W-:Y:S02]  /*18560*/  UMOV UR10, 0x2 ;  /* 0x00000002000a7882 */ /* 0x000fe40000000000 */
[----:B------:R-:W-:-:S04]  /*18570*/  USHF.R.S32.HI UR4, URZ, 0x1f, UR5 ;  /* 0x0000001fff047899 */ /* 0x000fc80008011405 */
[----:B------:R-:W-:-:S04]  /*18580*/  ULEA.HI UR4, UR4, UR5, URZ, 0x7 ;  /* 0x0000000504047291 */ /* 0x000fc8000f8f38ff */
[----:B------:R-:W-:-:S04]  /*18590*/  USHF.R.S32.HI UR9, URZ, 0x7, UR4 ;  /* 0x00000007ff097899 */ /* 0x000fc80008011404 */
[----:B------:R-:W-:-:S04]  /*185a0*/  UISETP.LT.AND UP1, UPT, UR9, 0x2, UPT ;  /* 0x000000020900788c */ /* 0x000fc8000bf21270 */
[----:B------:R-:W-:-:S04]  /*185b0*/  USEL UR4, UR9, 0x2, UP1 ;  /* 0x0000000209047887 */ /* 0x000fc80008800000 */
[----:B------:R-:W-:-:S04]  /*185c0*/  UIADD3 UR9, UPT, UPT, UR9, -UR4, URZ ;  /* 0x8000000409097290 */ /* 0x000fc8000fffe0ff */
[----:B------:R-:W-:Y:S02]  /*185d0*/  UISETP.GE.U32.AND UP1, UPT, UR9, 0x3, UPT ;  /* 0x000000030900788c */ /* 0x000fe4000bf26070 */
[----:B------:R-:W-:Y:S01]  /*185e0*/  UIADD3 UR11, UPT, UPT, UR9, 0x1, URZ ;  /* 0x00000001090b7890 */ /* 0x000fe2000fffe0ff */
[----:B------:R-:W3:Y:S03]  /*185f0*/  LDCU.64 UR4, c[0x0][0x348] ;  /* 0x00006900ff0477ac */ /* 0x000ee60008000a00 */
[----:B------:R-:W-:Y:S01]  /*18600*/  ULOP3.LUT UR6, UR11, 0x3, URZ, 0xc0, !UPT ;  /* 0x000000030b067892 */ /* 0x000fe2000f8ec0ff */
[----:B------:R-:W-:Y:S02]  /*18610*/  UMOV UR9, 0x1 ;  /* 0x0000000100097882 */ /* 0x000fe40000000000 */
[----:B------:R-:W-:Y:S09]  /*18620*/  BRA.U !UP1, `(.L_x_305) ;  /* 0x0000001109107547 */ /* 0x000ff2000b800000 */
[----:B------:R-:W-:Y:S01]  /*18630*/  ULOP3.LUT UR9, UR11, 0xfffffffc, URZ, 0xc0, !UPT ;  /* 0xfffffffc0b097892 */ /* 0x000fe2000f8ec0ff */
[----:B------:R-:W-:Y:S01]  /*18640*/  MOV R4, 0x1 ;  /* 0x0000000100047802 */ /* 0x000fe20000000f00 */
[----:B------:R-:W-:Y:S01]  /*18650*/  UMOV UR10, 0x2 ;  /* 0x00000002000a7882 */ /* 0x000fe20000000000 */
[----:B------:R-:W-:Y:S01]  /*18660*/  UMOV UR7, URZ ;  /* 0x000000ff00077c82 */ /* 0x000fe20008000000 */
[----:B------:R-:W-:Y:S01]  /*18670*/  UIADD3 UR9, UPT, UPT, -UR9, URZ, URZ ;  /* 0x000000ff09097290 */ /* 0x000fe2000fffe1ff */
[----:B------:R-:W-:-:S11]  /*18680*/  UMOV UR27, 0x100 ;  /* 0x00000100001b7882 */ /* 0x000fd60000000000 */
.L_x_346:
[----:B-1----:R-:W-:Y:S05]  /*18690*/  BRA.U !UP0, `(.L_x_306) ;  /* 0x0000000108047547 */ /* 0x002fea000b800000 */
[----:B---3--:R-:W-:Y:S05]  /*186a0*/  BPT.TRAP 0x1 ;  /* 0x000000040000795c */ /* 0x008fea0000300000 */
.L_x_306:
[----:B------:R-:W4:Y:S01]  /*186b0*/  S2UR UR8, SR_CgaCtaId ;  /* 0x00000000000879c3 */ /* 0x000f220000008800 */
[----:B------:R-:W-:Y:S01]  /*186c0*/  UMOV UR11, 0x400 ;  /* 0x00000400000b7882 */ /* 0x000fe20000000000 */
[----:B-1----:R-:W-:Y:S02]  /*186d0*/  SHF.L.U32 R3, R4, 0x1f, RZ ;  /* 0x0000001f04037819 */ /* 0x002fe400000006ff */
[----:B--2---:R-:W-:Y:S01]  /*186e0*/  @!P0 MOV R2, 0x4000 ;  /* 0x0000400000028802 */ /* 0x004fe20000000f00 */
[----:B----4-:R-:W-:-:S04]  /*186f0*/  ULEA UR8, UR8, UR11, 0x18 ;  /* 0x0000000b08087291 */ /* 0x010fc8000f8ec0ff */
[----:B------:R-:W-:-:S09]  /*18700*/  ULEA UR33, UR10, UR8, 0x3 ;  /* 0x000000080a217291 */ /* 0x000fd2000f8e18ff */
[----:B------:R-:W1:Y:S02]  /*18710*/  SYNCS.PHASECHK.TRANS64.TRYWAIT P2, [UR33+0x14038], R3 ;  /* 0x01403803ff0075a7 */ /* 0x000e640008041121 */
[----:B-1----:R-:W-:Y:S05]  /*18720*/  @!P2 BRA `(.L_x_307) ;  /* 0x0000002800b4a947 */ /* 0x002fea0003800000 */
.L_x_442:
[----:B------:R2:W-:Y:S01]  /*18730*/  @!P0 SYNCS.ARRIVE.TRANS64 RZ, [UR33+0x14020], R2 ;  /* 0x01402002ffff89a7 */ /* 0x0005e20008000021 */
[----:B------:R-:W-:Y:S05]  /*18740*/  BRA.U !UP2, `(.L_x_308) ;  /* 0x000000010a047547 */ /* 0x000fea000b800000 */
[----:B---3--:R-:W-:Y:S05]  /*18750*/  BPT.TRAP 0x1 ;  /* 0x000000040000795c */ /* 0x008fea0000300000 */
.L_x_308:
[----:B------:R-:W-:Y:S04]  /*18760*/  BSSY.RECONVERGENT B0, `(.L_x_309) ;  /* 0x0000003000007945 */ /* 0x000fe80003800200 */
[----:B------:R-:W-:Y:S05]  /*18770*/  @P1 BRA `(.L_x_310) ;  /* 0x0000000000041947 */ /* 0x000fea0003800000 */
[----:B---3--:R-:W-:Y:S05]  /*18780*/  BPT.TRAP 0x1 ;  /* 0x000000040000795c */ /* 0x008fea0000300000 */
.L_x_310:
[----:B---3--:R-:W-:Y:S05]  /*18790*/  BSYNC.RECONVERGENT B0 ;  /* 0x0000000000007941 */ /* 0x008fea0003800200 */
.L_x_309:
[----:B------:R-:W-:Y:S02]  /*187a0*/  ULEA UR32, UR10, UR8, 0xe ;  /* 0x000000080a207291 */ /* 0x000fe4000f8e70ff */
[----:B------:R-:W-:Y:S02]  /*187b0*/  UIADD3 UR14, UP1, UPT, UR4, 0x180, URZ ;  /* 0x00000180040e7890 */ /* 0x000fe4000ff3e0ff */
[----:B------:R-:W-:Y:S02]  /*187c0*/  UIADD3 UR35, UPT, UPT, UR27, -0x80, URZ ;  /* 0xffffff801b237890 */ /* 0x000fe4000fffe0ff */
[----:B------:R-:W-:Y:S02]  /*187d0*/  UIADD3 UR33, UPT, UPT, UR33, 0x14020, URZ ;  /* 0x0001402021217890 */ /* 0x000fe4000fffe0ff */
[----:B------:R-:W-:Y:S02]  /*187e0*/  UIADD3 UR32, UPT, UPT, UR32, 0x8000, URZ ;  /* 0x0000800020207890 */ /* 0x000fe4000fffe0ff */
[----:B------:R-:W-:Y:S01]  /*187f0*/  UIADD3.X UR15, UPT, UPT, URZ, UR5, URZ, UP1, !UPT ;  /* 0x00000005ff0f7290 */ /* 0x000fe20008ffe4ff */
[----:B------:R-:W-:Y:S01]  /*18800*/  UMOV UR12, 0x0 ;  /* 0x00000000000c7882 */ /* 0x000fe20000000000 */
[----:B------:R-:W-:Y:S01]  /*18810*/  UMOV UR13, 0x10000000 ;  /* 0x10000000000d7882 */ /* 0x000fe20000000000 */
[----:B------:R-:W-:Y:S01]  /*18820*/  UMOV UR34, URZ ;  /* 0x000000ff00227c82 */ /* 0x000fe20008000000 */
[----:B------:R-:W-:-:S05]  /*18830*/  UIADD3 UR10, UPT, UPT, UR10, 0x1, URZ ;  /* 0x000000010a0a7890 */ /* 0x000fca000fffe0ff */
[----:B------:R3:W-:Y:S01]  /*18840*/  UTMALDG.4D [UR32], [UR14], desc[UR12] ;  /* 0x00000c200e0075b4 */ /* 0x0007e20008019000 */
[----:B------:R-:W-:-:S04]  /*18850*/  UISETP.NE.AND UP1, UPT, UR10, 0x3, UPT ;  /* 0x000000030a00788c */ /* 0x000fc8000bf25270 */
[----:B------:R-:W-:Y:S02]  /*18860*/  USEL UR11, URZ, 0x1, UP1 ;  /* 0x00000001ff0b7887 */ /* 0x000fe40008800000 */
[----:B------:R-:W-:-:S04]  /*18870*/  USEL UR10, UR10, URZ, UP1 ;  /* 0x000000ff0a0a7287 */ /* 0x000fc80008800000 */
[----:B-1----:R-:W-:Y:S01]  /*18880*/  LOP3.LUT R3, R4, UR11, RZ, 0x3c, !PT ;  /* 0x0000000b04037c12 */ /* 0x002fe2000f8e3cff */
[----:B---3--:R-:W-:Y:S07]  /*18890*/  BRA.U !UP0, `(.L_x_311) ;  /* 0x0000000108047547 */ /* 0x008fee000b800000 */
[----:B------:R-:W-:Y:S05]  /*188a0*/  BPT.TRAP 0x1 ;  /* 0x000000040000795c */ /* 0x000fea0000300000 */
.L_x_311:
[----:B------:R-:W-:Y:S01]  /*188b0*/  ULEA UR17, UR10, UR8, 0x3 ;  /* 0x000000080a117291 */ /* 0x000fe2000f8e18ff */
[----:B------:R-:W-:Y:S02]  /*188c0*/  SHF.L.U32 R5, R3, 0x1f, RZ ;  /* 0x0000001f03057819 */ /* 0x000fe400000006ff */
[----:B--2---:R-:W-:-:S06]  /*188d0*/  @!P0 MOV R2, 0x4000 ;  /* 0x0000400000028802 */ /* 0x004fcc0000000f00 */
[----:B------:R-:W1:Y:S02]  /*188e0*/  SYNCS.PHASECHK.TRANS64.TRYWAIT P2, [UR17+0x14038], R5 ;  /* 0x01403805ff0075a7 */ /* 0x000e640008041111 */
[----:B-1----:R-:W-:Y:S05]  /*188f0*/  @!P2 BRA `(.L_x_312) ;  /* 0x000000280058a947 */ /* 0x002fea0003800000 */
.L_x_444:
[----:B------:R2:W-:Y:S01]  /*18900*/  @!P0 SYNCS.ARRIVE.TRANS64 RZ, [UR17+0x14020], R2 ;  /* 0x01402002ffff89a7 */ /* 0x0005e20008000011 */
[----:B------:R-:W-:Y:S05]  /*18910*/  BRA.U !UP2, `(.L_x_313) ;  /* 0x000000010a047547 */ /* 0x000fea000b800000 */
[----:B------:R-:W-:Y:S05]  /*18920*/  BPT.TRAP 0x1 ;  /* 0x000000040000795c */ /* 0x000fea0000300000 */
.L_x_313:
[----:B------:R-:W-:Y:S04]  /*18930*/  BSSY.RECONVERGENT B0, `(.L_x_314) ;  /* 0x0000003000007945 */ /* 0x000fe80003800200 */
[----:B------:R-:W-:Y:S05]  /*18940*/  @P1 BRA `(.L_x_315) ;  /* 0x0000000000041947 */ /* 0x000fea0003800000 */
[----:B------:R-:W-:Y:S05]  /*18950*/  BPT.TRAP 0x1 ;  /* 0x000000040000795c */ /* 0x000fea0000300000 */
.L_x_315:
[----:B------:R-:W-:Y:S05]  /*18960*/  BSYNC.RECONVERGENT B0 ;  /* 0x0000000000007941 */ /* 0x000fea0003800200 */
.L_x_314:
        /* <DEDUP_REMOVED lines=9> */
[----:B------:R-:W-:Y:S01]  /*18a00*/  UMOV UR20, UR36 ;  /* 0x0000002400147c82 */ /* 0x000fe20008000000 */
[----:B------:R-:W-:Y:S01]  /*18a10*/  UMOV UR21, UR37 ;  /* 0x0000002500157c82 */ /* 0x000fe20008000000 */
[----:B------:R-:W-:-:S03]  /*18a20*/  UIADD3 UR10, UPT, UPT, UR10, 0x1, URZ ;  /* 0x000000010a0a7890 */ /* 0x000fc6000fffe0ff */
[----:B------:R3:W-:Y:S01]  /*18a30*/  UTMALDG.4D [UR16], [UR14], desc[UR12] ;  /* 0x00000c100e0075b4 */ /* 0x0007e20008019000 */
[----:B------:R-:W-:-:S04]  /*18a40*/  UISETP.NE.AND UP1, UPT, UR10, 0x3, UPT ;  /* 0x000000030a00788c */ /* 0x000fc8000bf25270 */
[----:B------:R-:W-:Y:S02]  /*18a50*/  USEL UR11, URZ, 0x1, UP1 ;  /* 0x00000001ff0b7887 */ /* 0x000fe40008800000 */
[----:B------:R-:W-:-:S04]  /*18a60*/  USEL UR10, UR10, URZ, UP1 ;  /* 0x000000ff0a0a7287 */ /* 0x000fc80008800000 */
[----:B------:R-:W-:Y:S01]  /*18a70*/  LOP3.LUT R3, R3, UR11, RZ, 0x3c, !PT ;  /* 0x0000000b03037c12 */ /* 0x000fe2000f8e3cff */
[----:B---3--:R-:W-:Y:S07]  /*18a80*/  BRA.U !UP0, `(.L_x_316) ;  /* 0x0000000108047547 */ /* 0x008fee000b800000 */
[----:B------:R-:W-:Y:S05]  /*18a90*/  BPT.TRAP 0x1 ;  /* 0x000000040000795c */ /* 0x000fea0000300000 */
.L_x_316:
[----:B------:R-:W-:Y:S01]  /*18aa0*/  ULEA UR25, UR10, UR8, 0x3 ;  /* 0x000000080a197291 */ /* 0x000fe2000f8e18ff */
[----:B-1----:R-:W-:Y:S02]  /*18ab0*/  SHF.L.U32 R5, R3, 0x1f, RZ ;  /* 0x0000001f03057819 */ /* 0x002fe400000006ff */
[----:B--2---:R-:W-:-:S06]  /*18ac0*/  @!P0 MOV R2, 0x4000 ;  /* 0x0000400000028802 */ /* 0x004fcc0000000f00 */
[----:B------:R-:W1:Y:S02]  /*18ad0*/  SYNCS.PHASECHK.TRANS64.TRYWAIT P2, [UR25+0x14038], R5 ;  /* 0x01403805ff0075a7 */ /* 0x000e640008041119 */
[----:B-1----:R-:W-:Y:S05]  /*18ae0*/  @!P2 BRA `(.L_x_317) ;  /* 0x0000002400f4a947 */ /* 0x002fea0003800000 */
.L_x_446:
[----:B------:R2:W-:Y:S01]  /*18af0*/  @!P0 SYNCS.ARRIVE.TRANS64 RZ, [UR25+0x14020], R2 ;  /* 0x01402002ffff89a7 */ /* 0x0005e20008000019 */
[----:B------:R-:W-:Y:S05]  /*18b00*/  BRA.U !UP2, `(.L_x_318) ;  /* 0x000000010a047547 */ /* 0x000fea000b800000 */
[----:B------:R-:W-:Y:S05]  /*18b10*/  BPT.TRAP 0x1 ;  /* 0x000000040000795c */ /* 0x000fea0000300000 */
.L_x_318:
[----:B------:R-:W-:Y:S04]  /*18b20*/  BSSY.RECONVERGENT B0, `(.L_x_319) ;  /* 0x0000003000007945 */ /* 0x000fe80003800200 */
[----:B------:R-:W-:Y:S05]  /*18b30*/  @P1 BRA `(.L_x_320) ;  /* 0x0000000000041947 */ /* 0x000fea0003800000 */
[----:B------:R-:W-:Y:S05]  /*18b40*/  BPT.TRAP 0x1 ;  /* 0x000000040000795c */ /* 0x000fea0000300000 */
.L_x_320:
[----:B------:R-:W-:Y:S05]  /*18b50*/  BSYNC.RECONVERGENT B0 ;  /* 0x0000000000007941 */ /* 0x000fea0003800200 */
.L_x_319:
[----:B------:R-:W-:Y:S02]  /*18b60*/  ULEA UR24, UR10, UR8, 0xe ;  /* 0x000000080a187291 */ /* 0x000fe4000f8e70ff */
[----:B------:R-:W-:Y:S02]  /*18b70*/  UIADD3 UR14, UP1, UPT, UR4, 0x180, URZ ;  /* 0x00000180040e7890 */ /* 0x000fe4000ff3e0ff */
        /* <DEDUP_REMOVED lines=16> */
.L_x_321:
[----:B------:R-:W-:Y:S01]  /*18c80*/  ULEA UR17, UR10, UR8, 0x3 ;  /* 0x000000080a117291 */ /* 0x000fe2000f8e18ff */
[----:B-1----:R-:W-:Y:S02]  /*18c90*/  SHF.L.U32 R5, R3, 0x1f, RZ ;  /* 0x0000001f03057819 */ /* 0x002fe400000006ff */
[----:B--2---:R-:W-:-:S06]  /*18ca0*/  @!P0 MOV R2, 0x4000 ;  /* 0x0000400000028802 */ /* 0x004fcc0000000f00 */
[----:B------:R-:W1:Y:S02]  /*18cb0*/  SYNCS.PHASECHK.TRANS64.TRYWAIT P2, [UR17+0x14038], R5 ;  /* 0x01403805ff0075a7 */ /* 0x000e640008041111 */
[----:B-1----:R-:W-:Y:S05]  /*18cc0*/  @!P2 BRA `(.L_x_322) ;  /* 0x000000240094a947 */ /* 0x002fea0003800000 */
.L_x_448:
[----:B------:R2:W-:Y:S01]  /*18cd0*/  @!P0 SYNCS.ARRIVE.TRANS64 RZ, [UR17+0x14020], R2 ;  /* 0x01402002ffff89a7 */ /* 0x0005e20008000011 */
[----:B------:R-:W-:Y:S05]  /*18ce0*/  BRA.U !UP2, `(.L_x_323) ;  /* 0x000000010a047547 */ /* 0x000fea000b800000 */
[----:B------:R-:W-:Y:S05]  /*18cf0*/  BPT.TRAP 0x1 ;  /* 0x000000040000795c */ /* 0x000fea0000300000 */
.L_x_323:
[----:B------:R-:W-:Y:S04]  /*18d00*/  BSSY.RECONVERGENT B0, `(.L_x_324) ;  /* 0x0000003000007945 */ /* 0x000fe80003800200 */
[----:B------:R-:W-:Y:S05]  /*18d10*/  @P1 BRA `(.L_x_325) ;  /* 0x0000000000041947 */ /* 0x000fea0003800000 */
[----:B------:R-:W-:Y:S05]  /*18d20*/  BPT.TRAP 0x1 ;  /* 0x000000040000795c */ /* 0x000fea0000300000 */
.L_x_325:
[----:B------:R-:W-:Y:S05]  /*18d30*/  BSYNC.RECONVERGENT B0 ;  /* 0x0000000000007941 */ /* 0x000fea0003800200 */
.L_x_324:
        /* <DEDUP_REMOVED lines=10> */
[----:B------:R-:W-:Y:S01]  /*18de0*/  UMOV UR21, UR37 ;  /* 0x0000002500157c82 */ /* 0x000fe20008000000 */
[----:B------:R-:W-:-:S02]  /*18df0*/  UIADD3 UR10, UPT, UPT, UR10, 0x1, URZ ;  /* 0x000000010a0a7890 */ /* 0x000fc4000fffe0ff */
[----:B------:R3:W-:Y:S02]  /*18e00*/  UTMALDG.4D [UR16], [UR14], desc[UR12] ;  /* 0x00000c100e0075b4 */ /* 0x0007e40008019000 */
[----:B------:R-:W-:-:S04]  /*18e10*/  UISETP.NE.AND UP1, UPT, UR10, 0x3, UPT ;  /* 0x000000030a00788c */ /* 0x000fc8000bf25270 */
[----:B------:R-:W-:Y:S02]  /*18e20*/  USEL UR11, URZ, 0x1, UP1 ;  /* 0x00000001ff0b7887 */ /* 0x000fe40008800000 */
[----:B------:R-:W-:-:S04]  /*18e30*/  USEL UR10, UR10, URZ, UP1 ;  /* 0x000000ff0a0a7287 */ /* 0x000fc80008800000 */
[----:B------:R-:W-:Y:S01]  /*18e40*/  LOP3.LUT R3, R3, UR11, RZ, 0x3c, !PT ;  /* 0x0000000b03037c12 */ /* 0x000fe2000f8e3cff */
[----:B---3--:R-:W-:Y:S07]  /*18e50*/  BRA.U !UP0, `(.L_x_326) ;  /* 0x0000000108047547 */ /* 0x008fee000b800000 */
[----:B------:R-:W-:Y:S05]  /*18e60*/  BPT.TRAP 0x1 ;  /* 0x000000040000795c */ /* 0x000fea0000300000 */
.L_x_326:
[----:B------:R-:W-:Y:S01]  /*18e70*/  ULEA UR17, UR10, UR8, 0x3 ;  /* 0x000000080a117291 */ /* 0x000fe2000f8e18ff */
[----:B-1----:R-:W-:Y:S02]  /*18e80*/  SHF.L.U32 R5, R3, 0x1f, RZ ;  /* 0x0000001f03057819 */ /* 0x002fe400000006ff */
[----:B--2---:R-:W-:-:S06]  /*18e90*/  @!P0 MOV R2, 0x4000 ;  /* 0x0000400000028802 */ /* 0x004fcc0000000f00 */
[----:B------:R-:W1:Y:S02]  /*18ea0*/  SYNCS.PHASECHK.TRANS64.TRYWAIT P2, [UR17+0x14038], R5 ;  /* 0x01403805ff0075a7 */ /* 0x000e640008041111 */
[----:B-1----:R-:W-:Y:S05]  /*18eb0*/  @!P2 BRA `(.L_x_327) ;  /* 0x000000240030a947 */ /* 0x002fea0003800000 */
.L_x_450:
[----:B------:R2:W-:Y:S01]  /*18ec0*/  @!P0 SYNCS.ARRIVE.TRANS64 RZ, [UR17+0x14020], R2 ;  /* 0x01402002ffff89a7 */ /* 0x0005e20008000011 */
[----:B------:R-:W-:Y:S05]  /*18ed0*/  BRA.U !UP2, `(.L_x_328) ;  /* 0x000000010a047547 */ /* 0x000fea000b800000 */
[----:B------:R-:W-:Y:S05]  /*18ee0*/  BPT.TRAP 0x1 ;  /* 0x000000040000795c */ /* 0x000fea0000300000 */
.L_x_328:
[----:B------:R-:W-:Y:S04]  /*18ef0*/  BSSY.RECONVERGENT B0, `(.L_x_329) ;  /* 0x0000003000007945 */ /* 0x000fe80003800200 */
[----:B------:R-:W-:Y:S05]  /*18f00*/  @P1 BRA `(.L_x_330) ;  /* 0x0000000000041947 */ /* 0x000fea0003800000 */
[----:B------:R-:W-:Y:S05]  /*18f10*/  BPT.TRAP 0x1 ;  /* 0x000000040000795c */ /* 0x000fea0000300000 */
.L_x_330:
[----:B------:R-:W-:Y:S05]  /*18f20*/  BSYNC.RECONVERGENT B0 ;  /* 0x0000000000007941 */ /* 0x000fea0003800200 */
.L_x_329:
[----:B------:R-:W-:Y:S02]  /*18f30*/  ULEA UR16, UR10, UR8, 0xe ;  /* 0x000000080a107291 */ /* 0x000fe4000f8e70ff */
[----:B------:R-:W-:Y:S02]  /*18f40*/  UIADD3 UR14, UP1, UPT, UR4, 0x180, URZ ;  /* 0x00000180040e7890 */ /* 0x000fe4000ff3e0ff */
[----:B------:R-:W-:Y:S02]  /*18f50*/  UIADD3 UR19, UPT, UPT, UR27, 0x80, URZ ;  /* 0x000000801b137890 */ /* 0x000fe4000fffe0ff */
        /* <DEDUP_REMOVED lines=16> */
.L_x_331:
[----:B------:R-:W-:Y:S01]  /*19060*/  ULEA UR17, UR10, UR8, 0x3 ;  /* 0x000000080a117291 */ /* 0x000fe2000f8e18ff */
[----:B-1----:R-:W-:Y:S02]  /*19070*/  SHF.L.U32 R5, R3, 0x1f, RZ ;  /* 0x0000001f03057819 */ /* 0x002fe400000006ff */
[----:B--2---:R-:W-:-:S06]  /*19080*/  @!P0 MOV R2, 0x4000 ;  /* 0x0000400000028802 */ /* 0x004fcc0000000f00 */
[----:B------:R-:W1:Y:S02]  /*19090*/  SYNCS.PHASECHK.TRANS64.TRYWAIT P2, [UR17+0x14038], R5 ;  /* 0x01403805ff0075a7 */ /* 0x000e640008041111 */
[----:B-1----:R-:W-:Y:S05]  /*190a0*/  @!P2 BRA `(.L_x_332) ;  /* 0x0000002000cca947 */ /* 0x002fea0003800000 */
.L_x_452:
[----:B------:R2:W-:Y:S01]  /*190b0*/  @!P0 SYNCS.ARRIVE.TRANS64 RZ, [UR17+0x14020], R2 ;  /* 0x01402002ffff89a7 */ /* 0x0005e20008000011 */
[----:B------:R-:W-:Y:S05]  /*190c0*/  BRA.U !UP2, `(.L_x_333) ;  /* 0x000000010a047547 */ /* 0x000fea000b800000 */
[----:B------:R-:W-:Y:S05]  /*190d0*/  BPT.TRAP 0x1 ;  /* 0x000000040000795c */ /* 0x000fea0000300000 */
.L_x_333:
[----:B------:R-:W-:Y:S04]  /*190e0*/  BSSY.RECONVERGENT B0, `(.L_x_334) ;  /* 0x0000003000007945 */ /* 0x000fe80003800200 */
[----:B------:R-:W-:Y:S05]  /*190f0*/  @P1 BRA `(.L_x_335) ;  /* 0x0000000000041947 */ /* 0x000fea0003800000 */
[----:B------:R-:W-:Y:S05]  /*19100*/  BPT.TRAP 0x1 ;  /* 0x000000040000795c */ /* 0x000fea0000300000 */
.L_x_335:
[----:B------:R-:W-:Y:S05]  /*19110*/  BSYNC.RECONVERGENT B0 ;  /* 0x0000000000007941 */ /* 0x000fea0003800200 */
.L_x_334:
        /* <DEDUP_REMOVED lines=19> */
.L_x_336:
[----:B------:R-:W-:Y:S01]  /*19250*/  ULEA UR17, UR10, UR8, 0x3 ;  /* 0x000000080a117291 */ /* 0x000fe2000f8e18ff */
[----:B-1----:R-:W-:Y:S02]  /*19260*/  SHF.L.U32 R5, R3, 0x1f, RZ ;  /* 0x0000001f03057819 */ /* 0x002fe400000006ff */
[----:B--2---:R-:W-:-:S06]  /*19270*/  @!P0 MOV R2, 0x4000 ;  /* 0x0000400000028802 */ /* 0x004fcc0000000f00 */
[----:B------:R-:W1:Y:S02]  /*19280*/  SYNCS.PHASECHK.TRANS64.TRYWAIT P2, [UR17+0x14038], R5 ;  /* 0x01403805ff0075a7 */ /* 0x000e640008041111 */
[----:B-1----:R-:W-:Y:S05]  /*19290*/  @!P2 BRA `(.L_x_337) ;  /* 0x000000200068a947 */ /* 0x002fea0003800000 */
.L_x_454:
[----:B------:R2:W-:Y:S01]  /*192a0*/  @!P0 SYNCS.ARRIVE.TRANS64 RZ, [UR17+0x14020], R2 ;  /* 0x01402002ffff89a7 */ /* 0x0005e20008000011 */
[----:B------:R-:W-:Y:S05]  /*192b0*/  BRA.U !UP2, `(.L_x_338) ;  /* 0x000000010a047547 */ /* 0x000fea000b800000 */
[----:B------:R-:W-:Y:S05]  /*192c0*/  BPT.TRAP 0x1 ;  /* 0x000000040000795c */ /* 0x000fea0000300000 */
.L_x_338:
[----:B------:R-:W-:Y:S04]  /*192d0*/  BSSY.RECONVERGENT B0, `(.L_x_339) ;  /* 0x0000003000007945 */ /* 0x000fe80003800200 */
[----:B------:R-:W-:Y:S05]  /*192e0*/  @P1 BRA `(.L_x_340) ;  /* 0x0000000000041947 */ /* 0x000fea0003800000 */
[----:B------:R-:W-:Y:S05]  /*192f0*/  BPT.TRAP 0x1 ;  /* 0x000000040000795c */ /* 0x000fea0000300000 */
.L_x_340:
[----:B------:R-:W-:Y:S05]  /*19300*/  BSYNC.RECONVERGENT B0 ;  /* 0x0000000000007941 */ /* 0x000fea0003800200 */
.L_x_339:
        /* <DEDUP_REMOVED lines=19> */
.L_x_341:
[----:B------:R-:W-:Y:S01]  /*19440*/  ULEA UR17, UR10, UR8, 0x3 ;  /* 0x000000080a117291 */ /* 0x000fe2000f8e18ff */
[----:B-1----:R-:W-:Y:S02]  /*19450*/  SHF.L.U32 R5, R3, 0x1f, RZ ;  /* 0x0000001f03057819 */ /* 0x002fe400000006ff */
[----:B--2---:R-:W-:-:S06]  /*19460*/  @!P0 MOV R2, 0x4000 ;  /* 0x0000400000028802 */ /* 0x004fcc0000000f00 */
[----:B------:R-:W1:Y:S02]  /*19470*/  SYNCS.PHASECHK.TRANS64.TRYWAIT P2, [UR17+0x14038], R5 ;  /* 0x01403805ff0075a7 */ /* 0x000e640008041111 */
[----:B-1----:R-:W-:Y:S05]  /*19480*/  @!P2 BRA `(.L_x_342) ;  /* 0x000000200004a947 */ /* 0x002fea0003800000 */
.L_x_456:
[----:B------:R2:W-:Y:S01]  /*19490*/  @!P0 SYNCS.ARRIVE.TRANS64 RZ, [UR17+0x14020], R2 ;  /* 0x01402002ffff89a7 */ /* 0x0005e20008000011 */
[----:B------:R-:W-:Y:S05]  /*194a0*/  BRA.U !UP2, `(.L_x_343) ;  /* 0x000000010a047547 */ /* 0x000fea000b800000 */
[----:B------:R-:W-:Y:S05]  /*194b0*/  BPT.TRAP 0x1 ;  /* 0x000000040000795c */ /* 0x000fea0000300000 */
.L_x_343:
[----:B------:R-:W-:Y:S04]  /*194c0*/  BSSY.RECONVERGENT B0, `(.L_x_344) ;  /* 0x0000003000007945 */ /* 0x000fe80003800200 */
[----:B------:R-:W-:Y:S05]  /*194d0*/  @P1 BRA `(.L_x_345) ;  /* 0x0000000000041947 */ /* 0x000fea0003800000 */
[----:B------:R-:W-:Y:S05]  /*194e0*/  BPT.TRAP 0x1 ;  /* 0x000000040000795c */ /* 0x000fea0000300000 */
.L_x_345:
[----:B------:R-:W-:Y:S05]  /*194f0*/  BSYNC.RECONVERGENT B0 ;  /* 0x0000000000007941 */ /* 0x000fea0003800200 */
.L_x_344:
        /* <DEDUP_REMOVED lines=13> */
[----:B------:R-:W-:Y:S02]  /*195d0*/  UIADD3 UR9, UPT, UPT, UR9, 0x4, URZ ;  /* 0x0000000409097890 */ /* 0x000fe4000fffe0ff */
[----:B------:R-:W-:Y:S02]  /*195e0*/  UISETP.NE.AND UP1, UPT, UR10, 0x3, UPT ;  /* 0x000000030a00788c */ /* 0x000fe4000bf25270 */
[----:B------:R-:W-:Y:S02]  /*195f0*/  UIADD3 UR7, UPT, UPT, UR7, 0x4, URZ ;  /* 0x0000000407077890 */ /* 0x000fe4000fffe0ff */
[----:B------:R-:W-:Y:S02]  /*19600*/  USEL UR11, URZ, 0x1, UP1 ;  /* 0x00000001ff0b7887 */ /* 0x000fe40008800000 */
[----:B------:R-:W-:Y:S02]  /*19610*/  USEL UR10, UR10, URZ, UP1 ;  /* 0x000000ff0a0a7287 */ /* 0x000fe40008800000 */
[----:B------:R-:W-:-:S02]  /*19620*/  UISETP.NE.AND UP1, UPT, UR9, URZ, UPT ;  /* 0x000000ff0900728c */ /* 0x000fc4000bf25270 */
[----:B------:R-:W-:Y:S01]  /*19630*/  LOP3.LUT R4, R3, UR11, RZ, 0x3c, !PT ;  /* 0x0000000b03047c12 */ /* 0x000fe2000f8e3cff */
[----:B------:R-:W-:-:S06]  /*19640*/  UIADD3 UR27, UPT, UPT, UR27, 0x200, URZ ;  /* 0x000002001b1b7890 */ /* 0x000fcc000fffe0ff */
[----:B----4-:R-:W-:Y:S06]  /*19650*/  BRA.U UP1, `(.L_x_346) ;  /* 0xfffffff1010c7547 */ /* 0x010fec000b83ffff */
[----:B------:R-:W-:Y:S02]  /*19660*/  UIADD3 UR9, UPT, UPT, UR7, 0x1, URZ ;  /* 0x0000000107097890 */ /* 0x000fe4000fffe0ff */
.L_x_305:
[----:B------:R-:W-:-:S13]  /*19670*/  ISETP.NE.AND P2, PT, RZ, UR6, PT ;  /* 0x00000006ff007c0c */ /* 0x000fda000bf45270 */
[----:B---3--:R-:W-:Y:S05]  /*19680*/  @!P2 EXIT ;  /* 0x000000000000a94d */ /* 0x008fea0003800000 */
[----:B------:R-:W-:Y:S02]  /*19690*/  UIADD3 UR7, UPT, UPT, -UR6, URZ, URZ ;  /* 0x000000ff06077290 */ /* 0x000fe4000fffe1ff */
[----:B------:R-:W-:-:S12]  /*196a0*/  USHF.L.U32 UR27, UR9, 0x7, URZ ;  /* 0x00000007091b7899 */ /* 0x000fd800080006ff */
.L_x_357:
[----:B------:R-:W-:Y:S05]  /*196b0*/  BRA.U !UP0, `(.L_x_347) ;  /* 0x0000000108047547 */ /* 0x000fea000b800000 */
[----:B------:R-:W-:Y:S05]  /*196c0*/  BPT.TRAP 0x1 ;  /* 0x000000040000795c */ /* 0x000fea0000300000 */
.L_x_347:
[----:B------:R-:W-:Y:S01]  /*196d0*/  ULEA UR25, UR10, UR8, 0x3 ;  /* 0x000000080a197291 */ /* 0x000fe2000f8e18ff */
[----:B-1----:R-:W-:Y:S02]  /*196e0*/  SHF.L.U32 R3, R4, 0x1f, RZ ;  /* 0x0000001f04037819 */ /* 0x002fe400000006ff */
[----:B--2---:R-:W-:-:S06]  /*196f0*/  @!P0 MOV R2, 0x4000 ;  /* 0x0000400000028802 */ /* 0x004fcc0000000f00 */
[----:B------:R-:W1:Y:S02]  /*19700*/  SYNCS.PHASECHK.TRANS64.TRYWAIT P2, [UR25+0x14038], R3 ;  /* 0x01403803ff0075a7 */ /* 0x000e640008041119 */
[----:B-1----:R-:W-:Y:S05]  /*19710*/  @!P2 BRA `(.L_x_348) ;  /* 0x0000001c0078a947 */ /* 0x002fea0003800000 */
.L_x_458:
[----:B------:R2:W-:Y:S01]  /*19720*/  @!P0 SYNCS.ARRIVE.TRANS64 RZ, [UR25+0x14020], R2 ;  /* 0x01402002ffff89a7 */ /* 0x0005e20008000019 */
[----:B------:R-:W-:Y:S05]  /*19730*/  BRA.U !UP2, `(.L_x_349) ;  /* 0x000000010a047547 */ /* 0x000fea000b800000 */
[----:B------:R-:W-:Y:S05]  /*19740*/  BPT.TRAP 0x1 ;  /* 0x000000040000795c */ /* 0x000fea0000300000 */
.L_x_349:
[----:B------:R-:W-:Y:S04]  /*19750*/  BSSY.RECONVERGENT B0, `(.L_x_350) ;  /* 0x0000003000007945 */ /* 0x000fe80003800200 */
[----:B------:R-:W-:Y:S05]  /*19760*/  @P1 BRA `(.L_x_351) ;  /* 0x0000000000041947 */ /* 0x000fea0003800000 */
[----:B------:R-:W-:Y:S05]  /*19770*/  BPT.TRAP 0x1 ;  /* 0x000000040000795c */ /* 0x000fea0000300000 */
.L_x_351:
[----:B------:R-:W-:Y:S05]  /*19780*/  BSYNC.RECONVERGENT B0 ;  /* 0x0000000000007941 */ /* 0x000fea0003800200 */
.L_x_350:
        /* <DEDUP_REMOVED lines=15> */
[----:B-1----:R-:W-:Y:S01]  /*19880*/  LOP3.LUT R3, R4, UR9, RZ, 0x3c, !PT ;  /* 0x0000000904037c12 */ /* 0x002fe2000f8e3cff */
[----:B---3--:R-:W-:Y:S07]  /*19890*/  BRA.U !UP0, `(.L_x_352) ;  /* 0x0000000108047547 */ /* 0x008fee000b800000 */
[----:B------:R-:W-:Y:S05]  /*198a0*/  BPT.TRAP 0x1 ;  /* 0x000000040000795c */ /* 0x000fea0000300000 */
.L_x_352:
[----:B------:R-:W-:Y:S01]  /*198b0*/  ULEA UR17, UR6, UR8, 0x3 ;  /* 0x0000000806117291 */ /* 0x000fe2000f8e18ff */
[----:B------:R-:W-:Y:S02]  /*198c0*/  SHF.L.U32 R5, R3, 0x1f, RZ ;  /* 0x0000001f03057819 */ /* 0x000fe400000006ff */
[----:B--2---:R-:W-:-:S06]  /*198d0*/  @!P0 MOV R2, 0x4000 ;  /* 0x0000400000028802 */ /* 0x004fcc0000000f00 */
[----:B------:R-:W1:Y:S02]  /*198e0*/  SYNCS.PHASECHK.TRANS64.TRYWAIT P2, [UR17+0x14038], R5 ;  /* 0x01403805ff0075a7 */ /* 0x000e640008041111 */
[----:B-1----:R-:W-:Y:S05]  /*198f0*/  @!P2 BRA `(.L_x_353) ;  /* 0x0000001c0018a947 */ /* 0x002fea0003800000 */
.L_x_460:
[----:B------:R2:W-:Y:S01]  /*19900*/  @!P0 SYNCS.ARRIVE.TRANS64 RZ, [UR17+0x14020], R2 ;  /* 0x01402002ffff89a7 */ /* 0x0005e20008000011 */
[----:B------:R-:W-:Y:S05]  /*19910*/  BRA.U !UP2, `(.L_x_354) ;  /* 0x000000010a047547 */ /* 0x000fea000b800000 */
[----:B------:R-:W-:Y:S05]  /*19920*/  BPT.TRAP 0x1 ;  /* 0x000000040000795c */ /* 0x000fea0000300000 */
.L_x_354:
[----:B------:R-:W-:Y:S04]  /*19930*/  BSSY.RECONVERGENT B0, `(.L_x_355) ;  /* 0x0000003000007945 */ /* 0x000fe80003800200 */
[----:B------:R-:W-:Y:S05]  /*19940*/  @P1 BRA `(.L_x_356) ;  /* 0x0000000000041947 */ /* 0x000fea0003800000 */
[----:B------:R-:W-:Y:S05]  /*19950*/  BPT.TRAP 0x1 ;  /* 0x000000040000795c */ /* 0x000fea0000300000 */
.L_x_356:
[----:B------:R-:W-:Y:S05]  /*19960*/  BSYNC.RECONVERGENT B0 ;  /* 0x0000000000007941 */ /* 0x000fea0003800200 */
.L_x_355:
        /* <DEDUP_REMOVED lines=12> */
[----:B------:R3:W-:Y:S01]  /*19a30*/  UTMALDG.4D [UR16], [UR14], desc[UR12] ;  /* 0x00000c100e0075b4 */ /* 0x0007e20008019000 */
[----:B------:R-:W-:Y:S02]  /*19a40*/  UIADD3 UR7, UPT, UPT, UR7, 0x1, URZ ;  /* 0x0000000107077890 */ /* 0x000fe4000fffe0ff */
[----:B------:R-:W-:Y:S02]  /*19a50*/  UISETP.NE.AND UP1, UPT, UR10, 0x3, UPT ;  /* 0x000000030a00788c */ /* 0x000fe4000bf25270 */
[----:B------:R-:W-:Y:S02]  /*19a60*/  UIADD3 UR27, UPT, UPT, UR27, 0x80, URZ ;  /* 0x000000801b1b7890 */ /* 0x000fe4000fffe0ff */
[----:B------:R-:W-:Y:S02]  /*19a70*/  USEL UR6, URZ, 0x1, UP1 ;  /* 0x00000001ff067887 */ /* 0x000fe40008800000 */
[----:B------:R-:W-:Y:S02]  /*19a80*/  USEL UR10, UR10, URZ, UP1 ;  /* 0x000000ff0a0a7287 */ /* 0x000fe40008800000 */
[----:B------:R-:W-:-:S02]  /*19a90*/  UISETP.NE.AND UP1, UPT, UR7, URZ, UPT ;  /* 0x000000ff0700728c */ /* 0x000fc4000bf25270 */
[----:B------:R-:W-:-:S07]  /*19aa0*/  LOP3.LUT R4, R3, UR6, RZ, 0x3c, !PT ;  /* 0x0000000603047c12 */ /* 0x000fce000f8e3cff */
[----:B---3--:R-:W-:Y:S05]  /*19ab0*/  BRA.U UP1, `(.L_x_357) ;  /* 0xfffffff901fc7547 */ /* 0x008fea000b83ffff */
[----:B------:R-:W-:Y:S05]  /*19ac0*/  EXIT ;  /* 0x000000000000794d */ /* 0x000fea0003800000 */
.L_x_479:
[----:B------:R-:W-:-:S08]  /*19ad0*/  NOP ;  /* 0x0000000000007918 */ /* 0x000fd00000000000 */
[----:B------:R-:W1:-:S00]  /*19ae0*/  USETMAXREG.DEALLOC.CTAPOOL 0x20 ;  /* 0x00000020000079c8 */ /* 0x000e4000080e0500 */
[----:B------:R-:W2:Y:S08]  /*19af0*/  S2UR UR18, SR_CTAID.X ;  /* 0x00000000001279c3 */ /* 0x000eb00000002500 */
[----:B-1----:R-:W1:Y:S01]  /*19b00*/  LDC R0, c[0x0][0x380] ;  /* 0x0000e000ff007b82 */ /* 0x002e620000000800 */
[----:B--2---:R-:W-:-:S06]  /*19b10*/  USHF.L.U32 UR18, UR18, 0x8, URZ ;  /* 0x0000000812127899 */ /* 0x004fcc00080006ff */
[----:B-1----:R-:W-:-:S13]  /*19b20*/  ISETP.LE.U32.AND P0, PT, R0, UR18, PT ;  /* 0x0000001200007c0c */ /* 0x002fda000bf03070 */
[----:B------:R-:W-:Y:S05]  /*19b30*/  @P0 EXIT ;  /* 0x000000000000094d */ /* 0x000fea0003800000 */
[----:B------:R-:W1:Y:S01]  /*19b40*/  LDCU UR19, c[0x0][0x38c] ;  /* 0x00007180ff1377ac */ /* 0x000e620008000800 */
[----:B------:R-:W2:Y:S01]  /*19b50*/  S2UR UR4, SR_CTAID.Y ;  /* 0x00000000000479c3 */ /* 0x000ea20000002600 */
[----:B------:R-:W-:Y:S01]  /*19b60*/  UMOV UR6, URZ ;  /* 0x000000ff00067c82 */ /* 0x000fe20008000000 */
[----:B------:R-:W-:Y:S01]  /*19b70*/  ELECT P0, URZ, PT ;  /* 0x0000000000ff782f */ /* 0x000fe20003800000 */
[----:B-1----:R-:W1:Y:S01]  /*19b80*/  I2F.U32.RP R2, UR19 ;  /* 0x0000001300027d06 */ /* 0x002e620008209000 */
[----:B------:R-:W-:-:S07]  /*19b90*/  UISETP.NE.U32.AND UP0, UPT, UR19, URZ, UPT ;  /* 0x000000ff1300728c */ /* 0x000fce000bf05070 */
[----:B-1----:R-:W1:Y:S02]  /*19ba0*/  MUFU.RCP R0, R2 ;  /* 0x0000000200007308 */ /* 0x002e640000001000 */
[----:B-1----:R-:W-:-:S06]  /*19bb0*/  VIADD R0, R0, 0xffffffe ;  /* 0x0ffffffe00007836 */ /* 0x002fcc0000000000 */
[----:B------:R-:W1:Y:S02]  /*19bc0*/  F2I.FTZ.U32.TRUNC.NTZ R0, R0 ;  /* 0x0000000000007305 */ /* 0x000e64000021f000 */
[----:B-1----:R-:W-:-:S13]  /*19bd0*/  R2UR UR7, R0 ;  /* 0x00000000000772ca */ /* 0x002fda00000e0000 */
[----:B------:R-:W-:-:S04]  /*19be0*/  UIADD3 UR5, UPT, UPT, URZ, -UR7, URZ ;  /* 0x80000007ff057290 */ /* 0x000fc8000fffe0ff */
[----:B------:R-:W-:-:S04]  /*19bf0*/  UIMAD UR5, UR5, UR19, URZ ;  /* 0x00000013050572a4 */ /* 0x000fc8000f8e02ff */
[----:B------:R-:W-:-:S04]  /*19c00*/  UIMAD.WIDE.U32 UR6, UR7, UR5, UR6 ;  /* 0x00000005070672a5 */ /* 0x000fc8000f8e0006 */
[----:B--2---:R-:W-:-:S07]  /*19c10*/  UIMAD.WIDE.U32 UR20, UR7, UR4, URZ ;  /* 0x00000004071472a5 */ /* 0x004fce000f8e00ff */
[----:B------:R-:W-:Y:S02]  /*19c20*/  UMOV UR20, UR21 ;  /* 0x0000001500147c82 */ /* 0x000fe40008000000 */
[----:B------:R-:W-:Y:S02]  /*19c30*/  UIADD3 UR5, UPT, UPT, -UR20, URZ, URZ ;  /* 0x000000ff14057290 */ /* 0x000fe4000fffe1ff */
[----:B------:R-:W1:Y:S02]  /*19c40*/  S2UR UR21, SR_CTAID.Z ;  /* 0x00000000001579c3 */ /* 0x000e640000002700 */
        /* <DEDUP_REMOVED lines=9> */
[----:B-1----:R-:W-:Y:S11]  /*19ce0*/  BRA.U UP6, `(.L_x_358) ;  /* 0x0000000106047547 */ /* 0x002ff6000b800000 */
[----:B------:R-:W-:Y:S05]  /*19cf0*/  BPT.TRAP 0x1 ;  /* 0x000000040000795c */ /* 0x000fea0000300000 */
.L_x_358:
[----:B------:R-:W1:Y:S01]  /*19d00*/  S2UR UR4, SR_CgaCtaId ;  /* 0x00000000000479c3 */ /* 0x000e620000008800 */
[----:B------:R-:W-:Y:S01]  /*19d10*/  UMOV UR16, 0x400 ;  /* 0x0000040000107882 */ /* 0x000fe20000000000 */
[----:B------:R-:W-:Y:S01]  /*19d20*/  SHF.L.U32 R3, RZ, 0x1f, RZ ;  /* 0x0000001fff037819 */ /* 0x000fe200000006ff */
[----:B-1----:R-:W-:-:S09]  /*19d30*/  ULEA UR16, UR4, UR16, 0x18 ;  /* 0x0000001004107291 */ /* 0x002fd2000f8ec0ff */
[----:B------:R-:W1:Y:S02]  /*19d40*/  SYNCS.PHASECHK.TRANS64.TRYWAIT P0, [UR16+0x140b0], R3 ;  /* 0x0140b003ff0075a7 */ /* 0x000e640008001110 */
[----:B-1----:R-:W-:Y:S05]  /*19d50*/  @!P0 BRA `(.L_x_359) ;  /* 0x0000001800188947 */ /* 0x002fea0003800000 */
.L_x_462:
[----:B------:R-:W2:Y:S01]  /*19d60*/  LDCU.64 UR6, c[0x0][0x348] ;  /* 0x00006900ff0677ac */ /* 0x000ea20008000a00 */
[----:B------:R-:W-:Y:S01]  /*19d70*/  UMOV UR17, URZ ;  /* 0x000000ff00117c82 */ /* 0x000fe20008000000 */
[----:B--2---:R-:W-:-:S04]  /*19d80*/  UIADD3 UR6, UP0, UPT, UR6, 0x400, URZ ;  /* 0x0000040006067890 */ /* 0x004fc8000ff1e0ff */
[----:B------:R-:W-:-:S09]  /*19d90*/  UIADD3.X UR7, UPT, UPT, URZ, UR7, URZ, UP0, !UPT ;  /* 0x00000007ff077290 */ /* 0x000fd200087fe4ff */
[----:B------:R2:W-:Y:S01]  /*19da0*/  UTMASTG.5D [UR16], [UR6] ;  /* 0x00000010060073b5 */ /* 0x0005e20008020000 */
[----:B------:R0:W-:Y:S01]  /*19db0*/  UTMACMDFLUSH ;  /* 0x00000000000079b7 */ /* 0x0001e20000000000 */
[----:B--2---:R-:W-:Y:S05]  /*19dc0*/  BRA.U UP6, `(.L_x_360) ;  /* 0x0000000106047547 */ /* 0x004fea000b800000 */
[----:B------:R-:W-:Y:S05]  /*19dd0*/  BPT.TRAP 0x1 ;  /* 0x000000040000795c */ /* 0x000fea0000300000 */
.L_x_360:
[----:B------:R-:W2:Y:S02]  /*19de0*/  SYNCS.PHASECHK.TRANS64.TRYWAIT P0, [UR16+0x140b8], R3 ;  /* 0x0140b803ff0075a7 */ /* 0x000ea40008001110 */
[----:B--2---:R-:W-:Y:S05]  /*19df0*/  @!P0 BRA `(.L_x_361) ;  /* 0x0000001800088947 */ /* 0x004fea0003800000 */
.L_x_464:
[----:B------:R-:W2:Y:S01]  /*19e00*/  LDCU.64 UR6, c[0x0][0x348] ;  /* 0x00006900ff0677ac */ /* 0x000ea20008000a00 */
[----:B------:R-:W-:Y:S02]  /*19e10*/  UIADD3 UR10, UPT, UPT, UR18, 0x80, URZ ;  /* 0x00000080120a7890 */ /* 0x000fe4000fffe0ff */
[----:B------:R-:W-:Y:S01]  /*19e20*/  UIADD3 UR8, UPT, UPT, UR16, 0x4000, URZ ;  /* 0x0000400010087890 */ /* 0x000fe2000fffe0ff */
[----:B------:R-:W-:Y:S01]  /*19e30*/  UMOV UR9, URZ ;  /* 0x000000ff00097c82 */ /* 0x000fe20008000000 */
[----:B------:R-:W-:Y:S01]  /*19e40*/  UMOV UR11, UR19 ;  /* 0x00000013000b7c82 */ /* 0x000fe20008000000 */
[----:B------:R-:W-:Y:S01]  /*19e50*/  UMOV UR12, UR20 ;  /* 0x00000014000c7c82 */ /* 0x000fe20008000000 */
[----:B------:R-:W-:Y:S01]  /*19e60*/  UMOV UR13, UR21 ;  /* 0x00000015000d7c82 */ /* 0x000fe20008000000 */
[----:B--2---:R-:W-:-:S04]  /*19e70*/  UIADD3 UR6, UP0, UPT, UR6, 0x400, URZ ;  /* 0x0000040006067890 */ /* 0x004fc8000ff1e0ff */
[----:B------:R-:W-:-:S09]  /*19e80*/  UIADD3.X UR7, UPT, UPT, URZ, UR7, URZ, UP0, !UPT ;  /* 0x00000007ff077290 */ /* 0x000fd200087fe4ff */
[----:B------:R2:W-:Y:S01]  /*19e90*/  UTMASTG.5D [UR8], [UR6] ;  /* 0x00000008060073b5 */ /* 0x0005e20008020000 */
[----:B------:R0:W-:Y:S01]  /*19ea0*/  UTMACMDFLUSH ;  /* 0x00000000000079b7 */ /* 0x0001e20000000000 */
[----:B------:R-:W-:-:S04]  /*19eb0*/  DEPBAR.LE SB0, 0x1 ;  /* 0x000080400000791a */ /* 0x000fc80000000000 */
[----:B--2---:R-:W-:Y:S05]  /*19ec0*/  BRA.U UP6, `(.L_x_362) ;  /* 0x0000000106047547 */ /* 0x004fea000b800000 */
[----:B------:R-:W-:Y:S05]  /*19ed0*/  BPT.TRAP 0x1 ;  /* 0x000000040000795c */ /* 0x000fea0000300000 */
.L_x_362:
[----:B------:R-:W-:-:S04]  /*19ee0*/  UIADD3 UR5, UPT, UPT, UR16, 0x140c0, URZ ;  /* 0x000140c010057890 */ /* 0x000fc8000fffe0ff */
[----:B------:R-:W-:-:S09]  /*19ef0*/  UPRMT UR5, UR4, 0x654, UR5 ;  /* 0x0000065404057896 */ /* 0x000fd20008000005 */
[----:B------:R-:W-:Y:S01]  /*19f00*/  SYNCS.ARRIVE.TRANS64.RED.A1T0 RZ, [UR5], RZ ;  /* 0x000000ffffff79a7 */ /* 0x000fe20008100405 */
[----:B------:R-:W-:-:S04]  /*19f10*/  DEPBAR.LE SB0, 0x0 ;  /* 0x000080000000791a */ /* 0x000fc80000000000 */
[----:B------:R-:W-:Y:S05]  /*19f20*/  BRA.U UP6, `(.L_x_363) ;  /* 0x0000000106047547 */ /* 0x000fea000b800000 */
[----:B------:R-:W-:Y:S05]  /*19f30*/  BPT.TRAP 0x1 ;  /* 0x000000040000795c */ /* 0x000fea0000300000 */
.L_x_363:
[----:B------:R-:W-:Y:S01]  /*19f40*/  UIADD3 UR5, UPT, UPT, UR16, 0x140c8, URZ ;  /* 0x000140c810057890 */ /* 0x000fe2000fffe0ff */
[----:B------:R-:W-:Y:S02]  /*19f50*/  IMAD.MOV.U32 R2, RZ, RZ, 0xffff ;  /* 0x0000ffffff027424 */ /* 0x000fe400078e00ff */
[----:B-1----:R-:W-:Y:S01]  /*19f60*/  IMAD.MOV.U32 R0, RZ, RZ, 0x1 ;  /* 0x00000001ff007424 */ /* 0x002fe200078e00ff */
[----:B------:R-:W-:-:S09]  /*19f70*/  UPRMT UR5, UR4, 0x654, UR5 ;  /* 0x0000065404057896 */ /* 0x000fd20008000005 */
[----:B------:R-:W-:Y:S01]  /*19f80*/  SYNCS.ARRIVE.TRANS64.RED.A1T0 RZ, [UR5], RZ ;  /* 0x000000ffffff79a7 */ /* 0x000fe20008100405 */
[----:B------:R-:W1:Y:S01]  /*19f90*/  LDS R3, [UR16+0x140e0] ;  /* 0x0140e010ff037984 */ /* 0x000e620008000800 */
[----:B------:R-:W-:Y:S02]  /*19fa0*/  UMOV UR6, 0x40 ;  /* 0x0000004000067882 */ /* 0x000fe40000000000 */
[----:B------:R-:W-:Y:S01]  /*19fb0*/  ULEA UR6, UR4, UR6, 0x18 ;  /* 0x0000000604067291 */ /* 0x000fe2000f8ec0ff */
[----:B------:R-:W-:-:S08]  /*19fc0*/  NOP ;  /* 0x0000000000007918 */ /* 0x000fd00000000000 */
[----:B------:R-:W2:Y:S01]  /*19fd0*/  LDS R5, [UR6+0x14] ;  /* 0x00001406ff057984 */ /* 0x000ea20008000800 */
[----:B-1----:R-:W-:-:S04]  /*19fe0*/  LOP3.LUT R3, R3, 0xffff, RZ, 0xc0, !PT ;  /* 0x0000ffff03037812 */ /* 0x002fc800078ec0ff */
[----:B------:R-:W-:-:S04]  /*19ff0*/  SHF.R.U32.HI R3, RZ, 0x5, R3 ;  /* 0x00000005ff037819 */ /* 0x000fc80000011603 */
[-C--:B------:R-:W-:Y:S02]  /*1a000*/  SHF.L.U32 R2, R2, R3.reuse, RZ ;  /* 0x0000000302027219 */ /* 0x080fe400000006ff */
[----:B------:R-:W-:Y:S02]  /*1a010*/  SHF.L.U32 R0, R0, R3, RZ ;  /* 0x0000000300007219 */ /* 0x000fe400000006ff */
[----:B--2---:R-:W-:-:S04]  /*1a020*/  LOP3.LUT R5, R5, R2, RZ, 0xc0, !PT ;  /* 0x0000000205057212 */ /* 0x004fc800078ec0ff */
[----:B------:R-:W-:-:S13]  /*1a030*/  ISETP.NE.AND P0, PT, R5, R2, PT ;  /* 0x000000020500720c */ /* 0x000fda0003f05270 */
[----:B------:R-:W-:Y:S05]  /*1a040*/  @P0 BRA `(.L_x_364) ;  /* 0x00000000005c0947 */ /* 0x000fea0003800000 */
[----:B------:R-:W1:Y:S02]  /*1a050*/  LDS R3, [UR6+0x18] ;  /* 0x00001806ff037984 */ /* 0x000e640008000800 */
[----:B-1----:R-:W-:-:S04]  /*1a060*/  LOP3.LUT R3, R3, R0, RZ, 0xc0, !PT ;  /* 0x0000000003037212 */ /* 0x002fc800078ec0ff */
[----:B------:R-:W-:-:S13]  /*1a070*/  ISETP.NE.AND P0, PT, R3, R0, PT ;  /* 0x000000000300720c */ /* 0x000fda0003f05270 */
[----:B------:R-:W-:Y:S05]  /*1a080*/  @P0 BRA `(.L_x_365) ;  /* 0x0000000000400947 */ /* 0x000fea0003800000 */
[----:B------:R-:W-:Y:S01]  /*1a090*/  R2UR UR8, R2 ;  /* 0x00000000020872ca */ /* 0x000fe200000e0000 */
[----:B------:R-:W1:Y:S01]  /*1a0a0*/  S2R R3, SR_LANEID ;  /* 0x0000000000037919 */ /* 0x000e620000000000 */
[----:B------:R-:W-:Y:S01]  /*1a0b0*/  LOP3.LUT R4, RZ, R0, RZ, 0x33, !PT ;  /* 0x00000000ff047212 */ /* 0x000fe200078e33ff */
[----:B------:R-:W-:Y:S02]  /*1a0c0*/  VOTEU.ANY UR7, UPT, PT ;  /* 0x0000000000077886 */ /* 0x000fe400038e0100 */
[----:B------:R-:W-:Y:S01]  /*1a0d0*/  UFLO.U32 UR7, UR7 ;  /* 0x00000007000772bd */ /* 0x000fe200080e0000 */
[----:B------:R-:W2:Y:S07]  /*1a0e0*/  REDUX UR4, R4 ;  /* 0x00000000040473c4 */ /* 0x000eae0000000000 */
[----:B------:R-:W-:-:S06]  /*1a0f0*/  ULOP3.LUT UR8, URZ, UR8, URZ, 0x33, !UPT ;  /* 0x00000008ff087292 */ /* 0x000fcc000f8e33ff */
[----:B------:R-:W-:-:S04]  /*1a100*/  IMAD.U32 R2, RZ, RZ, UR8 ;  /* 0x00000008ff027e24 */ /* 0x000fc8000f8e00ff */
[----:B------:R-:W3:Y:S02]  /*1a110*/  REDUX UR5, R2 ;  /* 0x00000000020573c4 */ /* 0x000ee40000000000 */
[----:B------:R4:W-:Y:S01]  /*1a120*/  UTCATOMSWS.AND URZ, UR8 ;  /* 0x0000000800ff79e3 */ /* 0x0009e20008000000 */
[----:B--2---:R-:W-:Y:S01]  /*1a130*/  IMAD.U32 R0, RZ, RZ, UR4 ;  /* 0x00000004ff007e24 */ /* 0x004fe2000f8e00ff */
[----:B-1----:R-:W-:Y:S01]  /*1a140*/  ISETP.EQ.U32.AND P0, PT, R3, UR7, PT ;  /* 0x0000000703007c0c */ /* 0x002fe2000bf02070 */
[----:B---3--:R-:W-:-:S12]  /*1a150*/  IMAD.U32 R3, RZ, RZ, UR5 ;  /* 0x00000005ff037e24 */ /* 0x008fd8000f8e00ff */
[----:B------:R4:W-:Y:S04]  /*1a160*/  @P0 ATOMS.AND RZ, [UR6+0x14], R3 ;  /* 0x00001403ffff098c */ /* 0x0009e8000a800006 */
[----:B------:R4:W-:Y:S01]  /*1a170*/  @P0 ATOMS.AND RZ, [UR6+0x18], R0 ;  /* 0x00001800ffff098c */ /* 0x0009e2000a800006 */
[----:B------:R-:W-:Y:S05]  /*1a180*/  BRA `(.L_x_366) ;  /* 0x0000000000147947 */ /* 0x000fea0003800000 */
.L_x_365:
[----:B------:R-:W-:Y:S02]  /*1a190*/  MOV R2, 0x1a1b0 ;  /* 0x0001a1b000027802 */ /* 0x000fe40000000f00 */
[----:B------:R-:W-:Y:S05]  /*1a1a0*/  CALL.REL.NOINC `($__internal_0_$__cuda_sm10x_tcgen05_guardrail_trap_col_being_dealloced_not_returned_by_alloc) ;  /* 0x0000001400347944 */ /* 0x000fea0003c00000 */
[----:B------:R-:W-:Y:S05]  /*1a1b0*/  BRA `(.L_x_366) ;  /* 0x0000000000087947 */ /* 0x000fea0003800000 */
.L_x_364:
[----:B------:R-:W-:Y:S02]  /*1a1c0*/  MOV R2, 0x1a1e0 ;  /* 0x0001a1e000027802 */ /* 0x000fe40000000f00 */
[----:B------:R-:W-:Y:S05]  /*1a1d0*/  CALL.REL.NOINC `($__internal_2_$__cuda_sm10x_tcgen05_guardrail_trap_unallocated_columns_being_dealloced) ;  /* 0x0000001400407944 */ /* 0x000fea0003c00000 */
.L_x_366:
[----:B------:R-:W-:Y:S01]  /*1a1e0*/  NOP ;  /* 0x0000000000007918 */ /* 0x000fe20000000000 */
[----:B----4-:R-:W-:Y:S05]  /*1a1f0*/  EXIT ;  /* 0x000000000000794d */ /* 0x010fea0003800000 */
.L_x_35:
[----:B-1----:R-:W-:-:S07]  /*1a200*/  MOV R3, UR4 ;  /* 0x0000000400037c02 */ /* 0x002fce0008000f00 */
.L_x_367:
[----:B-1----:R1:W2:Y:S02]  /*1a210*/  SYNCS.PHASECHK.TRANS64.TRYWAIT P0, [R3+URZ+0x14000], R6 ;  /* 0x01400006030075a7 */ /* 0x0022a400080011ff */
[----:B--2---:R-:W-:Y:S05]  /*1a220*/  @!P0 NANOSLEEP.SYNCS 0x989680 ;  /* 0x009896800000895d */ /* 0x004fea0003900000 */
[----:B------:R-:W2:Y:S02]  /*1a230*/  @!P0 SYNCS.PHASECHK.TRANS64 P0, [R3+URZ+0x14000], R6 ;  /* 0x01400006030085a7 */ /* 0x000ea400080010ff */
[----:B--2---:R-:W-:Y:S05]  /*1a240*/  @!P0 BRA `(.L_x_367) ;  /* 0xfffffffc00f08947 */ /* 0x004fea000383ffff */
[----:B------:R-:W-:Y:S05]  /*1a250*/  BRA `(.L_x_368) ;  /* 0xfffffe78003c7947 */ /* 0x000fea000383ffff */
.L_x_37:
[----:B-1----:R-:W-:-:S07]  /*1a260*/  MOV R3, UR4 ;  /* 0x0000000400037c02 */ /* 0x002fce0008000f00 */
.L_x_369:
[----:B-1----:R1:W2:Y:S02]  /*1a270*/  SYNCS.PHASECHK.TRANS64.TRYWAIT P0, [R3+URZ+0x14020], R6 ;  /* 0x01402006030075a7 */ /* 0x0022a400080011ff */
[----:B--2---:R-:W-:Y:S05]  /*1a280*/  @!P0 NANOSLEEP.SYNCS 0x989680 ;  /* 0x009896800000895d */ /* 0x004fea0003900000 */
[----:B------:R-:W2:Y:S02]  /*1a290*/  @!P0 SYNCS.PHASECHK.TRANS64 P0, [R3+URZ+0x14020], R6 ;  /* 0x01402006030085a7 */ /* 0x000ea400080010ff */
[----:B--2---:R-:W-:Y:S05]  /*1a2a0*/  @!P0 BRA `(.L_x_369) ;  /* 0xfffffffc00f08947 */ /* 0x004fea000383ffff */
[----:B------:R-:W-:Y:S05]  /*1a2b0*/  BRA `(.L_x_370) ;  /* 0xfffffe7800387947 */ /* 0x000fea000383ffff */
.L_x_39:
[----:B------:R-:W-:-:S07]  /*1a2c0*/  MOV R4, UR4 ;  /* 0x0000000400047c02 */ /* 0x000fce0008000f00 */
.L_x_371:
[----:B-1----:R1:W2:Y:S02]  /*1a2d0*/  SYNCS.PHASECHK.TRANS64.TRYWAIT P0, [R4+URZ+0x14058], R5 ;  /* 0x01405805040075a7 */ /* 0x0022a400080011ff */
[----:B--2---:R-:W-:Y:S05]  /*1a2e0*/  @!P0 NANOSLEEP.SYNCS 0x989680 ;  /* 0x009896800000895d */ /* 0x004fea0003900000 */
[----:B------:R-:W2:Y:S02]  /*1a2f0*/  @!P0 SYNCS.PHASECHK.TRANS64 P0, [R4+URZ+0x14058], R5 ;  /* 0x01405805040085a7 */ /* 0x000ea400080010ff */
[----:B--2---:R-:W-:Y:S05]  /*1a300*/  @!P0 BRA `(.L_x_371) ;  /* 0xfffffffc00f08947 */ /* 0x004fea000383ffff */
[----:B------:R-:W-:Y:S05]  /*1a310*/  BRA `(.L_x_372) ;  /* 0xfffffe7800487947 */ /* 0x000fea000383ffff */
.L_x_43:
[----:B------:R-:W-:-:S07]  /*1a320*/  MOV R3, UR4 ;  /* 0x0000000400037c02 */ /* 0x000fce0008000f00 */
.L_x_373:
[----:B--2---:R2:W3:Y:S02]  /*1a330*/  SYNCS.PHASECHK.TRANS64.TRYWAIT P0, [R3+URZ+0x14008], R6 ;  /* 0x01400806030075a7 */ /* 0x0044e400080011ff */
[----:B---3--:R-:W-:Y:S05]  /*1a340*/  @!P0 NANOSLEEP.SYNCS 0x989680 ;  /* 0x009896800000895d */ /* 0x008fea0003900000 */
[----:B------:R-:W3:Y:S02]  /*1a350*/  @!P0 SYNCS.PHASECHK.TRANS64 P0, [R3+URZ+0x14008], R6 ;  /* 0x01400806030085a7 */ /* 0x000ee400080010ff */
[----:B---3--:R-:W-:Y:S05]  /*1a360*/  @!P0 BRA `(.L_x_373) ;  /* 0xfffffffc00f08947 */ /* 0x008fea000383ffff */
[----:B------:R-:W-:Y:S05]  /*1a370*/  BRA `(.L_x_374) ;  /* 0xfffffe7800d87947 */ /* 0x000fea000383ffff */
.L_x_45:
[----:B-1----:R-:W-:-:S07]  /*1a380*/  MOV R4, UR4 ;  /* 0x0000000400047c02 */ /* 0x002fce0008000f00 */
.L_x_375:
[----:B-1----:R1:W2:Y:S02]  /*1a390*/  SYNCS.PHASECHK.TRANS64.TRYWAIT P0, [R4+URZ+0x14068], R5 ;  /* 0x01406805040075a7 */ /* 0x0022a400080011ff */
[----:B--2---:R-:W-:Y:S05]  /*1a3a0*/  @!P0 NANOSLEEP.SYNCS 0x989680 ;  /* 0x009896800000895d */ /* 0x004fea0003900000 */
[----:B------:R-:W2:Y:S02]  /*1a3b0*/  @!P0 SYNCS.PHASECHK.TRANS64 P0, [R4+URZ+0x14068], R5 ;  /* 0x01406805040085a7 */ /* 0x000ea400080010ff */
[----:B--2---:R-:W-:Y:S05]  /*1a3c0*/  @!P0 BRA `(.L_x_375) ;  /* 0xfffffffc00f08947 */ /* 0x004fea000383ffff */
[----:B------:R-:W-:Y:S05]  /*1a3d0*/  BRA `(.L_x_376) ;  /* 0xfffffe7800e07947 */ /* 0x000fea000383ffff */
.L_x_49:
[----:B------:R-:W-:-:S07]  /*1a3e0*/  MOV R3, UR4 ;  /* 0x0000000400037c02 */ /* 0x000fce0008000f00 */
.L_x_377:
[----:B---3--:R3:W4:Y:S02]  /*1a3f0*/  SYNCS.PHASECHK.TRANS64.TRYWAIT P0, [R3+URZ+0x14028], R6 ;  /* 0x01402806030075a7 */ /* 0x00872400080011ff */
[----:B----4-:R-:W-:Y:S05]  /*1a400*/  @!P0 NANOSLEEP.SYNCS 0x989680 ;  /* 0x009896800000895d */ /* 0x010fea0003900000 */
[----:B------:R-:W4:Y:S02]  /*1a410*/  @!P0 SYNCS.PHASECHK.TRANS64 P0, [R3+URZ+0x14028], R6 ;  /* 0x01402806030085a7 */ /* 0x000f2400080010ff */
[----:B----4-:R-:W-:Y:S05]  /*1a420*/  @!P0 BRA `(.L_x_377) ;  /* 0xfffffffc00f08947 */ /* 0x010fea000383ffff */
[----:B------:R-:W-:Y:S05]  /*1a430*/  BRA `(.L_x_378) ;  /* 0xfffffe7c00747947 */ /* 0x000fea000383ffff */
.L_x_51:
[----:B------:R-:W-:-:S07]  /*1a440*/  MOV R0, UR4 ;  /* 0x0000000400007c02 */ /* 0x000fce0008000f00 */
.L_x_379:
[----:B----4-:R4:W1:Y:S02]  /*1a450*/  SYNCS.PHASECHK.TRANS64.TRYWAIT P0, [R0+URZ+0x140a0], R5 ;  /* 0x0140a005000075a7 */ /* 0x01086400080011ff */
[----:B-1----:R-:W-:Y:S05]  /*1a460*/  @!P0 NANOSLEEP.SYNCS 0x989680 ;  /* 0x009896800000895d */ /* 0x002fea0003900000 */
[----:B------:R-:W1:Y:S02]  /*1a470*/  @!P0 SYNCS.PHASECHK.TRANS64 P0, [R0+URZ+0x140a0], R5 ;  /* 0x0140a005000085a7 */ /* 0x000e6400080010ff */
[----:B-1----:R-:W-:Y:S05]  /*1a480*/  @!P0 BRA `(.L_x_379) ;  /* 0xfffffffc00f08947 */ /* 0x002fea000383ffff */
[----:B------:R-:W-:Y:S05]  /*1a490*/  BRA `(.L_x_380) ;  /* 0xfffffe7c006c7947 */ /* 0x000fea000383ffff */
.L_x_53:
[----:B---3--:R-:W-:-:S07]  /*1a4a0*/  MOV R3, UR4 ;  /* 0x0000000400037c02 */ /* 0x008fce0008000f00 */
.L_x_381:
[----:B---3--:R3:W4:Y:S02]  /*1a4b0*/  SYNCS.PHASECHK.TRANS64.TRYWAIT P0, [R3+URZ+0x14058], R6 ;  /* 0x01405806030075a7 */ /* 0x00872400080011ff */
[----:B----4-:R-:W-:Y:S05]  /*1a4c0*/  @!P0 NANOSLEEP.SYNCS 0x989680 ;  /* 0x009896800000895d */ /* 0x010fea0003900000 */
[----:B------:R-:W4:Y:S02]  /*1a4d0*/  @!P0 SYNCS.PHASECHK.TRANS64 P0, [R3+URZ+0x14058], R6 ;  /* 0x01405806030085a7 */ /* 0x000f2400080010ff */
[----:B----4-:R-:W-:Y:S05]  /*1a4e0*/  @!P0 BRA `(.L_x_381) ;  /* 0xfffffffc00f08947 */ /* 0x010fea000383ffff */
[----:B------:R-:W-:Y:S05]  /*1a4f0*/  BRA `(.L_x_382) ;  /* 0xfffffe7c006c7947 */ /* 0x000fea000383ffff */
.L_x_57:
[----:B------:R-:W-:Y:S07]  /*1a500*/  MOV R3, UR11 ;  /* 0x0000000b00037c02 */ /* 0x000fee0008000f00 */
.L_x_383:
[----:B-1----:R1:W2:Y:S02]  /*1a510*/  SYNCS.PHASECHK.TRANS64.TRYWAIT P0, [R3+URZ+0x14020], R4 ;  /* 0x01402004030075a7 */ /* 0x0022a400080011ff */
[----:B--2---:R-:W-:Y:S05]  /*1a520*/  @!P0 NANOSLEEP.SYNCS 0x989680 ;  /* 0x009896800000895d */ /* 0x004fea0003900000 */
[----:B------:R-:W2:Y:S02]  /*1a530*/  @!P0 SYNCS.PHASECHK.TRANS64 P0, [R3+URZ+0x14020], R4 ;  /* 0x01402004030085a7 */ /* 0x000ea400080010ff */
[----:B--2---:R-:W-:Y:S05]  /*1a540*/  @!P0 BRA `(.L_x_383) ;  /* 0xfffffffc00f08947 */ /* 0x004fea000383ffff */
[----:B------:R-:W-:Y:S05]  /*1a550*/  BRA `(.L_x_384) ;  /* 0xfffffe8000d07947 */ /* 0x000fea000383ffff */
.L_x_60:
[----:B------:R-:W-:Y:S07]  /*1a560*/  MOV R0, UR4 ;  /* 0x0000000400007c02 */ /* 0x000fee0008000f00 */
.L_x_385:
[----:B-1----:R1:W4:Y:S02]  /*1a570*/  SYNCS.PHASECHK.TRANS64.TRYWAIT P0, [R0+URZ+0x140a8], R3 ;  /* 0x0140a803000075a7 */ /* 0x00232400080011ff */
[----:B----4-:R-:W-:Y:S05]  /*1a580*/  @!P0 NANOSLEEP.SYNCS 0x989680 ;  /* 0x009896800000895d */ /* 0x010fea0003900000 */
[----:B------:R-:W4:Y:S02]  /*1a590*/  @!P0 SYNCS.PHASECHK.TRANS64 P0, [R0+URZ+0x140a8], R3 ;  /* 0x0140a803000085a7 */ /* 0x000f2400080010ff */
[----:B----4-:R-:W-:Y:S05]  /*1a5a0*/  @!P0 BRA `(.L_x_385) ;  /* 0xfffffffc00f08947 */ /* 0x010fea000383ffff */
[----:B------:R-:W-:Y:S05]  /*1a5b0*/  BRA `(.L_x_386) ;  /* 0xfffffe84007c7947 */ /* 0x000fea000383ffff */
.L_x_62:
[----:B------:R-:W-:Y:S07]  /*1a5c0*/  MOV R0, UR4 ;  /* 0x0000000400007c02 */ /* 0x000fee0008000f00 */
.L_x_387:
[----:B-1----:R1:W4:Y:S02]  /*1a5d0*/  SYNCS.PHASECHK.TRANS64.TRYWAIT P0, [R0+URZ+0x14068], R9 ;  /* 0x01406809000075a7 */ /* 0x00232400080011ff */
[----:B----4-:R-:W-:Y:S05]  /*1a5e0*/  @!P0 NANOSLEEP.SYNCS 0x989680 ;  /* 0x009896800000895d */ /* 0x010fea0003900000 */
[----:B------:R-:W4:Y:S02]  /*1a5f0*/  @!P0 SYNCS.PHASECHK.TRANS64 P0, [R0+URZ+0x14068], R9 ;  /* 0x01406809000085a7 */ /* 0x000f2400080010ff */
[----:B----4-:R-:W-:Y:S05]  /*1a600*/  @!P0 BRA `(.L_x_387) ;  /* 0xfffffffc00f08947 */ /* 0x010fea000383ffff */
[----:B------:R-:W-:Y:S05]  /*1a610*/  BRA `(.L_x_388) ;  /* 0xfffffe8400807947 */ /* 0x000fea000383ffff */
.L_x_68:
[----:B------:R-:W-:Y:S07]  /*1a620*/  MOV R0, UR8 ;  /* 0x0000000800007c02 */ /* 0x000fee0008000f00 */
.L_x_389:
[----:B-1----:R1:W2:Y:S02]  /*1a630*/  SYNCS.PHASECHK.TRANS64.TRYWAIT P0, [R0+URZ+0x14020], R3 ;  /* 0x01402003000075a7 */ /* 0x0022a400080011ff */
[----:B--2---:R-:W-:Y:S05]  /*1a640*/  @!P0 NANOSLEEP.SYNCS 0x989680 ;  /* 0x009896800000895d */ /* 0x004fea0003900000 */
[----:B------:R-:W2:Y:S02]  /*1a650*/  @!P0 SYNCS.PHASECHK.TRANS64 P0, [R0+URZ+0x14020], R3 ;  /* 0x01402003000085a7 */ /* 0x000ea400080010ff */
[----:B--2---:R-:W-:Y:S05]  /*1a660*/  @!P0 BRA `(.L_x_389) ;  /* 0xfffffffc00f08947 */ /* 0x004fea000383ffff */
[----:B------:R-:W-:Y:S05]  /*1a670*/  BRA `(.L_x_390) ;  /* 0xfffffe8c00647947 */ /* 0x000fea000383ffff */
.L_x_70:
[----:B------:R-:W-:Y:S07]  /*1a680*/  MOV R0, UR4 ;  /* 0x0000000400007c02 */ /* 0x000fee0008000f00 */
.L_x_391:
[----:B-1----:R1:W2:Y:S02]  /*1a690*/  SYNCS.PHASECHK.TRANS64.TRYWAIT P0, [R0+URZ+0x140a0], R3 ;  /* 0x0140a003000075a7 */ /* 0x0022a400080011ff */
[----:B--2---:R-:W-:Y:S05]  /*1a6a0*/  @!P0 NANOSLEEP.SYNCS 0x989680 ;  /* 0x009896800000895d */ /* 0x004fea0003900000 */
[----:B------:R-:W2:Y:S02]  /*1a6b0*/  @!P0 SYNCS.PHASECHK.TRANS64 P0, [R0+URZ+0x140a0], R3 ;  /* 0x0140a003000085a7 */ /* 0x000ea400080010ff */
[----:B--2---:R-:W-:Y:S05]  /*1a6c0*/  @!P0 BRA `(.L_x_391) ;  /* 0xfffffffc00f08947 */ /* 0x004fea000383ffff */
[----:B------:R-:W-:Y:S05]  /*1a6d0*/  BRA `(.L_x_392) ;  /* 0xfffffe8c00607947 */ /* 0x000fea000383ffff */
.L_x_72:
[----:B------:R-:W-:Y:S07]  /*1a6e0*/  MOV R3, UR4 ;  /* 0x0000000400037c02 */ /* 0x000fee0008000f00 */
.L_x_393:
[----:B-1----:R1:W2:Y:S02]  /*1a6f0*/  SYNCS.PHASECHK.TRANS64.TRYWAIT P0, [R3+URZ+0x14058], R4 ;  /* 0x01405804030075a7 */ /* 0x0022a400080011ff */
[----:B--2---:R-:W-:Y:S05]  /*1a700*/  @!P0 NANOSLEEP.SYNCS 0x989680 ;  /* 0x009896800000895d */ /* 0x004fea0003900000 */
[----:B------:R-:W2:Y:S02]  /*1a710*/  @!P0 SYNCS.PHASECHK.TRANS64 P0, [R3+URZ+0x14058], R4 ;  /* 0x01405804030085a7 */ /* 0x000ea400080010ff */
[----:B--2---:R-:W-:Y:S05]  /*1a720*/  @!P0 BRA `(.L_x_393) ;  /* 0xfffffffc00f08947 */ /* 0x004fea000383ffff */
[----:B------:R-:W-:Y:S05]  /*1a730*/  BRA `(.L_x_394) ;  /* 0xfffffe8c00647947 */ /* 0x000fea000383ffff */
.L_x_80:
[----:B------:R-:W-:-:S07]  /*1a740*/  MOV R0, UR4 ;  /* 0x0000000400007c02 */ /* 0x000fce0008000f00 */
.L_x_395:
[----:B--2---:R2:W3:Y:S02]  /*1a750*/  SYNCS.PHASECHK.TRANS64.TRYWAIT P0, [R0+URZ+0x140a8], R3 ;  /* 0x0140a803000075a7 */ /* 0x0044e400080011ff */
[----:B---3--:R-:W-:Y:S05]  /*1a760*/  @!P0 NANOSLEEP.SYNCS 0x989680 ;  /* 0x009896800000895d */ /* 0x008fea0003900000 */
[----:B------:R-:W3:Y:S02]  /*1a770*/  @!P0 SYNCS.PHASECHK.TRANS64 P0, [R0+URZ+0x140a8], R3 ;  /* 0x0140a803000085a7 */ /* 0x000ee400080010ff */
[----:B---3--:R-:W-:Y:S05]  /*1a780*/  @!P0 BRA `(.L_x_395) ;  /* 0xfffffffc00f08947 */ /* 0x008fea000383ffff */
[----:B------:R-:W-:Y:S05]  /*1a790*/  BRA `(.L_x_396) ;  /* 0xfffffe9000d87947 */ /* 0x000fea000383ffff */
.L_x_82:
[----:B------:R-:W-:-:S07]  /*1a7a0*/  MOV R0, UR4 ;  /* 0x0000000400007c02 */ /* 0x000fce0008000f00 */
.L_x_397:
[----:B--2---:R2:W3:Y:S02]  /*1a7b0*/  SYNCS.PHASECHK.TRANS64.TRYWAIT P0, [R0+URZ+0x14068], R7 ;  /* 0x01406807000075a7 */ /* 0x0044e400080011ff */
[----:B---3--:R-:W-:Y:S05]  /*1a7c0*/  @!P0 NANOSLEEP.SYNCS 0x989680 ;  /* 0x009896800000895d */ /* 0x008fea0003900000 */
[----:B------:R-:W3:Y:S02]  /*1a7d0*/  @!P0 SYNCS.PHASECHK.TRANS64 P0, [R0+URZ+0x14068], R7 ;  /* 0x01406807000085a7 */ /* 0x000ee400080010ff */
[----:B---3--:R-:W-:Y:S05]  /*1a7e0*/  @!P0 BRA `(.L_x_397) ;  /* 0xfffffffc00f08947 */ /* 0x008fea000383ffff */
[----:B------:R-:W-:Y:S05]  /*1a7f0*/  BRA `(.L_x_398) ;  /* 0xfffffe9000dc7947 */ /* 0x000fea000383ffff */
.L_x_89:
[----:B-1----:R1:W2:Y:S02]  /*1a800*/  SYNCS.PHASECHK.TRANS64.TRYWAIT P0, [R17+URZ+0x140c0], R2 ;  /* 0x0140c002110075a7 */ /* 0x0022a400080011ff */
[----:B--2---:R-:W-:Y:S05]  /*1a810*/  @!P0 NANOSLEEP.SYNCS 0x989680 ;  /* 0x009896800000895d */ /* 0x004fea0003900000 */
[----:B------:R-:W2:Y:S02]  /*1a820*/  @!P0 SYNCS.PHASECHK.TRANS64 P0, [R17+URZ+0x140c0], R2 ;  /* 0x0140c002110085a7 */ /* 0x000ea400080010ff */
[----:B--2---:R-:W-:Y:S05]  /*1a830*/  @!P0 BRA `(.L_x_89) ;  /* 0xfffffffc00f08947 */ /* 0x004fea000383ffff */
[----:B------:R-:W-:Y:S05]  /*1a840*/  BRA `(.L_x_399) ;  /* 0xfffffe98007c7947 */ /* 0x000fea000383ffff */
.L_x_155:
[----:B-1----:R1:W3:Y:S02]  /*1a850*/  SYNCS.PHASECHK.TRANS64.TRYWAIT P0, [R17+URZ+0x140c8], R4 ;  /* 0x0140c804110075a7 */ /* 0x0022e400080011ff */
[----:B---3--:R-:W-:Y:S05]  /*1a860*/  @!P0 NANOSLEEP.SYNCS 0x989680 ;  /* 0x009896800000895d */ /* 0x008fea0003900000 */
[----:B------:R-:W3:Y:S02]  /*1a870*/  @!P0 SYNCS.PHASECHK.TRANS64 P0, [R17+URZ+0x140c8], R4 ;  /* 0x0140c804110085a7 */ /* 0x000ee400080010ff */
[----:B---3--:R-:W-:Y:S05]  /*1a880*/  @!P0 BRA `(.L_x_155) ;  /* 0xfffffffc00f08947 */ /* 0x008fea000383ffff */
[----:B------:R-:W-:Y:S05]  /*1a890*/  BRA `(.L_x_400) ;  /* 0xfffffed400dc7947 */ /* 0x000fea000383ffff */
.L_x_160:
[----:B-1----:R-:W-:-:S04]  /*1a8a0*/  MOV R0, UR39 ;  /* 0x0000002700007c02 */ /* 0x002fc80008000f00 */
[----:B------:R1:W2:Y:S03]  /*1a8b0*/  SYNCS.PHASECHK.TRANS64.TRYWAIT P0, [R0+URZ+0x14070], R3 ;  /* 0x01407003000075a7 */ /* 0x0002a600080011ff */
[----:B--2---:R-:W-:Y:S05]  /*1a8c0*/  @!P0 NANOSLEEP.SYNCS 0x989680 ;  /* 0x009896800000895d */ /* 0x004fea0003900000 */
[----:B------:R-:W2:Y:S02]  /*1a8d0*/  @!P0 SYNCS.PHASECHK.TRANS64 P0, [R0+URZ+0x14070], R3 ;  /* 0x01407003000085a7 */ /* 0x000ea400080010ff */
[----:B--2---:R-:W-:Y:S05]  /*1a8e0*/  @!P0 BRA `(.L_x_160) ;  /* 0xfffffffc00ec8947 */ /* 0x004fea000383ffff */
[----:B------:R-:W-:Y:S05]  /*1a8f0*/  BRA `(.L_x_401) ;  /* 0xfffffed800bc7947 */ /* 0x000fea000383ffff */
.L_x_163:
[----:B-1----:R-:W-:-:S04]  /*1a900*/  MOV R0, UR39 ;  /* 0x0000002700007c02 */ /* 0x002fc80008000f00 */
[----:B------:R1:W2:Y:S03]  /*1a910*/  SYNCS.PHASECHK.TRANS64.TRYWAIT P0, [R0+URZ+0x14080], R3 ;  /* 0x01408003000075a7 */ /* 0x0002a600080011ff */
[----:B--2---:R-:W-:Y:S05]  /*1a920*/  @!P0 NANOSLEEP.SYNCS 0x989680 ;  /* 0x009896800000895d */ /* 0x004fea0003900000 */
[----:B------:R-:W2:Y:S02]  /*1a930*/  @!P0 SYNCS.PHASECHK.TRANS64 P0, [R0+URZ+0x14080], R3 ;  /* 0x01408003000085a7 */ /* 0x000ea400080010ff */
[----:B--2---:R-:W-:Y:S05]  /*1a940*/  @!P0 BRA `(.L_x_163) ;  /* 0xfffffffc00ec8947 */ /* 0x004fea000383ffff */
[----:B------:R-:W-:Y:S05]  /*1a950*/  BRA `(.L_x_402) ;  /* 0xfffffed800d47947 */ /* 0x000fea000383ffff */
.L_x_166:
[----:B-1----:R-:W-:-:S04]  /*1a960*/  MOV R0, UR39 ;  /* 0x0000002700007c02 */ /* 0x002fc80008000f00 */
[----:B------:R1:W2:Y:S03]  /*1a970*/  SYNCS.PHASECHK.TRANS64.TRYWAIT P0, [R0+URZ+0x14070], R3 ;  /* 0x01407003000075a7 */ /* 0x0002a600080011ff */
[----:B--2---:R-:W-:Y:S05]  /*1a980*/  @!P0 NANOSLEEP.SYNCS 0x989680 ;  /* 0x009896800000895d */ /* 0x004fea0003900000 */
[----:B------:R-:W2:Y:S02]  /*1a990*/  @!P0 SYNCS.PHASECHK.TRANS64 P0, [R0+URZ+0x14070], R3 ;  /* 0x01407003000085a7 */ /* 0x000ea400080010ff */
[----:B--2---:R-:W-:Y:S05]  /*1a9a0*/  @!P0 BRA `(.L_x_166) ;  /* 0xfffffffc00ec8947 */ /* 0x004fea000383ffff */
[----:B------:R-:W-:Y:S05]  /*1a9b0*/  BRA `(.L_x_403) ;  /* 0xfffffedc005c7947 */ /* 0x000fea000383ffff */
.L_x_168:
[----:B-1----:R-:W-:-:S04]  /*1a9c0*/  MOV R0, UR39 ;  /* 0x0000002700007c02 */ /* 0x002fc80008000f00 */
[----:B------:R1:W2:Y:S03]  /*1a9d0*/  SYNCS.PHASECHK.TRANS64.TRYWAIT P0, [R0+URZ+0x14090], R3 ;  /* 0x01409003000075a7 */ /* 0x0002a600080011ff */
[----:B--2---:R-:W-:Y:S05]  /*1a9e0*/  @!P0 NANOSLEEP.SYNCS 0x989680 ;  /* 0x009896800000895d */ /* 0x004fea0003900000 */
[----:B------:R-:W2:Y:S02]  /*1a9f0*/  @!P0 SYNCS.PHASECHK.TRANS64 P0, [R0+URZ+0x14090], R3 ;  /* 0x01409003000085a7 */ /* 0x000ea400080010ff */
[----:B--2---:R-:W-:Y:S05]  /*1aa00*/  @!P0 BRA `(.L_x_168) ;  /* 0xfffffffc00ec8947 */ /* 0x004fea000383ffff */
[----:B------:R-:W-:Y:S05]  /*1aa10*/  BRA `(.L_x_404) ;  /* 0xfffffedc009c7947 */ /* 0x000fea000383ffff */
.L_x_181:
[----:B-1----:R-:W-:-:S04]  /*1aa20*/  MOV R0, UR39 ;  /* 0x0000002700007c02 */ /* 0x002fc80008000f00 */
[----:B------:R1:W4:Y:S03]  /*1aa30*/  SYNCS.PHASECHK.TRANS64.TRYWAIT P1, [R0+URZ+0x14080], R3 ;  /* 0x01408003000075a7 */ /* 0x00032600080211ff */
[----:B----4-:R-:W-:Y:S05]  /*1aa40*/  @!P1 NANOSLEEP.SYNCS 0x989680 ;  /* 0x009896800000995d */ /* 0x010fea0003900000 */
[----:B------:R-:W4:Y:S02]  /*1aa50*/  @!P1 SYNCS.PHASECHK.TRANS64 P1, [R0+URZ+0x14080], R3 ;  /* 0x01408003000095a7 */ /* 0x000f2400080210ff */
[----:B----4-:R-:W-:Y:S05]  /*1aa60*/  @!P1 BRA `(.L_x_181) ;  /* 0xfffffffc00ec9947 */ /* 0x010fea000383ffff */
[----:B------:R-:W-:Y:S05]  /*1aa70*/  BRA `(.L_x_405) ;  /* 0xfffffeec00187947 */ /* 0x000fea000383ffff */
.L_x_184:
[----:B-1----:R-:W-:-:S04]  /*1aa80*/  MOV R0, UR39 ;  /* 0x0000002700007c02 */ /* 0x002fc80008000f00 */
[----:B------:R1:W4:Y:S03]  /*1aa90*/  SYNCS.PHASECHK.TRANS64.TRYWAIT P0, [R0+URZ+0x14098], R3 ;  /* 0x01409803000075a7 */ /* 0x00032600080011ff */
[----:B----4-:R-:W-:Y:S05]  /*1aaa0*/  @!P0 NANOSLEEP.SYNCS 0x989680 ;  /* 0x009896800000895d */ /* 0x010fea0003900000 */
[----:B------:R-:W4:Y:S02]  /*1aab0*/  @!P0 SYNCS.PHASECHK.TRANS64 P0, [R0+URZ+0x14098], R3 ;  /* 0x01409803000085a7 */ /* 0x000f2400080010ff */
[----:B----4-:R-:W-:Y:S05]  /*1aac0*/  @!P0 BRA `(.L_x_184) ;  /* 0xfffffffc00ec8947 */ /* 0x010fea000383ffff */
[----:B------:R-:W-:Y:S05]  /*1aad0*/  BRA `(.L_x_406) ;  /* 0xfffffeec00a07947 */ /* 0x000fea000383ffff */
.L_x_199:
[----:B---3--:R3:W4:Y:S02]  /*1aae0*/  SYNCS.PHASECHK.TRANS64.TRYWAIT P0, [R24+URZ+0x14070], R3 ;  /* 0x01407003180075a7 */ /* 0x00872400080011ff */
[----:B----4-:R-:W-:Y:S05]  /*1aaf0*/  @!P0 NANOSLEEP.SYNCS 0x989680 ;  /* 0x009896800000895d */ /* 0x010fea0003900000 */
[----:B------:R-:W4:Y:S02]  /*1ab00*/  @!P0 SYNCS.PHASECHK.TRANS64 P0, [R24+URZ+0x14070], R3 ;  /* 0x01407003180085a7 */ /* 0x000f2400080010ff */
[----:B----4-:R-:W-:Y:S05]  /*1ab10*/  @!P0 BRA `(.L_x_199) ;  /* 0xfffffffc00f08947 */ /* 0x010fea000383ffff */
[----:B------:R-:W-:Y:S05]  /*1ab20*/  BRA `(.L_x_407) ;  /* 0xfffffefc00447947 */ /* 0x000fea000383ffff */
.L_x_202:
[----:B-1----:R1:W3:Y:S02]  /*1ab30*/  SYNCS.PHASECHK.TRANS64.TRYWAIT P0, [R24+URZ+0x14090], R3 ;  /* 0x01409003180075a7 */ /* 0x0022e400080011ff */
[----:B---3--:R-:W-:Y:S05]  /*1ab40*/  @!P0 NANOSLEEP.SYNCS 0x989680 ;  /* 0x009896800000895d */ /* 0x008fea0003900000 */
[----:B------:R-:W3:Y:S02]  /*1ab50*/  @!P0 SYNCS.PHASECHK.TRANS64 P0, [R24+URZ+0x14090], R3 ;  /* 0x01409003180085a7 */ /* 0x000ee400080010ff */
[----:B---3--:R-:W-:Y:S05]  /*1ab60*/  @!P0 BRA `(.L_x_202) ;  /* 0xfffffffc00f08947 */ /* 0x008fea000383ffff */
[----:B------:R-:W-:Y:S05]  /*1ab70*/  BRA `(.L_x_408) ;  /* 0xfffffefc00647947 */ /* 0x000fea000383ffff */
.L_x_204:
[----:B-1----:R1:W3:Y:S02]  /*1ab80*/  SYNCS.PHASECHK.TRANS64.TRYWAIT P0, [R24+URZ+0x140c0], R5 ;  /* 0x0140c005180075a7 */ /* 0x0022e400080011ff */
[----:B---3--:R-:W-:Y:S05]  /*1ab90*/  @!P0 NANOSLEEP.SYNCS 0x989680 ;  /* 0x009896800000895d */ /* 0x008fea0003900000 */
[----:B------:R-:W3:Y:S02]  /*1aba0*/  @!P0 SYNCS.PHASECHK.TRANS64 P0, [R24+URZ+0x140c0], R5 ;  /* 0x0140c005180085a7 */ /* 0x000ee400080010ff */
[----:B---3--:R-:W-:Y:S05]  /*1abb0*/  @!P0 BRA `(.L_x_204) ;  /* 0xfffffffc00f08947 */ /* 0x008fea000383ffff */
[----:B------:R-:W-:Y:S05]  /*1abc0*/  BRA `(.L_x_409) ;  /* 0xfffffefc00707947 */ /* 0x000fea000383ffff */
.L_x_216:
[----:B------:R1:W1:Y:S02]  /*1abd0*/  SYNCS.PHASECHK.TRANS64.TRYWAIT P1, [R24+URZ+0x14080], R3 ;  /* 0x01408003180075a7 */ /* 0x00026400080211ff */
[----:B-1----:R-:W-:Y:S05]  /*1abe0*/  @!P1 NANOSLEEP.SYNCS 0x989680 ;  /* 0x009896800000995d */ /* 0x002fea0003900000 */
[----:B------:R-:W1:Y:S02]  /*1abf0*/  @!P1 SYNCS.PHASECHK.TRANS64 P1, [R24+URZ+0x14080], R3 ;  /* 0x01408003180095a7 */ /* 0x000e6400080210ff */
[----:B-1----:R-:W-:Y:S05]  /*1ac00*/  @!P1 BRA `(.L_x_216) ;  /* 0xfffffffc00f09947 */ /* 0x002fea000383ffff */
[----:B------:R-:W-:Y:S05]  /*1ac10*/  BRA `(.L_x_410) ;  /* 0xffffff1000487947 */ /* 0x000fea000383ffff */
.L_x_220:
[----:B------:R1:W1:Y:S02]  /*1ac20*/  SYNCS.PHASECHK.TRANS64.TRYWAIT P0, [R24+URZ+0x14098], R3 ;  /* 0x01409803180075a7 */ /* 0x00026400080011ff */
[----:B-1----:R-:W-:Y:S05]  /*1ac30*/  @!P0 NANOSLEEP.SYNCS 0x989680 ;  /* 0x009896800000895d */ /* 0x002fea0003900000 */
[----:B------:R-:W1:Y:S02]  /*1ac40*/  @!P0 SYNCS.PHASECHK.TRANS64 P0, [R24+URZ+0x14098], R3 ;  /* 0x01409803180085a7 */ /* 0x000e6400080010ff */
[----:B-1----:R-:W-:Y:S05]  /*1ac50*/  @!P0 BRA `(.L_x_220) ;  /* 0xfffffffc00f08947 */ /* 0x002fea000383ffff */
[----:B------:R-:W-:Y:S05]  /*1ac60*/  BRA `(.L_x_411) ;  /* 0xffffff1000b47947 */ /* 0x000fea000383ffff */
.L_x_222:
[----:B-1----:R1:W3:Y:S02]  /*1ac70*/  SYNCS.PHASECHK.TRANS64.TRYWAIT P0, [R24+URZ+0x140c8], R3 ;  /* 0x0140c803180075a7 */ /* 0x0022e400080011ff */
[----:B---3--:R-:W-:Y:S05]  /*1ac80*/  @!P0 NANOSLEEP.SYNCS 0x989680 ;  /* 0x009896800000895d */ /* 0x008fea0003900000 */
[----:B------:R-:W3:Y:S02]  /*1ac90*/  @!P0 SYNCS.PHASECHK.TRANS64 P0, [R24+URZ+0x140c8], R3 ;  /* 0x0140c803180085a7 */ /* 0x000ee400080010ff */
[----:B---3--:R-:W-:Y:S05]  /*1aca0*/  @!P0 BRA `(.L_x_222) ;  /* 0xfffffffc00f08947 */ /* 0x008fea000383ffff */
[----:B------:R-:W-:Y:S05]  /*1acb0*/  BRA `(.L_x_412) ;  /* 0xffffff1000c07947 */ /* 0x000fea000383ffff */
.L_x_234:
[----:B------:R-:W-:-:S07]  /*1acc0*/  MOV R0, UR4 ;  /* 0x0000000400007c02 */ /* 0x000fce0008000f00 */
.L_x_413:
[----:B-1----:R1:W2:Y:S02]  /*1acd0*/  SYNCS.PHASECHK.TRANS64.TRYWAIT P0, [R0+URZ], R3 ;  /* 0x00000003000075a7 */ /* 0x0022a400080011ff */
[----:B--2---:R-:W-:Y:S05]  /*1ace0*/  @!P0 NANOSLEEP.SYNCS 0x989680 ;  /* 0x009896800000895d */ /* 0x004fea0003900000 */
[----:B------:R-:W2:Y:S02]  /*1acf0*/  @!P0 SYNCS.PHASECHK.TRANS64 P0, [R0+URZ], R3 ;  /* 0x00000003000085a7 */ /* 0x000ea400080010ff */
[----:B--2---:R-:W-:Y:S05]  /*1ad00*/  @!P0 BRA `(.L_x_413) ;  /* 0xfffffffc00f08947 */ /* 0x004fea000383ffff */
[----:B------:R-:W-:Y:S05]  /*1ad10*/  BRA `(.L_x_414) ;  /* 0xffffff2400d07947 */ /* 0x000fea000383ffff */
.L_x_237:
[----:B------:R-:W-:-:S07]  /*1ad20*/  MOV R0, UR5 ;  /* 0x0000000500007c02 */ /* 0x000fce0008000f00 */
.L_x_415:
[----:B-1----:R1:W4:Y:S02]  /*1ad30*/  SYNCS.PHASECHK.TRANS64.TRYWAIT P1, [R0+URZ], R3 ;  /* 0x00000003000075a7 */ /* 0x00232400080211ff */
[----:B----4-:R-:W-:Y:S05]  /*1ad40*/  @!P1 NANOSLEEP.SYNCS 0x989680 ;  /* 0x009896800000995d */ /* 0x010fea0003900000 */
[----:B------:R-:W4:Y:S02]  /*1ad50*/  @!P1 SYNCS.PHASECHK.TRANS64 P1, [R0+URZ], R3 ;  /* 0x00000003000095a7 */ /* 0x000f2400080210ff */
[----:B----4-:R-:W-:Y:S05]  /*1ad60*/  @!P1 BRA `(.L_x_415) ;  /* 0xfffffffc00f09947 */ /* 0x010fea000383ffff */
[----:B------:R-:W-:Y:S05]  /*1ad70*/  BRA `(.L_x_416) ;  /* 0xffffff28007c7947 */ /* 0x000fea000383ffff */
.L_x_244:
[----:B------:R-:W-:-:S07]  /*1ad80*/  MOV R4, UR4 ;  /* 0x0000000400047c02 */ /* 0x000fce0008000f00 */
.L_x_417:
[----:B-1----:R1:W2:Y:S02]  /*1ad90*/  SYNCS.PHASECHK.TRANS64.TRYWAIT P5, [R4+URZ], R3 ;  /* 0x00000003040075a7 */ /* 0x0022a400080a11ff */
[----:B--2---:R-:W-:Y:S05]  /*1ada0*/  @!P5 NANOSLEEP.SYNCS 0x989680 ;  /* 0x009896800000d95d */ /* 0x004fea0003900000 */
[----:B------:R-:W2:Y:S02]  /*1adb0*/  @!P5 SYNCS.PHASECHK.TRANS64 P5, [R4+URZ], R3 ;  /* 0x000000030400d5a7 */ /* 0x000ea400080a10ff */
[----:B--2---:R-:W-:Y:S05]  /*1adc0*/  @!P5 BRA `(.L_x_417) ;  /* 0xfffffffc00f0d947 */ /* 0x004fea000383ffff */
[----:B------:R-:W-:Y:S05]  /*1add0*/  BRA `(.L_x_418) ;  /* 0xffffff3400c47947 */ /* 0x000fea000383ffff */
.L_x_249:
[----:B------:R-:W-:-:S07]  /*1ade0*/  MOV R5, UR6 ;  /* 0x0000000600057c02 */ /* 0x000fce0008000f00 */
.L_x_419:
[----:B--2---:R2:W3:Y:S02]  /*1adf0*/  SYNCS.PHASECHK.TRANS64.TRYWAIT P2, [R5+URZ], R0 ;  /* 0x00000000050075a7 */ /* 0x0044e400080411ff */
[----:B---3--:R-:W-:Y:S05]  /*1ae00*/  @!P2 NANOSLEEP.SYNCS 0x989680 ;  /* 0x009896800000a95d */ /* 0x008fea0003900000 */
[----:B------:R-:W3:Y:S02]  /*1ae10*/  @!P2 SYNCS.PHASECHK.TRANS64 P2, [R5+URZ], R0 ;  /* 0x000000000500a5a7 */ /* 0x000ee400080410ff */
[----:B---3--:R-:W-:Y:S05]  /*1ae20*/  @!P2 BRA `(.L_x_419) ;  /* 0xfffffffc00f0a947 */ /* 0x008fea000383ffff */
[----:B------:R-:W-:Y:S05]  /*1ae30*/  BRA `(.L_x_420) ;  /* 0xffffff6400647947 */ /* 0x000fea000383ffff */
.L_x_254:
[----:B------:R-:W-:-:S07]  /*1ae40*/  MOV R3, UR6 ;  /* 0x0000000600037c02 */ /* 0x000fce0008000f00 */
.L_x_421:
[----:B-1----:R1:W2:Y:S02]  /*1ae50*/  SYNCS.PHASECHK.TRANS64.TRYWAIT P1, [R3+URZ], R0 ;  /* 0x00000000030075a7 */ /* 0x0022a400080211ff */
[----:B--2---:R-:W-:Y:S05]  /*1ae60*/  @!P1 NANOSLEEP.SYNCS 0x989680 ;  /* 0x009896800000995d */ /* 0x004fea0003900000 */
[----:B------:R-:W2:Y:S02]  /*1ae70*/  @!P1 SYNCS.PHASECHK.TRANS64 P1, [R3+URZ], R0 ;  /* 0x00000000030095a7 */ /* 0x000ea400080210ff */
[----:B--2---:R-:W-:Y:S05]  /*1ae80*/  @!P1 BRA `(.L_x_421) ;  /* 0xfffffffc00f09947 */ /* 0x004fea000383ffff */
[----:B------:R-:W-:Y:S05]  /*1ae90*/  BRA `(.L_x_422) ;  /* 0xffffff6800c47947 */ /* 0x000fea000383ffff */
.L_x_259:
[----:B------:R-:W-:-:S07]  /*1aea0*/  MOV R0, UR4 ;  /* 0x0000000400007c02 */ /* 0x000fce0008000f00 */
.L_x_423:
[----:B-1----:R1:W3:Y:S02]  /*1aeb0*/  SYNCS.PHASECHK.TRANS64.TRYWAIT P1, [R0+URZ], R3 ;  /* 0x00000003000075a7 */ /* 0x0022e400080211ff */
[----:B---3--:R-:W-:Y:S05]  /*1aec0*/  @!P1 NANOSLEEP.SYNCS 0x989680 ;  /* 0x009896800000995d */ /* 0x008fea0003900000 */
[----:B------:R-:W3:Y:S02]  /*1aed0*/  @!P1 SYNCS.PHASECHK.TRANS64 P1, [R0+URZ], R3 ;  /* 0x00000003000095a7 */ /* 0x000ee400080210ff */
[----:B---3--:R-:W-:Y:S05]  /*1aee0*/  @!P1 BRA `(.L_x_423) ;  /* 0xfffffffc00f09947 */ /* 0x008fea000383ffff */
[----:B------:R-:W-:Y:S05]  /*1aef0*/  BRA `(.L_x_424) ;  /* 0xffffff6c00947947 */ /* 0x000fea000383ffff */
.L_x_266:
[----:B------:R-:W-:-:S07]  /*1af00*/  MOV R3, UR6 ;  /* 0x0000000600037c02 */ /* 0x000fce0008000f00 */
.L_x_425:
[----:B-1----:R1:W3:Y:S02]  /*1af10*/  SYNCS.PHASECHK.TRANS64.TRYWAIT P5, [R3+URZ], R2 ;  /* 0x00000002030075a7 */ /* 0x0022e400080a11ff */
[----:B---3--:R-:W-:Y:S05]  /*1af20*/  @!P5 NANOSLEEP.SYNCS 0x989680 ;  /* 0x009896800000d95d */ /* 0x008fea0003900000 */
[----:B------:R-:W3:Y:S02]  /*1af30*/  @!P5 SYNCS.PHASECHK.TRANS64 P5, [R3+URZ], R2 ;  /* 0x000000020300d5a7 */ /* 0x000ee400080a10ff */
[----:B---3--:R-:W-:Y:S05]  /*1af40*/  @!P5 BRA `(.L_x_425) ;  /* 0xfffffffc00f0d947 */ /* 0x008fea000383ffff */
[----:B------:R-:W-:Y:S05]  /*1af50*/  BRA `(.L_x_426) ;  /* 0xffffff9000e07947 */ /* 0x000fea000383ffff */
.L_x_271:
[----:B------:R-:W-:-:S07]  /*1af60*/  MOV R3, UR5 ;  /* 0x0000000500037c02 */ /* 0x000fce0008000f00 */
.L_x_427:
[----:B--2---:R2:W3:Y:S02]  /*1af70*/  SYNCS.PHASECHK.TRANS64.TRYWAIT P2, [R3+URZ], R0 ;  /* 0x00000000030075a7 */ /* 0x0044e400080411ff */
[----:B---3--:R-:W-:Y:S05]  /*1af80*/  @!P2 NANOSLEEP.SYNCS 0x989680 ;  /* 0x009896800000a95d */ /* 0x008fea0003900000 */
[----:B------:R-:W3:Y:S02]  /*1af90*/  @!P2 SYNCS.PHASECHK.TRANS64 P2, [R3+URZ], R0 ;  /* 0x000000000300a5a7 */ /* 0x000ee400080410ff */
[----:B---3--:R-:W-:Y:S05]  /*1afa0*/  @!P2 BRA `(.L_x_427) ;  /* 0xfffffffc00f0a947 */ /* 0x008fea000383ffff */
[----:B------:R-:W-:Y:S05]  /*1afb0*/  BRA `(.L_x_428) ;  /* 0xffffffc0008c7947 */ /* 0x000fea000383ffff */
.L_x_275:
[----:B------:R-:W-:-:S07]  /*1afc0*/  MOV R3, UR5 ;  /* 0x0000000500037c02 */ /* 0x000fce0008000f00 */
.L_x_429:
[----:B-1----:R1:W2:Y:S02]  /*1afd0*/  SYNCS.PHASECHK.TRANS64.TRYWAIT P1, [R3+URZ], R0 ;  /* 0x00000000030075a7 */ /* 0x0022a400080211ff */
[----:B--2---:R-:W-:Y:S05]  /*1afe0*/  @!P1 NANOSLEEP.SYNCS 0x989680 ;  /* 0x009896800000995d */ /* 0x004fea0003900000 */
[----:B------:R-:W2:Y:S02]  /*1aff0*/  @!P1 SYNCS.PHASECHK.TRANS64 P1, [R3+URZ], R0 ;  /* 0x00000000030095a7 */ /* 0x000ea400080210ff */
[----:B--2---:R-:W-:Y:S05]  /*1b000*/  @!P1 BRA `(.L_x_429) ;  /* 0xfffffffc00f09947 */ /* 0x004fea000383ffff */
[----:B------:R-:W-:Y:S05]  /*1b010*/  BRA `(.L_x_430) ;  /* 0xffffffc400ec7947 */ /* 0x000fea000383ffff */
.L_x_279:
[----:B------:R-:W-:-:S07]  /*1b020*/  MOV R0, UR4 ;  /* 0x0000000400007c02 */ /* 0x000fce0008000f00 */
.L_x_431:
[----:B-1----:R1:W4:Y:S02]  /*1b030*/  SYNCS.PHASECHK.TRANS64.TRYWAIT P0, [R0+URZ], R3 ;  /* 0x00000003000075a7 */ /* 0x00232400080011ff */
[----:B----4-:R-:W-:Y:S05]  /*1b040*/  @!P0 NANOSLEEP.SYNCS 0x989680 ;  /* 0x009896800000895d */ /* 0x010fea0003900000 */
[----:B------:R-:W4:Y:S02]  /*1b050*/  @!P0 SYNCS.PHASECHK.TRANS64 P0, [R0+URZ], R3 ;  /* 0x00000003000085a7 */ /* 0x000f2400080010ff */
[----:B----4-:R-:W-:Y:S05]  /*1b060*/  @!P0 BRA `(.L_x_431) ;  /* 0xfffffffc00f08947 */ /* 0x010fea000383ffff */
[----:B------:R-:W-:Y:S05]  /*1b070*/  BRA `(.L_x_432) ;  /* 0xffffffc800887947 */ /* 0x000fea000383ffff */
.L_x_283:
[----:B------:R-:W-:-:S07]  /*1b080*/  MOV R0, UR8 ;  /* 0x0000000800007c02 */ /* 0x000fce0008000f00 */
.L_x_433:
[----:B-1----:R1:W2:Y:S02]  /*1b090*/  SYNCS.PHASECHK.TRANS64.TRYWAIT P1, [R0+URZ+0x14010], R3 ;  /* 0x01401003000075a7 */ /* 0x0022a400080211ff */
[----:B--2---:R-:W-:Y:S05]  /*1b0a0*/  @!P1 NANOSLEEP.SYNCS 0x989680 ;  /* 0x009896800000995d */ /* 0x004fea0003900000 */
[----:B------:R-:W2:Y:S02]  /*1b0b0*/  @!P1 SYNCS.PHASECHK.TRANS64 P1, [R0+URZ+0x14010], R3 ;  /* 0x01401003000095a7 */ /* 0x000ea400080210ff */
[----:B--2---:R-:W-:Y:S05]  /*1b0c0*/  @!P1 BRA `(.L_x_433) ;  /* 0xfffffffc00f09947 */ /* 0x004fea000383ffff */
[----:B------:R-:W-:Y:S05]  /*1b0d0*/  BRA `(.L_x_434) ;  /* 0xffffffcc007c7947 */ /* 0x000fea000383ffff */
.L_x_289:
[----:B-1----:R-:W-:-:S07]  /*1b0e0*/  MOV R0, UR8 ;  /* 0x0000000800007c02 */ /* 0x002fce0008000f00 */
.L_x_435:
[----:B-1----:R1:W2:Y:S02]  /*1b0f0*/  SYNCS.PHASECHK.TRANS64.TRYWAIT P1, [R0+URZ+0x14038], R3 ;  /* 0x01403803000075a7 */ /* 0x0022a400080211ff */
[----:B--2---:R-:W-:Y:S05]  /*1b100*/  @!P1 NANOSLEEP.SYNCS 0x989680 ;  /* 0x009896800000995d */ /* 0x004fea0003900000 */
[----:B------:R-:W2:Y:S02]  /*1b110*/  @!P1 SYNCS.PHASECHK.TRANS64 P1, [R0+URZ+0x14038], R3 ;  /* 0x01403803000095a7 */ /* 0x000ea400080210ff */
[----:B--2---:R-:W-:Y:S05]  /*1b120*/  @!P1 BRA `(.L_x_435) ;  /* 0xfffffffc00f09947 */ /* 0x004fea000383ffff */
[----:B------:R-:W-:Y:S05]  /*1b130*/  BRA `(.L_x_436) ;  /* 0xffffffcc00d07947 */ /* 0x000fea000383ffff */
.L_x_295:
[----:B-1----:R-:W-:-:S07]  /*1b140*/  MOV R0, UR8 ;  /* 0x0000000800007c02 */ /* 0x002fce0008000f00 */
.L_x_437:
[----:B-1----:R1:W2:Y:S02]  /*1b150*/  SYNCS.PHASECHK.TRANS64.TRYWAIT P2, [R0+URZ+0x14018], R3 ;  /* 0x01401803000075a7 */ /* 0x0022a400080411ff */
[----:B--2---:R-:W-:Y:S05]  /*1b160*/  @!P2 NANOSLEEP.SYNCS 0x989680 ;  /* 0x009896800000a95d */ /* 0x004fea0003900000 */
[----:B------:R-:W2:Y:S02]  /*1b170*/  @!P2 SYNCS.PHASECHK.TRANS64 P2, [R0+URZ+0x14018], R3 ;  /* 0x014018030000a5a7 */ /* 0x000ea400080410ff */
[----:B--2---:R-:W-:Y:S05]  /*1b180*/  @!P2 BRA `(.L_x_437) ;  /* 0xfffffffc00f0a947 */ /* 0x004fea000383ffff */
[----:B------:R-:W-:Y:S05]  /*1b190*/  BRA `(.L_x_438) ;  /* 0xffffffd000287947 */ /* 0x000fea000383ffff */
.L_x_301:
[----:B-1----:R-:W-:-:S07]  /*1b1a0*/  MOV R0, UR8 ;  /* 0x0000000800007c02 */ /* 0x002fce0008000f00 */
.L_x_439:
[----:B-1----:R1:W2:Y:S02]  /*1b1b0*/  SYNCS.PHASECHK.TRANS64.TRYWAIT P2, [R0+URZ+0x14040], R3 ;  /* 0x01404003000075a7 */ /* 0x0022a400080411ff */
[----:B--2---:R-:W-:Y:S05]  /*1b1c0*/  @!P2 NANOSLEEP.SYNCS 0x989680 ;  /* 0x009896800000a95d */ /* 0x004fea0003900000 */
[----:B------:R-:W2:Y:S02]  /*1b1d0*/  @!P2 SYNCS.PHASECHK.TRANS64 P2, [R0+URZ+0x14040], R3 ;  /* 0x014040030000a5a7 */ /* 0x000ea400080410ff */
[----:B--2---:R-:W-:Y:S05]  /*1b1e0*/  @!P2 BRA `(.L_x_439) ;  /* 0xfffffffc00f0a947 */ /* 0x004fea000383ffff */
[----:B------:R-:W-:Y:S05]  /*1b1f0*/  BRA `(.L_x_440) ;  /* 0xffffffd0007c7947 */ /* 0x000fea000383ffff */
.L_x_307:
[----:B------:R-:W-:-:S07]  /*1b200*/  MOV R0, UR33 ;  /* 0x0000002100007c02 */ /* 0x000fce0008000f00 */
.L_x_441:
[----:B-1----:R1:W2:Y:S02]  /*1b210*/  SYNCS.PHASECHK.TRANS64.TRYWAIT P2, [R0+URZ+0x14038], R3 ;  /* 0x01403803000075a7 */ /* 0x0022a400080411ff */
[----:B--2---:R-:W-:Y:S05]  /*1b220*/  @!P2 NANOSLEEP.SYNCS 0x989680 ;  /* 0x009896800000a95d */ /* 0x004fea0003900000 */
[----:B------:R-:W2:Y:S02]  /*1b230*/  @!P2 SYNCS.PHASECHK.TRANS64 P2, [R0+URZ+0x14038], R3 ;  /* 0x014038030000a5a7 */ /* 0x000ea400080410ff */
[----:B--2---:R-:W-:Y:S05]  /*1b240*/  @!P2 BRA `(.L_x_441) ;  /* 0xfffffffc00f0a947 */ /* 0x004fea000383ffff */
[----:B------:R-:W-:Y:S05]  /*1b250*/  BRA `(.L_x_442) ;  /* 0xffffffd400347947 */ /* 0x000fea000383ffff */
.L_x_312:
[----:B------:R-:W-:-:S07]  /*1b260*/  MOV R0, UR17 ;  /* 0x0000001100007c02 */ /* 0x000fce0008000f00 */
.L_x_443:
[----:B-1----:R1:W2:Y:S02]  /*1b270*/  SYNCS.PHASECHK.TRANS64.TRYWAIT P2, [R0+URZ+0x14038], R5 ;  /* 0x01403805000075a7 */ /* 0x0022a400080411ff */
[----:B--2---:R-:W-:Y:S05]  /*1b280*/  @!P2 NANOSLEEP.SYNCS 0x989680 ;  /* 0x009896800000a95d */ /* 0x004fea0003900000 */
[----:B------:R-:W2:Y:S02]  /*1b290*/  @!P2 SYNCS.PHASECHK.TRANS64 P2, [R0+URZ+0x14038], R5 ;  /* 0x014038050000a5a7 */ /* 0x000ea400080410ff */
[----:B--2---:R-:W-:Y:S05]  /*1b2a0*/  @!P2 BRA `(.L_x_443) ;  /* 0xfffffffc00f0a947 */ /* 0x004fea000383ffff */
[----:B------:R-:W-:Y:S05]  /*1b2b0*/  BRA `(.L_x_444) ;  /* 0xffffffd400907947 */ /* 0x000fea000383ffff */
.L_x_317:
[----:B------:R-:W-:-:S07]  /*1b2c0*/  MOV R0, UR25 ;  /* 0x0000001900007c02 */ /* 0x000fce0008000f00 */
.L_x_445:
[----:B-1----:R1:W2:Y:S02]  /*1b2d0*/  SYNCS.PHASECHK.TRANS64.TRYWAIT P2, [R0+URZ+0x14038], R5 ;  /* 0x01403805000075a7 */ /* 0x0022a400080411ff */
[----:B--2---:R-:W-:Y:S05]  /*1b2e0*/  @!P2 NANOSLEEP.SYNCS 0x989680 ;  /* 0x009896800000a95d */ /* 0x004fea0003900000 */
[----:B------:R-:W2:Y:S02]  /*1b2f0*/  @!P2 SYNCS.PHASECHK.TRANS64 P2, [R0+URZ+0x14038], R5 ;  /* 0x014038050000a5a7 */ /* 0x000ea400080410ff */
[----:B--2---:R-:W-:Y:S05]  /*1b300*/  @!P2 BRA `(.L_x_445) ;  /* 0xfffffffc00f0a947 */ /* 0x004fea000383ffff */
[----:B------:R-:W-:Y:S05]  /*1b310*/  BRA `(.L_x_446) ;  /* 0xffffffd400f47947 */ /* 0x000fea000383ffff */
.L_x_322:
[----:B------:R-:W-:-:S07]  /*1b320*/  MOV R0, UR17 ;  /* 0x0000001100007c02 */ /* 0x000fce0008000f00 */
.L_x_447:
[----:B-1----:R1:W2:Y:S02]  /*1b330*/  SYNCS.PHASECHK.TRANS64.TRYWAIT P2, [R0+URZ+0x14038], R5 ;  /* 0x01403805000075a7 */ /* 0x0022a400080411ff */
[----:B--2---:R-:W-:Y:S05]  /*1b340*/  @!P2 NANOSLEEP.SYNCS 0x989680 ;  /* 0x009896800000a95d */ /* 0x004fea0003900000 */
[----:B------:R-:W2:Y:S02]  /*1b350*/  @!P2 SYNCS.PHASECHK.TRANS64 P2, [R0+URZ+0x14038], R5 ;  /* 0x014038050000a5a7 */ /* 0x000ea400080410ff */
[----:B--2---:R-:W-:Y:S05]  /*1b360*/  @!P2 BRA `(.L_x_447) ;  /* 0xfffffffc00f0a947 */ /* 0x004fea000383ffff */
[----:B------:R-:W-:Y:S05]  /*1b370*/  BRA `(.L_x_448) ;  /* 0xffffffd800547947 */ /* 0x000fea000383ffff */
.L_x_327:
[----:B------:R-:W-:-:S07]  /*1b380*/  MOV R0, UR17 ;  /* 0x0000001100007c02 */ /* 0x000fce0008000f00 */
.L_x_449:
[----:B-1----:R1:W2:Y:S02]  /*1b390*/  SYNCS.PHASECHK.TRANS64.TRYWAIT P2, [R0+URZ+0x14038], R5 ;  /* 0x01403805000075a7 */ /* 0x0022a400080411ff */
[----:B--2---:R-:W-:Y:S05]  /*1b3a0*/  @!P2 NANOSLEEP.SYNCS 0x989680 ;  /* 0x009896800000a95d */ /* 0x004fea0003900000 */
[----:B------:R-:W2:Y:S02]  /*1b3b0*/  @!P2 SYNCS.PHASECHK.TRANS64 P2, [R0+URZ+0x14038], R5 ;  /* 0x014038050000a5a7 */ /* 0x000ea400080410ff */
[----:B--2---:R-:W-:Y:S05]  /*1b3c0*/  @!P2 BRA `(.L_x_449) ;  /* 0xfffffffc00f0a947 */ /* 0x004fea000383ffff */
[----:B------:R-:W-:Y:S05]  /*1b3d0*/  BRA `(.L_x_450) ;  /* 0xffffffd800b87947 */ /* 0x000fea000383ffff */
.L_x_332:
[----:B------:R-:W-:-:S07]  /*1b3e0*/  MOV R0, UR17 ;  /* 0x0000001100007c02 */ /* 0x000fce0008000f00 */
.L_x_451:
[----:B-1----:R1:W2:Y:S02]  /*1b3f0*/  SYNCS.PHASECHK.TRANS64.TRYWAIT P2, [R0+URZ+0x14038], R5 ;  /* 0x01403805000075a7 */ /* 0x0022a400080411ff */
[----:B--2---:R-:W-:Y:S05]  /*1b400*/  @!P2 NANOSLEEP.SYNCS 0x989680 ;  /* 0x009896800000a95d */ /* 0x004fea0003900000 */
[----:B------:R-:W2:Y:S02]  /*1b410*/  @!P2 SYNCS.PHASECHK.TRANS64 P2, [R0+URZ+0x14038], R5 ;  /* 0x014038050000a5a7 */ /* 0x000ea400080410ff */
[----:B--2---:R-:W-:Y:S05]  /*1b420*/  @!P2 BRA `(.L_x_451) ;  /* 0xfffffffc00f0a947 */ /* 0x004fea000383ffff */
[----:B------:R-:W-:Y:S05]  /*1b430*/  BRA `(.L_x_452) ;  /* 0xffffffdc001c7947 */ /* 0x000fea000383ffff */
.L_x_337:
[----:B------:R-:W-:-:S07]  /*1b440*/  MOV R0, UR17 ;  /* 0x0000001100007c02 */ /* 0x000fce0008000f00 */
.L_x_453:
[----:B-1----:R1:W2:Y:S02]  /*1b450*/  SYNCS.PHASECHK.TRANS64.TRYWAIT P2, [R0+URZ+0x14038], R5 ;  /* 0x01403805000075a7 */ /* 0x0022a400080411ff */
[----:B--2---:R-:W-:Y:S05]  /*1b460*/  @!P2 NANOSLEEP.SYNCS 0x989680 ;  /* 0x009896800000a95d */ /* 0x004fea0003900000 */
[----:B------:R-:W2:Y:S02]  /*1b470*/  @!P2 SYNCS.PHASECHK.TRANS64 P2, [R0+URZ+0x14038], R5 ;  /* 0x014038050000a5a7 */ /* 0x000ea400080410ff */
[----:B--2---:R-:W-:Y:S05]  /*1b480*/  @!P2 BRA `(.L_x_453) ;  /* 0xfffffffc00f0a947 */ /* 0x004fea000383ffff */
[----:B------:R-:W-:Y:S05]  /*1b490*/  BRA `(.L_x_454) ;  /* 0xffffffdc00807947 */ /* 0x000fea000383ffff */
.L_x_342:
[----:B------:R-:W-:-:S07]  /*1b4a0*/  MOV R0, UR17 ;  /* 0x0000001100007c02 */ /* 0x000fce0008000f00 */
.L_x_455:
[----:B-1----:R1:W2:Y:S02]  /*1b4b0*/  SYNCS.PHASECHK.TRANS64.TRYWAIT P2, [R0+URZ+0x14038], R5 ;  /* 0x01403805000075a7 */ /* 0x0022a400080411ff */
[----:B--2---:R-:W-:Y:S05]  /*1b4c0*/  @!P2 NANOSLEEP.SYNCS 0x989680 ;  /* 0x009896800000a95d */ /* 0x004fea0003900000 */
[----:B------:R-:W2:Y:S02]  /*1b4d0*/  @!P2 SYNCS.PHASECHK.TRANS64 P2, [R0+URZ+0x14038], R5 ;  /* 0x014038050000a5a7 */ /* 0x000ea400080410ff */
[----:B--2---:R-:W-:Y:S05]  /*1b4e0*/  @!P2 BRA `(.L_x_455) ;  /* 0xfffffffc00f0a947 */ /* 0x004fea000383ffff */
[----:B------:R-:W-:Y:S05]  /*1b4f0*/  BRA `(.L_x_456) ;  /* 0xffffffdc00e47947 */ /* 0x000fea000383ffff */
.L_x_348:
[----:B------:R-:W-:-:S07]  /*1b500*/  MOV R0, UR25 ;  /* 0x0000001900007c02 */ /* 0x000fce0008000f00 */
.L_x_457:
[----:B-1----:R1:W2:Y:S02]  /*1b510*/  SYNCS.PHASECHK.TRANS64.TRYWAIT P2, [R0+URZ+0x14038], R3 ;  /* 0x01403803000075a7 */ /* 0x0022a400080411ff */
[----:B--2---:R-:W-:Y:S05]  /*1b520*/  @!P2 NANOSLEEP.SYNCS 0x989680 ;  /* 0x009896800000a95d */ /* 0x004fea0003900000 */
[----:B------:R-:W2:Y:S02]  /*1b530*/  @!P2 SYNCS.PHASECHK.TRANS64 P2, [R0+URZ+0x14038], R3 ;  /* 0x014038030000a5a7 */ /* 0x000ea400080410ff */
[----:B--2---:R-:W-:Y:S05]  /*1b540*/  @!P2 BRA `(.L_x_457) ;  /* 0xfffffffc00f0a947 */ /* 0x004fea000383ffff */
[----:B------:R-:W-:Y:S05]  /*1b550*/  BRA `(.L_x_458) ;  /* 0xffffffe000707947 */ /* 0x000fea000383ffff */
.L_x_353:
[----:B------:R-:W-:-:S07]  /*1b560*/  MOV R0, UR17 ;  /* 0x0000001100007c02 */ /* 0x000fce0008000f00 */
.L_x_459:
[----:B-1----:R1:W2:Y:S02]  /*1b570*/  SYNCS.PHASECHK.TRANS64.TRYWAIT P2, [R0+URZ+0x14038], R5 ;  /* 0x01403805000075a7 */ /* 0x0022a400080411ff */
[----:B--2---:R-:W-:Y:S05]  /*1b580*/  @!P2 NANOSLEEP.SYNCS 0x989680 ;  /* 0x009896800000a95d */ /* 0x004fea0003900000 */
[----:B------:R-:W2:Y:S02]  /*1b590*/  @!P2 SYNCS.PHASECHK.TRANS64 P2, [R0+URZ+0x14038], R5 ;  /* 0x014038050000a5a7 */ /* 0x000ea400080410ff */
[----:B--2---:R-:W-:Y:S05]  /*1b5a0*/  @!P2 BRA `(.L_x_459) ;  /* 0xfffffffc00f0a947 */ /* 0x004fea000383ffff */
[----:B------:R-:W-:Y:S05]  /*1b5b0*/  BRA `(.L_x_460) ;  /* 0xffffffe000d07947 */ /* 0x000fea000383ffff */
.L_x_359:
[----:B------:R-:W-:-:S07]  /*1b5c0*/  MOV R0, UR16 ;  /* 0x0000001000007c02 */ /* 0x000fce0008000f00 */
.L_x_461:
[----:B-1----:R1:W2:Y:S02]  /*1b5d0*/  SYNCS.PHASECHK.TRANS64.TRYWAIT P0, [R0+URZ+0x140b0], R3 ;  /* 0x0140b003000075a7 */ /* 0x0022a400080011ff */
[----:B--2---:R-:W-:Y:S05]  /*1b5e0*/  @!P0 NANOSLEEP.SYNCS 0x989680 ;  /* 0x009896800000895d */ /* 0x004fea0003900000 */
[----:B------:R-:W2:Y:S02]  /*1b5f0*/  @!P0 SYNCS.PHASECHK.TRANS64 P0, [R0+URZ+0x140b0], R3 ;  /* 0x0140b003000085a7 */ /* 0x000ea400080010ff */
[----:B--2---:R-:W-:Y:S05]  /*1b600*/  @!P0 BRA `(.L_x_461) ;  /* 0xfffffffc00f08947 */ /* 0x004fea000383ffff */
[----:B------:R-:W-:Y:S05]  /*1b610*/  BRA `(.L_x_462) ;  /* 0xffffffe400d07947 */ /* 0x000fea000383ffff */
.L_x_361:
[----:B-1----:R-:W-:-:S07]  /*1b620*/  MOV R0, UR16 ;  /* 0x0000001000007c02 */ /* 0x002fce0008000f00 */
.L_x_463:
[----:B-1----:R1:W2:Y:S02]  /*1b630*/  SYNCS.PHASECHK.TRANS64.TRYWAIT P0, [R0+URZ+0x140b8], R3 ;  /* 0x0140b803000075a7 */ /* 0x0022a400080011ff */
[----:B--2---:R-:W-:Y:S05]  /*1b640*/  @!P0 NANOSLEEP.SYNCS 0x989680 ;  /* 0x009896800000895d */ /* 0x004fea0003900000 */
[----:B------:R-:W2:Y:S02]  /*1b650*/  @!P0 SYNCS.PHASECHK.TRANS64 P0, [R0+URZ+0x140b8], R3 ;  /* 0x0140b803000085a7 */ /* 0x000ea400080010ff */
[----:B--2---:R-:W-:Y:S05]  /*1b660*/  @!P0 BRA `(.L_x_463) ;  /* 0xfffffffc00f08947 */ /* 0x004fea000383ffff */
[----:B------:R-:W-:Y:S05]  /*1b670*/  BRA `(.L_x_464) ;  /* 0xffffffe400e07947 */ /* 0x000fea000383ffff */
        .weak           $__internal_0_$__cuda_sm10x_tcgen05_guardrail_trap_col_being_dealloced_not_returned_by_alloc
        .type           $__internal_0_$__cuda_sm10x_tcgen05_guardrail_trap_col_being_dealloced_not_returned_by_alloc,@function
        .size           $__internal_0_$__cuda_sm10x_tcgen05_guardrail_trap_col_being_dealloced_not_returned_by_alloc,($__internal_1_$__cuda_sm10x_tcgen05_guardrail_trap_phase_invalid_during_alloc - $__internal_0_$__cuda_sm10x_tcgen05_guardrail_trap_col_being_dealloced_not_returned_by_alloc)
$__internal_0_$__cuda_sm10x_tcgen05_guardrail_trap_col_being_dealloced_not_returned_by_alloc:
[----:B------:R-:W-:Y:S05]  /*1b680*/  BPT.TRAP 0x1 ;  /* 0x000000040000795c */ /* 0x000fea0000300000 */
[----:B------:R-:W-:-:S04]  /*1b690*/  HFMA2 R3, -RZ, RZ, 0, 0 ;  /* 0x00000000ff037431 */ /* 0x000fc800000001ff */
[----:B------:R-:W-:Y:S05]  /*1b6a0*/  RET.REL.NODEC R2 `(_ZN7cutlass13device_kernelINS_4fmha6kernel36Sm100FmhaFwdKernelTmaWarpspecializedIN4cute5tupleIJiiiNS5_IJNS5_IJiiEEEiEEEEEENS1_10collective38Sm100FmhaFwdMainloopTmaWarpspecializedINS_6half_tEffNS5_IJNS4_1CILi256EEENSC_ILi128EEENSC_ILi64EEEEEENS5_IJiNSC_ILi1EEES7_EEENS5_IJiSH_NS5_IJNS5_IJNSC_ILi0EEEiEEEiEEEEEESM_NS9_12ResidualMaskENS5_IJNSC_ILi2EEESH_SH_EEENSC_ILb0EEEEENS9_38Sm100FmhaFwdEpilogueTmaWarpspecializedISB_fNS5_IJSE_SF_SE_EEESI_NS5_IJSH_S7_EEESQ_EENS2_23IndividualTileSchedulerENS2_41Sm100FmhaCtxKernelWarpspecializedScheduleEEEEEvNT_6ParamsE) ;  /* 0xfffffe4802547950 */ /* 0x000fea0003c3ffff */
        .weak           $__internal_1_$__cuda_sm10x_tcgen05_guardrail_trap_phase_invalid_during_alloc
        .type           $__internal_1_$__cuda_sm10x_tcgen05_guardrail_trap_phase_invalid_during_alloc,@function
        .size           $__internal_1_$__cuda_sm10x_tcgen05_guardrail_trap_phase_invalid_during_alloc,($__internal_2_$__cuda_sm10x_tcgen05_guardrail_trap_unallocated_columns_being_dealloced - $__internal_1_$__cuda_sm10x_tcgen05_guardrail_trap_phase_invalid_during_alloc)
$__internal_1_$__cuda_sm10x_tcgen05_guardrail_trap_phase_invalid_during_alloc:
[----:B------:R-:W-:Y:S05]  /*1b6b0*/  BPT.TRAP 0x1 ;  /* 0x000000040000795c */ /* 0x000fea0000300000 */
[----:B------:R-:W-:-:S04]  /*1b6c0*/  MOV R3, 0x0 ;  /* 0x0000000000037802 */ /* 0x000fc80000000f00 */
[----:B------:R-:W-:Y:S05]  /*1b6d0*/  RET.REL.NODEC R2 `(_ZN7cutlass13device_kernelINS_4fmha6kernel36Sm100FmhaFwdKernelTmaWarpspecializedIN4cute5tupleIJiiiNS5_IJNS5_IJiiEEEiEEEEEENS1_10collective38Sm100FmhaFwdMainloopTmaWarpspecializedINS_6half_tEffNS5_IJNS4_1CILi256EEENSC_ILi128EEENSC_ILi64EEEEEENS5_IJiNSC_ILi1EEES7_EEENS5_IJiSH_NS5_IJNS5_IJNSC_ILi0EEEiEEEiEEEEEESM_NS9_12ResidualMaskENS5_IJNSC_ILi2EEESH_SH_EEENSC_ILb0EEEEENS9_38Sm100FmhaFwdEpilogueTmaWarpspecializedISB_fNS5_IJSE_SF_SE_EEESI_NS5_IJSH_S7_EEESQ_EENS2_23IndividualTileSchedulerENS2_41Sm100FmhaCtxKernelWarpspecializedScheduleEEEEEvNT_6ParamsE) ;  /* 0xfffffe4802487950 */ /* 0x000fea0003c3ffff */
        .weak           $__internal_2_$__cuda_sm10x_tcgen05_guardrail_trap_unallocated_columns_being_dealloced
        .type           $__internal_2_$__cuda_sm10x_tcgen05_guardrail_trap_unallocated_columns_being_dealloced,@function
        .size           $__internal_2_$__cuda_sm10x_tcgen05_guardrail_trap_unallocated_columns_being_dealloced,($__internal_3_$__cuda_sm3x_div_rn_noftz_f32_slowpath - $__internal_2_$__cuda_sm10x_tcgen05_guardrail_trap_unallocated_columns_being_dealloced)
$__internal_2_$__cuda_sm10x_tcgen05_guardrail_trap_unallocated_columns_being_dealloced:
[----:B------:R-:W-:Y:S05]  /*1b6e0*/  BPT.TRAP 0x1 ;  /* 0x000000040000795c */ /* 0x000fea0000300000 */
[----:B------:R-:W-:-:S04]  /*1b6f0*/  HFMA2 R3, -RZ, RZ, 0, 0 ;  /* 0x00000000ff037431 */ /* 0x000fc800000001ff */
[----:B------:R-:W-:Y:S05]  /*1b700*/  RET.REL.NODEC R2 `(_ZN7cutlass13device_kernelINS_4fmha6kernel36Sm100FmhaFwdKernelTmaWarpspecializedIN4cute5tupleIJiiiNS5_IJNS5_IJiiEEEiEEEEEENS1_10collective38Sm100FmhaFwdMainloopTmaWarpspecializedINS_6half_tEffNS5_IJNS4_1CILi256EEENSC_ILi128EEENSC_ILi64EEEEEENS5_IJiNSC_ILi1EEES7_EEENS5_IJiSH_NS5_IJNS5_IJNSC_ILi0EEEiEEEiEEEEEESM_NS9_12ResidualMaskENS5_IJNSC_ILi2EEESH_SH_EEENSC_ILb0EEEEENS9_38Sm100FmhaFwdEpilogueTmaWarpspecializedISB_fNS5_IJSE_SF_SE_EEESI_NS5_IJSH_S7_EEESQ_EENS2_23IndividualTileSchedulerENS2_41Sm100FmhaCtxKernelWarpspecializedScheduleEEEEEvNT_6ParamsE) ;  /* 0xfffffe48023c7950 */ /* 0x000fea0003c3ffff */
        .weak           $__internal_3_$__cuda_sm3x_div_rn_noftz_f32_slowpath
        .type           $__internal_3_$__cuda_sm3x_div_rn_noftz_f32_slowpath,@function
        .size           $__internal_3_$__cuda_sm3x_div_rn_noftz_f32_slowpath,(.L_x_481 - $__internal_3_$__cuda_sm3x_div_rn_noftz_f32_slowpath)
$__internal_3_$__cuda_sm3x_div_rn_noftz_f32_slowpath:
[--C-:B------:R-:W-:Y:S01]  /*1b710*/  SHF.R.U32.HI R3, RZ, 0x17, R22.reuse ;  /* 0x00000017ff037819 */ /* 0x100fe20000011616 */
[----:B------:R-:W-:Y:S01]  /*1b720*/  BSSY.RECONVERGENT B1, `(.L_x_465) ;  /* 0x0000065000017945 */ /* 0x000fe20003800200 */
[--C-:B------:R-:W-:Y:S01]  /*1b730*/  SHF.R.U32.HI R8, RZ, 0x17, R33.reuse ;  /* 0x00000017ff087819 */ /* 0x100fe20000011621 */
[----:B------:R-:W-:Y:S01]  /*1b740*/  IMAD.MOV.U32 R7, RZ, RZ, R33 ;  /* 0x000000ffff077224 */ /* 0x000fe200078e0021 */
[----:B------:R-:W-:Y:S01]  /*1b750*/  LOP3.LUT R3, R3, 0xff, RZ, 0xc0, !PT ;  /* 0x000000ff03037812 */ /* 0x000fe200078ec0ff */
[----:B------:R-:W-:Y:S01]  /*1b760*/  IMAD.MOV.U32 R6, RZ, RZ, R22 ;  /* 0x000000ffff067224 */ /* 0x000fe200078e0016 */
[----:B------:R-:W-:-:S03]  /*1b770*/  LOP3.LUT R8, R8, 0xff, RZ, 0xc0, !PT ;  /* 0x000000ff08087812 */ /* 0x000fc600078ec0ff */
[----:B------:R-:W-:Y:S02]  /*1b780*/  VIADD R0, R3, 0xffffffff ;  /* 0xffffffff03007836 */ /* 0x000fe40000000000 */
[----:B------:R-:W-:-:S03]  /*1b790*/  VIADD R5, R8, 0xffffffff ;  /* 0xffffffff08057836 */ /* 0x000fc60000000000 */
[----:B------:R-:W-:-:S04]  /*1b7a0*/  ISETP.GT.U32.AND P0, PT, R0, 0xfd, PT ;  /* 0x000000fd0000780c */ /* 0x000fc80003f04070 */
[----:B------:R-:W-:-:S13]  /*1b7b0*/  ISETP.GT.U32.OR P0, PT, R5, 0xfd, P0 ;  /* 0x000000fd0500780c */ /* 0x000fda0000704470 */
[----:B------:R-:W-:Y:S01]  /*1b7c0*/  @!P0 IMAD.MOV.U32 R10, RZ, RZ, RZ ;  /* 0x000000ffff0a8224 */ /* 0x000fe200078e00ff */
[----:B------:R-:W-:Y:S06]  /*1b7d0*/  @!P0 BRA `(.L_x_466) ;  /* 0x00000000005c8947 */ /* 0x000fec0003800000 */
[----:B------:R-:W-:Y:S02]  /*1b7e0*/  FSETP.GTU.FTZ.AND P1, PT, |R33|, +INF , PT ;  /* 0x7f8000002100780b */ /* 0x000fe40003f3c200 */
[----:B------:R-:W-:-:S04]  /*1b7f0*/  FSETP.GTU.FTZ.AND P0, PT, |R22|, +INF , PT ;  /* 0x7f8000001600780b */ /* 0x000fc80003f1c200 */
[----:B------:R-:W-:-:S13]  /*1b800*/  PLOP3.LUT P0, PT, P1, P0, PT, 0xf8, 0x8f ;  /* 0x00000000008f781c */ /* 0x000fda0000f01f70 */
[----:B------:R-:W-:Y:S05]  /*1b810*/  @P0 BRA `(.L_x_467) ;  /* 0x0000000400500947 */ /* 0x000fea0003800000 */
[----:B------:R-:W-:-:S13]  /*1b820*/  LOP3.LUT P0, RZ, R6, 0x7fffffff, R7, 0xc8, !PT ;  /* 0x7fffffff06ff7812 */ /* 0x000fda000780c807 */
[----:B------:R-:W-:Y:S05]  /*1b830*/  @!P0 BRA `(.L_x_468) ;  /* 0x0000000400408947 */ /* 0x000fea0003800000 */
[C---:B------:R-:W-:Y:S02]  /*1b840*/  FSETP.NEU.FTZ.AND P0, PT, |R33|.reuse, +INF , PT ;  /* 0x7f8000002100780b */ /* 0x040fe40003f1d200 */
[----:B------:R-:W-:Y:S02]  /*1b850*/  FSETP.NEU.FTZ.AND P1, PT, |R22|, +INF , PT ;  /* 0x7f8000001600780b */ /* 0x000fe40003f3d200 */
[----:B------:R-:W-:-:S11]  /*1b860*/  FSETP.NEU.FTZ.AND P2, PT, |R33|, +INF , PT ;  /* 0x7f8000002100780b */ /* 0x000fd60003f5d200 */
[----:B------:R-:W-:Y:S05]  /*1b870*/  @!P1 BRA !P0, `(.L_x_468) ;  /* 0x0000000400309947 */ /* 0x000fea0004000000 */
[----:B------:R-:W-:-:S04]  /*1b880*/  LOP3.LUT P0, RZ, R7, 0x7fffffff, RZ, 0xc0, !PT ;  /* 0x7fffffff07ff7812 */ /* 0x000fc8000780c0ff */
[----:B------:R-:W-:-:S13]  /*1b890*/  PLOP3.LUT P0, PT, P1, P0, PT, 0x2f, 0xf2 ;  /* 0x0000000000f2781c */ /* 0x000fda0000f00577 */
[----:B------:R-:W-:Y:S05]  /*1b8a0*/  @P0 BRA `(.L_x_469) ;  /* 0x00000004001c0947 */ /* 0x000fea0003800000 */
[----:B------:R-:W-:-:S04]  /*1b8b0*/  LOP3.LUT P0, RZ, R6, 0x7fffffff, RZ, 0xc0, !PT ;  /* 0x7fffffff06ff7812 */ /* 0x000fc8000780c0ff */
[----:B------:R-:W-:-:S13]  /*1b8c0*/  PLOP3.LUT P0, PT, P2, P0, PT, 0x2f, 0xf2 ;  /* 0x0000000000f2781c */ /* 0x000fda0001700577 */
[----:B------:R-:W-:Y:S05]  /*1b8d0*/  @P0 BRA `(.L_x_470) ;  /* 0x0000000400040947 */ /* 0x000fea0003800000 */
[----:B------:R-:W-:Y:S02]  /*1b8e0*/  ISETP.GE.AND P1, PT, R5, RZ, PT ;  /* 0x000000ff0500720c */ /* 0x000fe40003f26270 */
[----:B------:R-:W-:-:S11]  /*1b8f0*/  ISETP.GE.AND P0, PT, R0, RZ, PT ;  /* 0x000000ff0000720c */ /* 0x000fd60003f06270 */
[----:B------:R-:W-:Y:S01]  /*1b900*/  @P1 MOV R10, RZ ;  /* 0x000000ff000a1202 */ /* 0x000fe20000000f00 */
[----:B------:R-:W-:Y:S01]  /*1b910*/  @!P1 FFMA R7, R33, 1.84467440737095516160e+19, RZ ;  /* 0x5f80000021079823 */ /* 0x000fe200000000ff */
[----:B------:R-:W-:Y:S01]  /*1b920*/  @!P1 MOV R10, 0xffffffc0 ;  /* 0xffffffc0000a9802 */ /* 0x000fe20000000f00 */
[----:B------:R-:W-:-:S03]  /*1b930*/  @!P0 FFMA R6, R22, 1.84467440737095516160e+19, RZ ;  /* 0x5f80000016068823 */ /* 0x000fc600000000ff */
[----:B------:R-:W-:-:S07]  /*1b940*/  @!P0 IADD3 R10, PT, PT, R10, 0x40, RZ ;  /* 0x000000400a0a8810 */ /* 0x000fce0007ffe0ff */
.L_x_466:
[----:B------:R-:W-:Y:S01]  /*1b950*/  LEA R11, R3, 0xc0800000, 0x17 ;  /* 0xc0800000030b7811 */ /* 0x000fe200078eb8ff */
[----:B------:R-:W-:Y:S01]  /*1b960*/  BSSY.RECONVERGENT B0, `(.L_x_471) ;  /* 0x0000036000007945 */ /* 0x000fe20003800200 */
[----:B------:R-:W-:Y:S02]  /*1b970*/  IADD3 R8, PT, PT, R8, -0x7f, RZ ;  /* 0xffffff8108087810 */ /* 0x000fe40007ffe0ff */
[----:B------:R-:W-:-:S03]  /*1b980*/  IADD3 R11, PT, PT, -R11, R6, RZ ;  /* 0x000000060b0b7210 */ /* 0x000fc60007ffe1ff */
[----:B------:R-:W-:Y:S01]  /*1b990*/  IMAD R9, R8, -0x800000, R7 ;  /* 0xff80000008097824 */ /* 0x000fe200078e0207 */
[----:B------:R-:W1:Y:S01]  /*1b9a0*/  MUFU.RCP R5, R11 ;  /* 0x0000000b00057308 */ /* 0x000e620000001000 */
[----:B------:R-:W-:-:S04]  /*1b9b0*/  FADD.FTZ R6, -R11, -RZ ;  /* 0x800000ff0b067221 */ /* 0x000fc80000010100 */
[----:B-1----:R-:W-:-:S04]  /*1b9c0*/  FFMA R0, R5, R6, 1 ;  /* 0x3f80000005007423 */ /* 0x002fc80000000006 */
[----:B------:R-:W-:-:S04]  /*1b9d0*/  FFMA R0, R5, R0, R5 ;  /* 0x0000000005007223 */ /* 0x000fc80000000005 */
[----:B------:R-:W-:-:S04]  /*1b9e0*/  FFMA R7, R9, R0, RZ ;  /* 0x0000000009077223 */ /* 0x000fc800000000ff */
[----:B------:R-:W-:-:S04]  /*1b9f0*/  FFMA R5, R6, R7, R9 ;  /* 0x0000000706057223 */ /* 0x000fc80000000009 */
[----:B------:R-:W-:-:S04]  /*1ba00*/  FFMA R5, R0, R5, R7 ;  /* 0x0000000500057223 */ /* 0x000fc80000000007 */
[----:B------:R-:W-:Y:S01]  /*1ba10*/  FFMA R6, R6, R5, R9 ;  /* 0x0000000506067223 */ /* 0x000fe20000000009 */
[----:B------:R-:W-:-:S03]  /*1ba20*/  IADD3 R9, PT, PT, R8, 0x7f, -R3 ;  /* 0x0000007f08097810 */ /* 0x000fc60007ffe803 */
[----:B------:R-:W-:Y:S01]  /*1ba30*/  FFMA R7, R0, R6, R5 ;  /* 0x0000000600077223 */ /* 0x000fe20000000005 */
[----:B------:R-:W-:-:S04]  /*1ba40*/  IADD3 R10, PT, PT, R9, R10, RZ ;  /* 0x0000000a090a7210 */ /* 0x000fc80007ffe0ff */
[----:B------:R-:W-:-:S04]  /*1ba50*/  SHF.R.U32.HI R3, RZ, 0x17, R7 ;  /* 0x00000017ff037819 */ /* 0x000fc80000011607 */
[----:B------:R-:W-:-:S04]  /*1ba60*/  LOP3.LUT R3, R3, 0xff, RZ, 0xc0, !PT ;  /* 0x000000ff03037812 */ /* 0x000fc800078ec0ff */
[----:B------:R-:W-:-:S04]  /*1ba70*/  IADD3 R3, PT, PT, R3, R10, RZ ;  /* 0x0000000a03037210 */ /* 0x000fc80007ffe0ff */
[----:B------:R-:W-:-:S04]  /*1ba80*/  IADD3 R8, PT, PT, R3, -0x1, RZ ;  /* 0xffffffff03087810 */ /* 0x000fc80007ffe0ff */
[----:B------:R-:W-:-:S13]  /*1ba90*/  ISETP.GE.U32.AND P0, PT, R8, 0xfe, PT ;  /* 0x000000fe0800780c */ /* 0x000fda0003f06070 */
[----:B------:R-:W-:Y:S05]  /*1baa0*/  @!P0 BRA `(.L_x_472) ;  /* 0x0000000000808947 */ /* 0x000fea0003800000 */
[----:B------:R-:W-:-:S13]  /*1bab0*/  ISETP.GT.AND P0, PT, R3, 0xfe, PT ;  /* 0x000000fe0300780c */ /* 0x000fda0003f04270 */
[----:B------:R-:W-:Y:S05]  /*1bac0*/  @P0 BRA `(.L_x_473) ;  /* 0x00000000006c0947 */ /* 0x000fea0003800000 */
[----:B------:R-:W-:-:S13]  /*1bad0*/  ISETP.GE.AND P0, PT, R3, 0x1, PT ;  /* 0x000000010300780c */ /* 0x000fda0003f06270 */
[----:B------:R-:W-:Y:S05]  /*1bae0*/  @P0 BRA `(.L_x_474) ;  /* 0x0000000000740947 */ /* 0x000fea0003800000 */
[----:B------:R-:W-:Y:S02]  /*1baf0*/  ISETP.GE.AND P0, PT, R3, -0x18, PT ;  /* 0xffffffe80300780c */ /* 0x000fe40003f06270 */
[----:B------:R-:W-:-:S11]  /*1bb00*/  LOP3.LUT R7, R7, 0x80000000, RZ, 0xc0, !PT ;  /* 0x8000000007077812 */ /* 0x000fd600078ec0ff */
[----:B------:R-:W-:Y:S05]  /*1bb10*/  @!P0 BRA `(.L_x_474) ;  /* 0x0000000000688947 */ /* 0x000fea0003800000 */
[CCC-:B------:R-:W-:Y:S01]  /*1bb20*/  FFMA.RZ R8, R0.reuse, R6.reuse, R5.reuse ;  /* 0x0000000600087223 */ /* 0x1c0fe2000000c005 */
[CCC-:B------:R-:W-:Y:S01]  /*1bb30*/  FFMA.RP R9, R0.reuse, R6.reuse, R5.reuse ;  /* 0x0000000600097223 */ /* 0x1c0fe20000008005 */
[----:B------:R-:W-:Y:S01]  /*1bb40*/  FFMA.RM R6, R0, R6, R5 ;  /* 0x0000000600067223 */ /* 0x000fe20000004005 */
[C---:B------:R-:W-:Y:S01]  /*1bb50*/  VIADD R0, R3.reuse, 0x20 ;  /* 0x0000002003007836 */ /* 0x040fe20000000000 */
[C---:B------:R-:W-:Y:S02]  /*1bb60*/  ISETP.NE.AND P0, PT, R3.reuse, RZ, PT ;  /* 0x000000ff0300720c */ /* 0x040fe40003f05270 */
[----:B------:R-:W-:Y:S02]  /*1bb70*/  LOP3.LUT R8, R8, 0x7fffff, RZ, 0xc0, !PT ;  /* 0x007fffff08087812 */ /* 0x000fe400078ec0ff */
[----:B------:R-:W-:Y:S01]  /*1bb80*/  ISETP.NE.AND P1, PT, R3, RZ, PT ;  /* 0x000000ff0300720c */ /* 0x000fe20003f25270 */
[----:B------:R-:W-:Y:S01]  /*1bb90*/  IMAD.MOV R3, RZ, RZ, -R3 ;  /* 0x000000ffff037224 */ /* 0x000fe200078e0a03 */
[----:B------:R-:W-:-:S02]  /*1bba0*/  LOP3.LUT R5, R8, 0x800000, RZ, 0xfc, !PT ;  /* 0x0080000008057812 */ /* 0x000fc400078efcff */
[----:B------:R-:W-:Y:S02]  /*1bbb0*/  FSETP.NEU.FTZ.AND P2, PT, R9, R6, PT ;  /* 0x000000060900720b */ /* 0x000fe40003f5d000 */
[----:B------:R-:W-:Y:S02]  /*1bbc0*/  SHF.L.U32 R0, R5, R0, RZ ;  /* 0x0000000005007219 */ /* 0x000fe400000006ff */
[----:B------:R-:W-:Y:S02]  /*1bbd0*/  SEL R6, R3, RZ, P0 ;  /* 0x000000ff03067207 */ /* 0x000fe40000000000 */
[----:B------:R-:W-:Y:S02]  /*1bbe0*/  ISETP.NE.AND P1, PT, R0, RZ, P1 ;  /* 0x000000ff0000720c */ /* 0x000fe40000f25270 */
[----:B------:R-:W-:Y:S02]  /*1bbf0*/  SHF.R.U32.HI R5, RZ, R6, R5 ;  /* 0x00000006ff057219 */ /* 0x000fe40000011605 */
[----:B------:R-:W-:-:S02]  /*1bc00*/  PLOP3.LUT P1, PT, P2, P1, PT, 0xf8, 0x8f ;  /* 0x00000000008f781c */ /* 0x000fc40001723f70 */
[----:B------:R-:W-:Y:S02]  /*1bc10*/  SHF.R.U32.HI R3, RZ, 0x1, R5 ;  /* 0x00000001ff037819 */ /* 0x000fe40000011605 */
[----:B------:R-:W-:-:S04]  /*1bc20*/  SEL R0, RZ, 0x1, !P1 ;  /* 0x00000001ff007807 */ /* 0x000fc80004800000 */
[----:B------:R-:W-:-:S04]  /*1bc30*/  LOP3.LUT R0, R0, 0x1, R3, 0xf8, !PT ;  /* 0x0000000100007812 */ /* 0x000fc800078ef803 */
[----:B------:R-:W-:-:S05]  /*1bc40*/  LOP3.LUT R0, R0, R5, RZ, 0xc0, !PT ;  /* 0x0000000500007212 */ /* 0x000fca00078ec0ff */
[----:B------:R-:W-:-:S05]  /*1bc50*/  IMAD.IADD R0, R3, 0x1, R0 ;  /* 0x0000000103007824 */ /* 0x000fca00078e0200 */
[----:B------:R-:W-:Y:S01]  /*1bc60*/  LOP3.LUT R7, R0, R7, RZ, 0xfc, !PT ;  /* 0x0000000700077212 */ /* 0x000fe200078efcff */
[----:B------:R-:W-:Y:S05]  /*1bc70*/  BRA `(.L_x_474) ;  /* 0x0000000000107947 */ /* 0x000fea0003800000 */
.L_x_473:
[----:B------:R-:W-:-:S04]  /*1bc80*/  LOP3.LUT R7, R7, 0x80000000, RZ, 0xc0, !PT ;  /* 0x8000000007077812 */ /* 0x000fc800078ec0ff */
[----:B------:R-:W-:Y:S01]  /*1bc90*/  LOP3.LUT R7, R7, 0x7f800000, RZ, 0xfc, !PT ;  /* 0x7f80000007077812 */ /* 0x000fe200078efcff */
[----:B------:R-:W-:Y:S05]  /*1bca0*/  BRA `(.L_x_474) ;  /* 0x0000000000047947 */ /* 0x000fea0003800000 */
.L_x_472:
[----:B------:R-:W-:Y:S02]  /*1bcb0*/  LEA R7, R10, R7, 0x17 ;  /* 0x000000070a077211 */ /* 0x000fe400078eb8ff */
.L_x_474:
[----:B------:R-:W-:Y:S05]  /*1bcc0*/  BSYNC.RECONVERGENT B0 ;  /* 0x0000000000007941 */ /* 0x000fea0003800200 */
.L_x_471:
[----:B------:R-:W-:Y:S01]  /*1bcd0*/  MOV R0, R7 ;  /* 0x0000000700007202 */ /* 0x000fe20000000f00 */
[----:B------:R-:W-:Y:S05]  /*1bce0*/  BRA `(.L_x_475) ;  /* 0x0000000000207947 */ /* 0x000fea0003800000 */
.L_x_470:
[----:B------:R-:W-:-:S04]  /*1bcf0*/  LOP3.LUT R6, R6, 0x80000000, R7, 0x48, !PT ;  /* 0x8000000006067812 */ /* 0x000fc800078e4807 */
[----:B------:R-:W-:Y:S01]  /*1bd00*/  LOP3.LUT R0, R6, 0x7f800000, RZ, 0xfc, !PT ;  /* 0x7f80000006007812 */ /* 0x000fe200078efcff */
[----:B------:R-:W-:Y:S05]  /*1bd10*/  BRA `(.L_x_475) ;  /* 0x0000000000147947 */ /* 0x000fea0003800000 */
.L_x_469:
[----:B------:R-:W-:Y:S01]  /*1bd20*/  LOP3.LUT R0, R6, 0x80000000, R7, 0x48, !PT ;  /* 0x8000000006007812 */ /* 0x000fe200078e4807 */
[----:B------:R-:W-:Y:S05]  /*1bd30*/  BRA `(.L_x_475) ;  /* 0x00000000000c7947 */ /* 0x000fea0003800000 */
.L_x_468:
[----:B------:R-:W1:Y:S01]  /*1bd40*/  MUFU.RSQ R0, -QNAN ;  /* 0xffc0000000007908 */ /* 0x000e620000001400 */
[----:B------:R-:W-:Y:S05]  /*1bd50*/  BRA `(.L_x_475) ;  /* 0x0000000000047947 */ /* 0x000fea0003800000 */
.L_x_467:
[----:B------:R-:W-:-:S07]  /*1bd60*/  FADD.FTZ R0, R33, R22 ;  /* 0x0000001621007221 */ /* 0x000fce0000010000 */
.L_x_475:
[----:B------:R-:W-:Y:S05]  /*1bd70*/  BSYNC.RECONVERGENT B1 ;  /* 0x0000000000017941 */ /* 0x000fea0003800200 */
.L_x_465:
[----:B------:R-:W-:-:S04]  /*1bd80*/  HFMA2 R5, -RZ, RZ, 0, 0 ;  /* 0x00000000ff057431 */ /* 0x000fc800000001ff */
[----:B-1----:R-:W-:Y:S05]  /*1bd90*/  RET.REL.NODEC R4 `(_ZN7cutlass13device_kernelINS_4fmha6kernel36Sm100FmhaFwdKernelTmaWarpspecializedIN4cute5tupleIJiiiNS5_IJNS5_IJiiEEEiEEEEEENS1_10collective38Sm100FmhaFwdMainloopTmaWarpspecializedINS_6half_tEffNS5_IJNS4_1CILi256EEENSC_ILi128EEENSC_ILi64EEEEEENS5_IJiNSC_ILi1EEES7_EEENS5_IJiSH_NS5_IJNS5_IJNSC_ILi0EEEiEEEiEEEEEESM_NS9_12ResidualMaskENS5_IJNSC_ILi2EEESH_SH_EEENSC_ILb0EEEEENS9_38Sm100FmhaFwdEpilogueTmaWarpspecializedISB_fNS5_IJSE_SF_SE_EEESI_NS5_IJSH_S7_EEESQ_EENS2_23IndividualTileSchedulerENS2_41Sm100FmhaCtxKernelWarpspecializedScheduleEEEEEvNT_6ParamsE) ;  /* 0xfffffe4004987950 */ /* 0x002fea0003c3ffff */
.L_x_476:
[----:B------:R-:W-:-:S00]  /*1bda0*/  BRA `(.L_x_476) ;  /* 0xfffffffc00fc7947 */ /* 0x000fc0000383ffff */
[----:B------:R-:W-:-:S00]  /*1bdb0*/  NOP ;  /* 0x0000000000007918 */ /* 0x000fc00000000000 */
        /* <DEDUP_REMOVED lines=12> */
.L_x_481:


//--------------------- .nv.global.init           --------------------------
	.section	.nv.global.init,"aw",@progbits
.nv.global.init:
	.type		$str$23,@object
	.size		$str$23,($str$37 - $str$23)
$str$23:
        /*0000*/ 	.byte	0x0a, 0x00
	.type		$str$37,@object
	.size		$str$37,($str$32 - $str$37)
$str$37:
        /*0002*/ 	.byte	0x3a, 0x00
	.type		$str$32,@object
	.size		$str$32,($str$29 - $str$32)
$str$32:
        /*0004*/ 	.byte	0x5f, 0x00
	.type		$str$29,@object
	.size		$str$29,($str$28 - $str$29)
$str$29:
        /*0006*/ 	.byte	0x25, 0x64, 0x00
	.type		$str$28,@object
	.size		$str$28,($str$30 - $str$28)
$str$28:
        /*0009*/ 	.byte	0x25, 0x63, 0x00
	.type		$str$30,@object
	.size		$str$30,($str$31 - $str$30)
$str$30:
        /*000c*/ 	.byte	0x25, 0x73, 0x00
	.type		$str$31,@object
	.size		$str$31,($str$35 - $str$31)
$str$31:
        /*000f*/ 	.byte	0x20, 0x6f, 0x20, 0x00
	.type		$str$35,@object
	.size		$str$35,($str$22 - $str$35)
$str$35:
        /*0013*/ 	.byte	0x70, 0x74, 0x72, 0x5b, 0x00
	.type		$str$22,@object
	.size		$str$22,($str$34 - $str$22)
$str$22:
        /*0018*/ 	.byte	0x73, 0x4f, 0x3a, 0x20, 0x00
	.type		$str$34,@object
	.size		$str$34,($str$36 - $str$34)
$str$34:
        /*001d*/ 	.byte	0x73, 0x6d, 0x65, 0x6d, 0x5f, 0x00
	.type		$str$36,@object
	.size		$str$36,($str$33 - $str$36)
$str$36:
        /*0023*/ 	.byte	0x62, 0x5d, 0x28, 0x25, 0x70, 0x29, 0x00
	.type		$str$33,@object
	.size		$str$33,($str$27 - $str$33)
$str$33:
        /*002a*/ 	.byte	0x53, 0x77, 0x3c, 0x25, 0x64, 0x2c, 0x25, 0x64, 0x2c, 0x25, 0x64, 0x3e, 0x00
	.type		$str$27,@object
	.size		$str$27,($str$26 - $str$27)
$str$27:
        /*0037*/ 	.byte	0x2f, 0x74, 0x6d, 0x70, 0x2f, 0x63, 0x75, 0x74, 0x6c, 0x61, 0x73, 0x73, 0x5f, 0x73, 0x77, 0x65
        /*0047*/ 	.byte	0x65, 0x70, 0x5f, 0x73, 0x72, 0x63, 0x2f, 0x69, 0x6e, 0x63, 0x6c, 0x75, 0x64, 0x65, 0x2f, 0x63
        /*0057*/ 	.byte	0x75, 0x74, 0x65, 0x2f, 0x61, 0x74, 0x6f, 0x6d, 0x2f, 0x63, 0x6f, 0x70, 0x79, 0x5f, 0x74, 0x72
        /*0067*/ 	.byte	0x61, 0x69, 0x74, 0x73, 0x5f, 0x73, 0x6d, 0x31, 0x30, 0x30, 0x2e, 0x68, 0x70, 0x70, 0x00
	.type		$str$26,@object
	.size		$str$26,(__unnamed_4 - $str$26)
$str$26:
        /*0076*/ 	.byte	0x28, 0x28, 0x75, 0x69, 0x6e, 0x74, 0x33, 0x32, 0x5f, 0x74, 0x28, 0x74, 0x68, 0x72, 0x65, 0x61
        /*0086*/ 	.byte	0x64, 0x49, 0x64, 0x78, 0x2e, 0x78, 0x29, 0x20, 0x2f, 0x20, 0x33, 0x32, 0x29, 0x20, 0x25, 0x20
        /*0096*/ 	.byte	0x34, 0x29, 0x20, 0x3d, 0x3d, 0x20, 0x28, 0x28, 0x28, 0x74, 0x6d, 0x65, 0x6d, 0x5f, 0x61, 0x64
        /*00a6*/ 	.byte	0x64, 0x72, 0x20, 0x3e, 0x3e, 0x20, 0x31, 0x36, 0x29, 0x20, 0x2f, 0x20, 0x33, 0x32, 0x29, 0x20
        /*00b6*/ 	.byte	0x25, 0x20, 0x34, 0x29, 0x00
	.type		__unnamed_4,@object
	.size		__unnamed_4,(__unnamed_1 - __unnamed_4)
__unnamed_4:
        /* <DEDUP_REMOVED lines=37> */
        /*030b*/ 	.byte	0x30, 0x3e, 0x3e, 0x3e, 0x3e, 0x5d, 0x00
	.type		__unnamed_1,@object
	.size		__unnamed_1,(__unnamed_5 - __unnamed_1)
__unnamed_1:
        /* <DEDUP_REMOVED lines=37> */
        /*0562*/ 	.byte	0x3a, 0x43, 0x3c, 0x30, 0x3e, 0x3e, 0x3e, 0x3e, 0x5d, 0x00
	.type		__unnamed_5,@object
	.size		__unnamed_5,(__unnamed_6 - __unnamed_5)
__unnamed_5:
        /* <DEDUP_REMOVED lines=38> */
	.type		__unnamed_6,@object
	.size		__unnamed_6,(__unnamed_7 - __unnamed_6)
__unnamed_6:
        /* <DEDUP_REMOVED lines=37> */
        /*0a16*/ 	.byte	0x74, 0x65, 0x3a, 0x3a, 0x43, 0x3c, 0x30, 0x3e, 0x3e, 0x3e, 0x3e, 0x5d, 0x00
	.type		__unnamed_7,@object
	.size		__unnamed_7,(__unnamed_2 - __unnamed_7)
__unnamed_7:
        /* <DEDUP_REMOVED lines=37> */
        /*0c73*/ 	.byte	0x63, 0x75, 0x74, 0x65, 0x3a, 0x3a, 0x43, 0x3c, 0x30, 0x3e, 0x3e, 0x3e, 0x3e, 0x5d, 0x00
	.type		__unnamed_2,@object
	.size		__unnamed_2,(__unnamed_3 - __unnamed_2)
__unnamed_2:
        /* <DEDUP_REMOVED lines=38> */
	.type		__unnamed_3,@object
	.size		__unnamed_3,(.L_3 - __unnamed_3)
__unnamed_3:
        /* <DEDUP_REMOVED lines=38> */
        /*1142*/ 	.byte	0x3e, 0x3e, 0x5d, 0x00
.L_3:


//--------------------- .nv.shared._ZN7cutlass13device_kernelINS_4fmha6kernel36Sm100FmhaFwdKernelTmaWarpspecializedIN4cute5tupleIJiiiNS5_IJNS5_IJiiEEEiEEEEEENS1_10collective38Sm100FmhaFwdMainloopTmaWarpspecializedINS_6half_tEffNS5_IJNS4_1CILi256EEENSC_ILi128EEENSC_ILi64EEEEEENS5_IJiNSC_ILi1EEES7_EEENS5_IJiSH_NS5_IJNS5_IJNSC_ILi0EEEiEEEiEEEEEESM_NS9_12ResidualMaskENS5_IJNSC_ILi2EEESH_SH_EEENSC_ILb0EEEEENS9_38Sm100FmhaFwdEpilogueTmaWarpspecializedISB_fNS5_IJSE_SF_SE_EEESI_NS5_IJSH_S7_EEESQ_EENS2_23IndividualTileSchedulerENS2_41Sm100FmhaCtxKernelWarpspecializedScheduleEEEEEvNT_6ParamsE --------------------------
	.section	.nv.shared._ZN7cutlass13device_kernelINS_4fmha6kernel36Sm100FmhaFwdKernelTmaWarpspecializedIN4cute5tupleIJiiiNS5_IJNS5_IJiiEEEiEEEEEENS1_10collective38Sm100FmhaFwdMainloopTmaWarpspecializedINS_6half_tEffNS5_IJNS4_1CILi256EEENSC_ILi128EEENSC_ILi64EEEEEENS5_IJiNSC_ILi1EEES7_EEENS5_IJiSH_NS5_IJNS5_IJNSC_ILi0EEEiEEEiEEEEEESM_NS9_12ResidualMaskENS5_IJNSC_ILi2EEESH_SH_EEENSC_ILb0EEEEENS9_38Sm100FmhaFwdEpilogueTmaWarpspecializedISB_fNS5_IJSE_SF_SE_EEESI_NS5_IJSH_S7_EEESQ_EENS2_23IndividualTileSchedulerENS2_41Sm100FmhaCtxKernelWarpspecializedScheduleEEEEEvNT_6ParamsE,"aw",@nobits
	.sectionflags	@""
	.align	16
	.zero		1024


//--------------------- .nv.shared.reserved.0     --------------------------
	.section	.nv.shared.reserved.0,"aw",@nobits
	.weak		__nv_reservedSMEM_offset_0_alias
	.size		__nv_reservedSMEM_offset_0_alias, 0, 64
	.other		__nv_reservedSMEM_offset_0_alias,@"STO_CUDA_RESERVED_SHARED STV_DEFAULT"
__nv_reservedSMEM_offset_0_alias:
	.zero		0
.nv.shared.reserved.0:
	.zero		64
	.weak		__nv_reservedSMEM_tcgen05_partition
	.type		__nv_reservedSMEM_tcgen05_partition,@object
	.size		__nv_reservedSMEM_tcgen05_partition,(.L_0 - __nv_reservedSMEM_tcgen05_partition)
__nv_reservedSMEM_tcgen05_partition:
	.zero		32
.L_0:


//--------------------- .nv.global                --------------------------
	.section	.nv.global,"aw",@nobits
.nv.global:
	.type		_ZN39_INTERNAL_3fa9fa35_4_k_cu_80c4bfbc_36454cute1_E,@object
	.size		_ZN39_INTERNAL_3fa9fa35_4_k_cu_80c4bfbc_36454cute1_E,(_ZN39_INTERNAL_3fa9fa35_4_k_cu_80c4bfbc_36454cuda3std3__45__cpo6cbeginE - _ZN39_INTERNAL_3fa9fa35_4_k_cu_80c4bfbc_36454cute1_E)
_ZN39_INTERNAL_3fa9fa35_4_k_cu_80c4bfbc_36454cute1_E:
	.zero		1
	.type		_ZN39_INTERNAL_3fa9fa35_4_k_cu_80c4bfbc_36454cuda3std3__45__cpo6cbeginE,@object
	.size		_ZN39_INTERNAL_3fa9fa35_4_k_cu_80c4bfbc_36454cuda3std3__45__cpo6cbeginE,(_ZN39_INTERNAL_3fa9fa35_4_k_cu_80c4bfbc_36454cuda3std3__48in_placeE - _ZN39_INTERNAL_3fa9fa35_4_k_cu_80c4bfbc_36454cuda3std3__45__cpo6cbeginE)
_ZN39_INTERNAL_3fa9fa35_4_k_cu_80c4bfbc_36454cuda3std3__45__cpo6cbeginE:
	.zero		1
	.type		_ZN39_INTERNAL_3fa9fa35_4_k_cu_80c4bfbc_36454cuda3std3__48in_placeE,@object
	.size		_ZN39_INTERNAL_3fa9fa35_4_k_cu_80c4bfbc_36454cuda3std3__48in_placeE,(_ZN39_INTERNAL_3fa9fa35_4_k_cu_80c4bfbc_36454cuda3std6ranges3__45__cpo9iter_moveE - _ZN39_INTERNAL_3fa9fa35_4_k_cu_80c4bfbc_36454cuda3std3__48in_placeE)
_ZN39_INTERNAL_3fa9fa35_4_k_cu_80c4bfbc_36454cuda3std3__48in_placeE:
	.zero		1
	.type		_ZN39_INTERNAL_3fa9fa35_4_k_cu_80c4bfbc_36454cuda3std6ranges3__45__cpo9iter_moveE,@object
	.size		_ZN39_INTERNAL_3fa9fa35_4_k_cu_80c4bfbc_36454cuda3std6ranges3__45__cpo9iter_moveE,(_ZN39_INTERNAL_3fa9fa35_4_k_cu_80c4bfbc_36454cuda3std3__45__cpo5beginE - _ZN39_INTERNAL_3fa9fa35_4_k_cu_80c4bfbc_36454cuda3std6ranges3__45__cpo9iter_moveE)
_ZN39_INTERNAL_3fa9fa35_4_k_cu_80c4bfbc_36454cuda3std6ranges3__45__cpo9iter_moveE:
	.zero		1
	.type		_ZN39_INTERNAL_3fa9fa35_4_k_cu_80c4bfbc_36454cuda3std3__45__cpo5beginE,@object
	.size		_ZN39_INTERNAL_3fa9fa35_4_k_cu_80c4bfbc_36454cuda3std3__45__cpo5beginE,(_ZN39_INTERNAL_3fa9fa35_4_k_cu_80c4bfbc_36454cuda3std3__441_GLOBAL__N__3fa9fa35_4_k_cu_80c4bfbc_36456ignoreE - _ZN39_INTERNAL_3fa9fa35_4_k_cu_80c4bfbc_36454cuda3std3__45__cpo5beginE)
_ZN39_INTERNAL_3fa9fa35_4_k_cu_80c4bfbc_36454cuda3std3__45__cpo5beginE:
	.zero		1
	.type		_ZN39_INTERNAL_3fa9fa35_4_k_cu_80c4bfbc_36454cuda3std3__441_GLOBAL__N__3fa9fa35_4_k_cu_80c4bfbc_36456ignoreE,@object
	.size		_ZN39_INTERNAL_3fa9fa35_4_k_cu_80c4bfbc_36454cuda3std3__441_GLOBAL__N__3fa9fa35_4_k_cu_80c4bfbc_36456ignoreE,(_ZN39_INTERNAL_3fa9fa35_4_k_cu_80c4bfbc_36454cute7productE - _ZN39_INTERNAL_3fa9fa35_4_k_cu_80c4bfbc_36454cuda3std3__441_GLOBAL__N__3fa9fa35_4_k_cu_80c4bfbc_36456ignoreE)
_ZN39_INTERNAL_3fa9fa35_4_k_cu_80c4bfbc_36454cuda3std3__441_GLOBAL__N__3fa9fa35_4_k_cu_80c4bfbc_36456ignoreE:
	.zero		1
	.type		_ZN39_INTERNAL_3fa9fa35_4_k_cu_80c4bfbc_36454cute7productE,@object
	.size		_ZN39_INTERNAL_3fa9fa35_4_k_cu_80c4bfbc_36454cute7productE,(_ZN39_INTERNAL_3fa9fa35_4_k_cu_80c4bfbc_36454cuda3std3__45__cpo3endE - _ZN39_INTERNAL_3fa9fa35_4_k_cu_80c4bfbc_36454cute7productE)
_ZN39_INTERNAL_3fa9fa35_4_k_cu_80c4bfbc_36454cute7productE:
	.zero		1
	.type		_ZN39_INTERNAL_3fa9fa35_4_k_cu_80c4bfbc_36454cuda3std3__45__cpo3endE,@object
	.size		_ZN39_INTERNAL_3fa9fa35_4_k_cu_80c4bfbc_36454cuda3std3__45__cpo3endE,(_ZN39_INTERNAL_3fa9fa35_4_k_cu_80c4bfbc_36454cuda3std3__419piecewise_constructE - _ZN39_INTERNAL_3fa9fa35_4_k_cu_80c4bfbc_36454cuda3std3__45__cpo3endE)
_ZN39_INTERNAL_3fa9fa35_4_k_cu_80c4bfbc_36454cuda3std3__45__cpo3endE:
	.zero		1
	.type		_ZN39_INTERNAL_3fa9fa35_4_k_cu_80c4bfbc_36454cuda3std3__419piecewise_constructE,@object
	.size		_ZN39_INTERNAL_3fa9fa35_4_k_cu_80c4bfbc_36454cuda3std3__419piecewise_constructE,(_ZN39_INTERNAL_3fa9fa35_4_k_cu_80c4bfbc_36454cuda3std3__45__cpo4cendE - _ZN39_INTERNAL_3fa9fa35_4_k_cu_80c4bfbc_36454cuda3std3__419piecewise_constructE)
_ZN39_INTERNAL_3fa9fa35_4_k_cu_80c4bfbc_36454cuda3std3__419piecewise_constructE:
	.zero		1
	.type		_ZN39_INTERNAL_3fa9fa35_4_k_cu_80c4bfbc_36454cuda3std3__45__cpo4cendE,@object
	.size		_ZN39_INTERNAL_3fa9fa35_4_k_cu_80c4bfbc_36454cuda3std3__45__cpo4cendE,(_ZN39_INTERNAL_3fa9fa35_4_k_cu_80c4bfbc_36454cuda3std6ranges3__45__cpo4swapE - _ZN39_INTERNAL_3fa9fa35_4_k_cu_80c4bfbc_36454cuda3std3__45__cpo4cendE)
_ZN39_INTERNAL_3fa9fa35_4_k_cu_80c4bfbc_36454cuda3std3__45__cpo4cendE:
	.zero		1
	.type		_ZN39_INTERNAL_3fa9fa35_4_k_cu_80c4bfbc_36454cuda3std6ranges3__45__cpo4swapE,@object
	.size		_ZN39_INTERNAL_3fa9fa35_4_k_cu_80c4bfbc_36454cuda3std6ranges3__45__cpo4swapE,(.L_15 - _ZN39_INTERNAL_3fa9fa35_4_k_cu_80c4bfbc_36454cuda3std6ranges3__45__cpo4swapE)
_ZN39_INTERNAL_3fa9fa35_4_k_cu_80c4bfbc_36454cuda3std6ranges3__45__cpo4swapE:
	.zero		1
.L_15:


//--------------------- .nv.constant0._ZN7cutlass13device_kernelINS_4fmha6kernel36Sm100FmhaFwdKernelTmaWarpspecializedIN4cute5tupleIJiiiNS5_IJNS5_IJiiEEEiEEEEEENS1_10collective38Sm100FmhaFwdMainloopTmaWarpspecializedINS_6half_tEffNS5_IJNS4_1CILi256EEENSC_ILi128EEENSC_ILi64EEEEEENS5_IJiNSC_ILi1EEES7_EEENS5_IJiSH_NS5_IJNS5_IJNSC_ILi0EEEiEEEiEEEEEESM_NS9_12ResidualMaskENS5_IJNSC_ILi2EEESH_SH_EEENSC_ILb0EEEEENS9_38Sm100FmhaFwdEpilogueTmaWarpspecializedISB_fNS5_IJSE_SF_SE_EEESI_NS5_IJSH_S7_EEESQ_EENS2_23IndividualTileSchedulerENS2_41Sm100FmhaCtxKernelWarpspecializedScheduleEEEEEvNT_6ParamsE --------------------------
	.section	.nv.constant0._ZN7cutlass13device_kernelINS_4fmha6kernel36Sm100FmhaFwdKernelTmaWarpspecializedIN4cute5tupleIJiiiNS5_IJNS5_IJiiEEEiEEEEEENS1_10collective38Sm100FmhaFwdMainloopTmaWarpspecializedINS_6half_tEffNS5_IJNS4_1CILi256EEENSC_ILi128EEENSC_ILi64EEEEEENS5_IJiNSC_ILi1EEES7_EEENS5_IJiSH_NS5_IJNS5_IJNSC_ILi0EEEiEEEiEEEEEESM_NS9_12ResidualMaskENS5_IJNSC_ILi2EEESH_SH_EEENSC_ILb0EEEEENS9_38Sm100FmhaFwdEpilogueTmaWarpspecializedISB_fNS5_IJSE_SF_SE_EEESI_NS5_IJSH_S7_EEESQ_EENS2_23IndividualTileSchedulerENS2_41Sm100FmhaCtxKernelWarpspecializedScheduleEEEEEvNT_6ParamsE,"a",@progbits
	.sectionflags	@""
	.align	4
.nv.constant0._ZN7cutlass13device_kernelINS_4fmha6kernel36Sm100FmhaFwdKernelTmaWarpspecializedIN4cute5tupleIJiiiNS5_IJNS5_IJiiEEEiEEEEEENS1_10collective38Sm100FmhaFwdMainloopTmaWarpspecializedINS_6half_tEffNS5_IJNS4_1CILi256EEENSC_ILi128EEENSC_ILi64EEEEEENS5_IJiNSC_ILi1EEES7_EEENS5_IJiSH_NS5_IJNS5_IJNSC_ILi0EEEiEEEiEEEEEESM_NS9_12ResidualMaskENS5_IJNSC_ILi2EEESH_SH_EEENSC_ILb0EEEEENS9_38Sm100FmhaFwdEpilogueTmaWarpspecializedISB_fNS5_IJSE_SF_SE_EEESI_NS5_IJSH_S7_EEESQ_EENS2_23IndividualTileSchedulerENS2_41Sm100FmhaCtxKernelWarpspecializedScheduleEEEEEvNT_6ParamsE:
	.zero		2432


//--------------------- SYMBOLS --------------------------

	.type		.nv.reservedSmem.offset0,@object
	.size		.nv.reservedSmem.offset0,0x4
	.type		.nv.reservedSmem.cap,@object
	.size		.nv.reservedSmem.cap,0x4
	.type		vprintf,@function
	.type		__assertfail,@function
